	.target	sm_100a

	.elftype	@"ET_EXEC"


//--------------------- .note.nv.tkinfo           --------------------------
	.section	.note.nv.tkinfo,"",@"SHT_NOTE"
	.sectionflags	@"SHF_NOTE_NV_TKINFO"
	.tkinfo
        /*0018*/ 	.word	0x00000002
        /*0030*/ 	.string	""
        /*0030*/ 	.string	"ptxas"
        /*0030*/ 	.string	"Cuda compilation tools, release 13.0, V13.0.88"
        /*0030*/ 	.string	"Build cuda_13.0.r13.0/compiler.36424714_0"
        /*0030*/ 	.string	"-arch sm_100a -m 64 "



//--------------------- .note.nv.cuinfo           --------------------------
	.section	.note.nv.cuinfo,"",@"SHT_NOTE"
	.sectionflags	@"SHF_NOTE_NV_CUINFO"
        /*0018*/ 	.short	0x0002
        /*001a*/ 	.short	0x0064
        /*001c*/ 	.short	0x0082
	.zero		2


//--------------------- .nv.info                  --------------------------
	.section	.nv.info,"",@"SHT_CUDA_INFO"
	.align	4


	//----- nvinfo : EIATTR_REGCOUNT
	.align		4
        /*0000*/ 	.byte	0x04, 0x2f
        /*0002*/ 	.short	(.L_20 - .L_19)
	.align		4
.L_19:
        /*0004*/ 	.word	index@(_ZN17fastertransformer47add_bias_input_layernorm_COL32_int32I_DataTypeOEPfPKiPKfS4_S4_S4_iiS4_S4_)
        /*0008*/ 	.word	0x00000013


	//----- nvinfo : EIATTR_FRAME_SIZE
	.align		4
.L_20:
        /*000c*/ 	.byte	0x04, 0x11
        /*000e*/ 	.short	(.L_22 - .L_21)
	.align		4
.L_21:
        /*0010*/ 	.word	index@(_ZN17fastertransformer47add_bias_input_layernorm_COL32_int32I_DataTypeOEPfPKiPKfS4_S4_S4_iiS4_S4_)
        /*0014*/ 	.word	0x00000000


	//----- nvinfo : EIATTR_REGCOUNT
	.align		4
.L_22:
        /*0018*/ 	.byte	0x04, 0x2f
        /*001a*/ 	.short	(.L_24 - .L_23)
	.align		4
.L_23:
        /*001c*/ 	.word	index@(_ZN17fastertransformer47add_bias_input_layernorm_COL32_int32I_DataTypeOEP7__half2PK4int2PKS0_S6_S6_S6_iiPK6float2PKf)
        /*0020*/ 	.word	0x00000013


	//----- nvinfo : EIATTR_FRAME_SIZE
	.align		4
.L_24:
        /*0024*/ 	.byte	0x04, 0x11
        /*0026*/ 	.short	(.L_26 - .L_25)
	.align		4
.L_25:
        /*0028*/ 	.word	index@(_ZN17fastertransformer47add_bias_input_layernorm_COL32_int32I_DataTypeOEP7__half2PK4int2PKS0_S6_S6_S6_iiPK6float2PKf)
        /*002c*/ 	.word	0x00000000


	//----- nvinfo : EIATTR_REGCOUNT
	.align		4
.L_26:
        /*0030*/ 	.byte	0x04, 0x2f
        /*0032*/ 	.short	(.L_28 - .L_27)
	.align		4
.L_27:
        /*0034*/ 	.word	index@(_ZN17fastertransformer37add_bias_input_layernorm_COL32_int8IOI7__half2EEvPaPKaS4_PKT_S7_S7_iiPKfS9_S9_)
        /*0038*/ 	.word	0x00000019


	//----- nvinfo : EIATTR_FRAME_SIZE
	.align		4
.L_28:
        /*003c*/ 	.byte	0x04, 0x11
        /*003e*/ 	.short	(.L_30 - .L_29)
	.align		4
.L_29:
        /*0040*/ 	.word	index@(_ZN17fastertransformer37add_bias_input_layernorm_COL32_int8IOI7__half2EEvPaPKaS4_PKT_S7_S7_iiPKfS9_S9_)
        /*0044*/ 	.word	0x00000000


	//----- nvinfo : EIATTR_REGCOUNT
	.align		4
.L_30:
        /*0048*/ 	.byte	0x04, 0x2f
        /*004a*/ 	.short	(.L_32 - .L_31)
	.align		4
.L_31:
        /*004c*/ 	.word	index@(_ZN17fastertransformer46add_bias_input_layernorm_COL32_int8I_DataTypeOI7__half2EEvPT_PKaS5_PKS2_S7_S7_iiPKfS9_)
        /*0050*/ 	.word	0x00000016


	//----- nvinfo : EIATTR_FRAME_SIZE
	.align		4
.L_32:
        /*0054*/ 	.byte	0x04, 0x11
        /*0056*/ 	.short	(.L_34 - .L_33)
	.align		4
.L_33:
        /*0058*/ 	.word	index@(_ZN17fastertransformer46add_bias_input_layernorm_COL32_int8I_DataTypeOI7__half2EEvPT_PKaS5_PKS2_S7_S7_iiPKfS9_)
        /*005c*/ 	.word	0x00000000


	//----- nvinfo : EIATTR_REGCOUNT
	.align		4
.L_34:
        /*0060*/ 	.byte	0x04, 0x2f
        /*0062*/ 	.short	(.L_36 - .L_35)
	.align		4
.L_35:
        /*0064*/ 	.word	index@(_ZN17fastertransformer48add_bias_input_layernorm_COL32_int8IO_warpReduceILi4ELi8ELb1ELb1ELb1EEEvPaS1_P6__halfPKS2_S5_S5_iiff)
        /*0068*/ 	.word	0x00000027


	//----- nvinfo : EIATTR_FRAME_SIZE
	.align		4
.L_36:
        /*006c*/ 	.byte	0x04, 0x11
        /*006e*/ 	.short	(.L_38 - .L_37)
	.align		4
.L_37:
        /*0070*/ 	.word	index@(_ZN17fastertransformer48add_bias_input_layernorm_COL32_int8IO_warpReduceILi4ELi8ELb1ELb1ELb1EEEvPaS1_P6__halfPKS2_S5_S5_iiff)
        /*0074*/ 	.word	0x00000000


	//----- nvinfo : EIATTR_REGCOUNT
	.align		4
.L_38:
        /*0078*/ 	.byte	0x04, 0x2f
        /*007a*/ 	.short	(.L_40 - .L_39)
	.align		4
.L_39:
        /*007c*/ 	.word	index@(_ZN17fastertransformer37add_bias_input_layernorm_COL32_int8IOILi8ELb1ELb1ELb1EEEvPaS1_P6__halfPKS2_S5_S5_iiff)
        /*0080*/ 	.word	0x00000028


	//----- nvinfo : EIATTR_FRAME_SIZE
	.align		4
.L_40:
        /*0084*/ 	.byte	0x04, 0x11
        /*0086*/ 	.short	(.L_42 - .L_41)
	.align		4
.L_41:
        /*0088*/ 	.word	index@(_ZN17fastertransformer37add_bias_input_layernorm_COL32_int8IOILi8ELb1ELb1ELb1EEEvPaS1_P6__halfPKS2_S5_S5_iiff)
        /*008c*/ 	.word	0x00000000


	//----- nvinfo : EIATTR_REGCOUNT
	.align		4
.L_42:
        /*0090*/ 	.byte	0x04, 0x2f
        /*0092*/ 	.short	(.L_44 - .L_43)
	.align		4
.L_43:
        /*0094*/ 	.word	index@(_ZN17fastertransformer43add_bias_input_layernorm_COL32_int8IO_noResI7__half2EEvPaPiPT_PKS4_S7_S7_iiPKfS9_S9_)
        /*0098*/ 	.word	0x00000014


	//----- nvinfo : EIATTR_FRAME_SIZE
	.align		4
.L_44:
        /*009c*/ 	.byte	0x04, 0x11
        /*009e*/ 	.short	(.L_46 - .L_45)
	.align		4
.L_45:
        /*00a0*/ 	.word	index@(_ZN17fastertransformer43add_bias_input_layernorm_COL32_int8IO_noResI7__half2EEvPaPiPT_PKS4_S7_S7_iiPKfS9_S9_)
        /*00a4*/ 	.word	0x00000000


	//----- nvinfo : EIATTR_REGCOUNT
	.align		4
.L_46:
        /*00a8*/ 	.byte	0x04, 0x2f
        /*00aa*/ 	.short	(.L_48 - .L_47)
	.align		4
.L_47:
        /*00ac*/ 	.word	index@(_ZN17fastertransformer31layernorm_COL32_DataTypeI_int8OI7__half2EEvPaPKT_S5_S5_iiPKf)
        /*00b0*/ 	.word	0x00000013


	//----- nvinfo : EIATTR_FRAME_SIZE
	.align		4
.L_48:
        /*00b4*/ 	.byte	0x04, 0x11
        /*00b6*/ 	.short	(.L_50 - .L_49)
	.align		4
.L_49:
        /*00b8*/ 	.word	index@(_ZN17fastertransformer31layernorm_COL32_DataTypeI_int8OI7__half2EEvPaPKT_S5_S5_iiPKf)
        /*00bc*/ 	.word	0x00000000


	//----- nvinfo : EIATTR_REGCOUNT
	.align		4
.L_50:
        /*00c0*/ 	.byte	0x04, 0x2f
        /*00c2*/ 	.short	(.L_52 - .L_51)
	.align		4
.L_51:
        /*00c4*/ 	.word	index@(_ZN17fastertransformer31layernorm_COL32_INT8I_DataTypeOI7__half2EEvPT_PKaPKS2_S7_iiPKf)
        /*00c8*/ 	.word	0x00000020


	//----- nvinfo : EIATTR_FRAME_SIZE
	.align		4
.L_52:
        /*00cc*/ 	.byte	0x04, 0x11
        /*00ce*/ 	.short	(.L_54 - .L_53)
	.align		4
.L_53:
        /*00d0*/ 	.word	index@(_ZN17fastertransformer31layernorm_COL32_INT8I_DataTypeOI7__half2EEvPT_PKaPKS2_S7_iiPKf)
        /*00d4*/ 	.word	0x00000000


	//----- nvinfo : EIATTR_REGCOUNT
	.align		4
.L_54:
        /*00d8*/ 	.byte	0x04, 0x2f
        /*00da*/ 	.short	(.L_56 - .L_55)
	.align		4
.L_55:
        /*00dc*/ 	.word	index@(_ZN17fastertransformer42layernorm_shift_partition_COL32_warpReduceILi4ELi8EEEvPaPK6__halfS4_S4_iiiifii)
        /*00e0*/ 	.word	0x00000020


	//----- nvinfo : EIATTR_FRAME_SIZE
	.align		4
.L_56:
        /*00e4*/ 	.byte	0x04, 0x11
        /*00e6*/ 	.short	(.L_58 - .L_57)
	.align		4
.L_57:
        /*00e8*/ 	.word	index@(_ZN17fastertransformer42layernorm_shift_partition_COL32_warpReduceILi4ELi8EEEvPaPK6__halfS4_S4_iiiifii)
        /*00ec*/ 	.word	0x00000000


	//----- nvinfo : EIATTR_REGCOUNT
	.align		4
.L_58:
        /*00f0*/ 	.byte	0x04, 0x2f
        /*00f2*/ 	.short	(.L_60 - .L_59)
	.align		4
.L_59:
        /*00f4*/ 	.word	index@(_ZN17fastertransformer31layernorm_shift_partition_COL32ILi8EEEvPaPK6__halfS4_S4_iiiifii)
        /*00f8*/ 	.word	0x00000020


	//----- nvinfo : EIATTR_FRAME_SIZE
	.align		4
.L_60:
        /*00fc*/ 	.byte	0x04, 0x11
        /*00fe*/ 	.short	(.L_62 - .L_61)
	.align		4
.L_61:
        /*0100*/ 	.word	index@(_ZN17fastertransformer31layernorm_shift_partition_COL32ILi8EEEvPaPK6__halfS4_S4_iiiifii)
        /*0104*/ 	.word	0x00000000


	//----- nvinfo : EIATTR_REGCOUNT
	.align		4
.L_62:
        /*0108*/ 	.byte	0x04, 0x2f
        /*010a*/ 	.short	(.L_64 - .L_63)
	.align		4
.L_63:
        /*010c*/ 	.word	index@(_ZN17fastertransformer35add_bias_input_layernorm_ROW_int8IOI7__half2EEvPaPKaS4_PKT_S7_S7_iiPKfS9_S9_)
        /*0110*/ 	.word	0x0000001b


	//----- nvinfo : EIATTR_FRAME_SIZE
	.align		4
.L_64:
        /*0114*/ 	.byte	0x04, 0x11
        /*0116*/ 	.short	(.L_66 - .L_65)
	.align		4
.L_65:
        /*0118*/ 	.word	index@(_ZN17fastertransformer35add_bias_input_layernorm_ROW_int8IOI7__half2EEvPaPKaS4_PKT_S7_S7_iiPKfS9_S9_)
        /*011c*/ 	.word	0x00000000


	//----- nvinfo : EIATTR_REGCOUNT
	.align		4
.L_66:
        /*0120*/ 	.byte	0x04, 0x2f
        /*0122*/ 	.short	(.L_68 - .L_67)
	.align		4
.L_67:
        /*0124*/ 	.word	index@(_ZN17fastertransformer44add_bias_input_layernorm_ROW_int8I_DataTypeOI7__half2EEvPT_PKaS5_PKS2_S7_S7_iiPKfS9_)
        /*0128*/ 	.word	0x00000018


	//----- nvinfo : EIATTR_FRAME_SIZE
	.align		4
.L_68:
        /*012c*/ 	.byte	0x04, 0x11
        /*012e*/ 	.short	(.L_70 - .L_69)
	.align		4
.L_69:
        /*0130*/ 	.word	index@(_ZN17fastertransformer44add_bias_input_layernorm_ROW_int8I_DataTypeOI7__half2EEvPT_PKaS5_PKS2_S7_S7_iiPKfS9_)
        /*0134*/ 	.word	0x00000000


	//----- nvinfo : EIATTR_REGCOUNT
	.align		4
.L_70:
        /*0138*/ 	.byte	0x04, 0x2f
        /*013a*/ 	.short	(.L_72 - .L_71)
	.align		4
.L_71:
        /*013c*/ 	.word	index@(_ZN17fastertransformer37add_bias_input_layernorm_COL32_int8IOIfEEvPaPKaS3_PKT_S6_S6_iiPKfS8_S8_)
        /*0140*/ 	.word	0x0000001d


	//----- nvinfo : EIATTR_FRAME_SIZE
	.align		4
.L_72:
        /*0144*/ 	.byte	0x04, 0x11
        /*0146*/ 	.short	(.L_74 - .L_73)
	.align		4
.L_73:
        /*0148*/ 	.word	index@(_ZN17fastertransformer37add_bias_input_layernorm_COL32_int8IOIfEEvPaPKaS3_PKT_S6_S6_iiPKfS8_S8_)
        /*014c*/ 	.word	0x00000000


	//----- nvinfo : EIATTR_REGCOUNT
	.align		4
.L_74:
        /*0150*/ 	.byte	0x04, 0x2f
        /*0152*/ 	.short	(.L_76 - .L_75)
	.align		4
.L_75:
        /*0154*/ 	.word	index@(_ZN17fastertransformer37add_bias_input_layernorm_COL32_int8IOI6__halfEEvPaPKaS4_PKT_S7_S7_iiPKfS9_S9_)
        /*0158*/ 	.word	0x0000001b


	//----- nvinfo : EIATTR_FRAME_SIZE
	.align		4
.L_76:
        /*015c*/ 	.byte	0x04, 0x11
        /*015e*/ 	.short	(.L_78 - .L_77)
	.align		4
.L_77:
        /*0160*/ 	.word	index@(_ZN17fastertransformer37add_bias_input_layernorm_COL32_int8IOI6__halfEEvPaPKaS4_PKT_S7_S7_iiPKfS9_S9_)
        /*0164*/ 	.word	0x00000000


	//----- nvinfo : EIATTR_REGCOUNT
	.align		4
.L_78:
        /*0168*/ 	.byte	0x04, 0x2f
        /*016a*/ 	.short	(.L_80 - .L_79)
	.align		4
.L_79:
        /*016c*/ 	.word	index@(_ZN17fastertransformer46add_bias_input_layernorm_COL32_int8I_DataTypeOIfEEvPT_PKaS4_PKS1_S6_S6_iiPKfS8_)
        /*0170*/ 	.word	0x00000014


	//----- nvinfo : EIATTR_FRAME_SIZE
	.align		4
.L_80:
        /*0174*/ 	.byte	0x04, 0x11
        /*0176*/ 	.short	(.L_82 - .L_81)
	.align		4
.L_81:
        /*0178*/ 	.word	index@(_ZN17fastertransformer46add_bias_input_layernorm_COL32_int8I_DataTypeOIfEEvPT_PKaS4_PKS1_S6_S6_iiPKfS8_)
        /*017c*/ 	.word	0x00000000


	//----- nvinfo : EIATTR_REGCOUNT
	.align		4
.L_82:
        /*0180*/ 	.byte	0x04, 0x2f
        /*0182*/ 	.short	(.L_84 - .L_83)
	.align		4
.L_83:
        /*0184*/ 	.word	index@(_ZN17fastertransformer46add_bias_input_layernorm_COL32_int8I_DataTypeOI6__halfEEvPT_PKaS5_PKS2_S7_S7_iiPKfS9_)
        /*0188*/ 	.word	0x00000014


	//----- nvinfo : EIATTR_FRAME_SIZE
	.align		4
.L_84:
        /*018c*/ 	.byte	0x04, 0x11
        /*018e*/ 	.short	(.L_86 - .L_85)
	.align		4
.L_85:
        /*0190*/ 	.word	index@(_ZN17fastertransformer46add_bias_input_layernorm_COL32_int8I_DataTypeOI6__halfEEvPT_PKaS5_PKS2_S7_S7_iiPKfS9_)
        /*0194*/ 	.word	0x00000000


	//----- nvinfo : EIATTR_REGCOUNT
	.align		4
.L_86:
        /*0198*/ 	.byte	0x04, 0x2f
        /*019a*/ 	.short	(.L_88 - .L_87)
	.align		4
.L_87:
        /*019c*/ 	.word	index@(_ZN17fastertransformer29add_bias_layernorm_add_res_e2ILi1EEEvP5char2PKS1_P7__half2PKS5_S8_S8_fiiPKfSA_)
        /*01a0*/ 	.word	0x00000012


	//----- nvinfo : EIATTR_FRAME_SIZE
	.align		4
.L_88:
        /*01a4*/ 	.byte	0x04, 0x11
        /*01a6*/ 	.short	(.L_90 - .L_89)
	.align		4
.L_89:
        /*01a8*/ 	.word	index@(_ZN17fastertransformer29add_bias_layernorm_add_res_e2ILi1EEEvP5char2PKS1_P7__half2PKS5_S8_S8_fiiPKfSA_)
        /*01ac*/ 	.word	0x00000000


	//----- nvinfo : EIATTR_REGCOUNT
	.align		4
.L_90:
        /*01b0*/ 	.byte	0x04, 0x2f
        /*01b2*/ 	.short	(.L_92 - .L_91)
	.align		4
.L_91:
        /*01b4*/ 	.word	index@(_ZN17fastertransformer26add_bias_layernorm_add_resI6__halfLi1EEEvPaPKaPT_PKS5_S8_S8_fiiPKfSA_)
        /*01b8*/ 	.word	0x00000011


	//----- nvinfo : EIATTR_FRAME_SIZE
	.align		4
.L_92:
        /*01bc*/ 	.byte	0x04, 0x11
        /*01be*/ 	.short	(.L_94 - .L_93)
	.align		4
.L_93:
        /*01c0*/ 	.word	index@(_ZN17fastertransformer26add_bias_layernorm_add_resI6__halfLi1EEEvPaPKaPT_PKS5_S8_S8_fiiPKfSA_)
        /*01c4*/ 	.word	0x00000000


	//----- nvinfo : EIATTR_REGCOUNT
	.align		4
.L_94:
        /*01c8*/ 	.byte	0x04, 0x2f
        /*01ca*/ 	.short	(.L_96 - .L_95)
	.align		4
.L_95:
        /*01cc*/ 	.word	index@(_ZN17fastertransformer29add_bias_layernorm_add_res_e2ILi2EEEvP5char2PKS1_P7__half2PKS5_S8_S8_fiiPKfSA_)
        /*01d0*/ 	.word	0x00000017


	//----- nvinfo : EIATTR_FRAME_SIZE
	.align		4
.L_96:
        /*01d4*/ 	.byte	0x04, 0x11
        /*01d6*/ 	.short	(.L_98 - .L_97)
	.align		4
.L_97:
        /*01d8*/ 	.word	index@(_ZN17fastertransformer29add_bias_layernorm_add_res_e2ILi2EEEvP5char2PKS1_P7__half2PKS5_S8_S8_fiiPKfSA_)
        /*01dc*/ 	.word	0x00000000


	//----- nvinfo : EIATTR_REGCOUNT
	.align		4
.L_98:
        /*01e0*/ 	.byte	0x04, 0x2f
        /*01e2*/ 	.short	(.L_100 - .L_99)
	.align		4
.L_99:
        /*01e4*/ 	.word	index@(_ZN17fastertransformer26add_bias_layernorm_add_resI6__halfLi2EEEvPaPKaPT_PKS5_S8_S8_fiiPKfSA_)
        /*01e8*/ 	.word	0x00000016


	//----- nvinfo : EIATTR_FRAME_SIZE
	.align		4
.L_100:
        /*01ec*/ 	.byte	0x04, 0x11
        /*01ee*/ 	.short	(.L_102 - .L_101)
	.align		4
.L_101:
        /*01f0*/ 	.word	index@(_ZN17fastertransformer26add_bias_layernorm_add_resI6__halfLi2EEEvPaPKaPT_PKS5_S8_S8_fiiPKfSA_)
        /*01f4*/ 	.word	0x00000000


	//----- nvinfo : EIATTR_REGCOUNT
	.align		4
.L_102:
        /*01f8*/ 	.byte	0x04, 0x2f
        /*01fa*/ 	.short	(.L_104 - .L_103)
	.align		4
.L_103:
        /*01fc*/ 	.word	index@(_ZN17fastertransformer29add_bias_layernorm_add_res_e2ILi4EEEvP5char2PKS1_P7__half2PKS5_S8_S8_fiiPKfSA_)
        /*0200*/ 	.word	0x00000017


	//----- nvinfo : EIATTR_FRAME_SIZE
	.align		4
.L_104:
        /*0204*/ 	.byte	0x04, 0x11
        /*0206*/ 	.short	(.L_106 - .L_105)
	.align		4
.L_105:
        /*0208*/ 	.word	index@(_ZN17fastertransformer29add_bias_layernorm_add_res_e2ILi4EEEvP5char2PKS1_P7__half2PKS5_S8_S8_fiiPKfSA_)
        /*020c*/ 	.word	0x00000000


	//----- nvinfo : EIATTR_REGCOUNT
	.align		4
.L_106:
        /*0210*/ 	.byte	0x04, 0x2f
        /*0212*/ 	.short	(.L_108 - .L_107)
	.align		4
.L_107:
        /*0214*/ 	.word	index@(_ZN17fastertransformer26add_bias_layernorm_add_resI6__halfLi4EEEvPaPKaPT_PKS5_S8_S8_fiiPKfSA_)
        /*0218*/ 	.word	0x00000020


	//----- nvinfo : EIATTR_FRAME_SIZE
	.align		4
.L_108:
        /*021c*/ 	.byte	0x04, 0x11
        /*021e*/ 	.short	(.L_110 - .L_109)
	.align		4
.L_109:
        /*0220*/ 	.word	index@(_ZN17fastertransformer26add_bias_layernorm_add_resI6__halfLi4EEEvPaPKaPT_PKS5_S8_S8_fiiPKfSA_)
        /*0224*/ 	.word	0x00000000


	//----- nvinfo : EIATTR_REGCOUNT
	.align		4
.L_110:
        /*0228*/ 	.byte	0x04, 0x2f
        /*022a*/ 	.short	(.L_112 - .L_111)
	.align		4
.L_111:
        /*022c*/ 	.word	index@(_ZN17fastertransformer29add_bias_layernorm_add_res_e2ILi8EEEvP5char2PKS1_P7__half2PKS5_S8_S8_fiiPKfSA_)
        /*0230*/ 	.word	0x0000001d


	//----- nvinfo : EIATTR_FRAME_SIZE
	.align		4
.L_112:
        /*0234*/ 	.byte	0x04, 0x11
        /*0236*/ 	.short	(.L_114 - .L_113)
	.align		4
.L_113:
        /*0238*/ 	.word	index@(_ZN17fastertransformer29add_bias_layernorm_add_res_e2ILi8EEEvP5char2PKS1_P7__half2PKS5_S8_S8_fiiPKfSA_)
        /*023c*/ 	.word	0x00000000


	//----- nvinfo : EIATTR_REGCOUNT
	.align		4
.L_114:
        /*0240*/ 	.byte	0x04, 0x2f
        /*0242*/ 	.short	(.L_116 - .L_115)
	.align		4
.L_115:
        /*0244*/ 	.word	index@(_ZN17fastertransformer26add_bias_layernorm_add_resI6__halfLi8EEEvPaPKaPT_PKS5_S8_S8_fiiPKfSA_)
        /*0248*/ 	.word	0x00000028


	//----- nvinfo : EIATTR_FRAME_SIZE
	.align		4
.L_116:
        /*024c*/ 	.byte	0x04, 0x11
        /*024e*/ 	.short	(.L_118 - .L_117)
	.align		4
.L_117:
        /*0250*/ 	.word	index@(_ZN17fastertransformer26add_bias_layernorm_add_resI6__halfLi8EEEvPaPKaPT_PKS5_S8_S8_fiiPKfSA_)
        /*0254*/ 	.word	0x00000000


	//----- nvinfo : EIATTR_REGCOUNT
	.align		4
.L_118:
        /*0258*/ 	.byte	0x04, 0x2f
        /*025a*/ 	.short	(.L_120 - .L_119)
	.align		4
.L_119:
        /*025c*/ 	.word	index@(_ZN17fastertransformer29add_bias_layernorm_add_res_e2ILi16EEEvP5char2PKS1_P7__half2PKS5_S8_S8_fiiPKfSA_)
        /*0260*/ 	.word	0x00000020


	//----- nvinfo : EIATTR_FRAME_SIZE
	.align		4
.L_120:
        /*0264*/ 	.byte	0x04, 0x11
        /*0266*/ 	.short	(.L_122 - .L_121)
	.align		4
.L_121:
        /*0268*/ 	.word	index@(_ZN17fastertransformer29add_bias_layernorm_add_res_e2ILi16EEEvP5char2PKS1_P7__half2PKS5_S8_S8_fiiPKfSA_)
        /*026c*/ 	.word	0x00000000


	//----- nvinfo : EIATTR_REGCOUNT
	.align		4
.L_122:
        /*0270*/ 	.byte	0x04, 0x2f
        /*0272*/ 	.short	(.L_124 - .L_123)
	.align		4
.L_123:
        /*0274*/ 	.word	index@(_ZN17fastertransformer26add_bias_layernorm_add_resI6__halfLi16EEEvPaPKaPT_PKS5_S8_S8_fiiPKfSA_)
        /*0278*/ 	.word	0x00000038


	//----- nvinfo : EIATTR_FRAME_SIZE
	.align		4
.L_124:
        /*027c*/ 	.byte	0x04, 0x11
        /*027e*/ 	.short	(.L_126 - .L_125)
	.align		4
.L_125:
        /*0280*/ 	.word	index@(_ZN17fastertransformer26add_bias_layernorm_add_resI6__halfLi16EEEvPaPKaPT_PKS5_S8_S8_fiiPKfSA_)
        /*0284*/ 	.word	0x00000000


	//----- nvinfo : EIATTR_REGCOUNT
	.align		4
.L_126:
        /*0288*/ 	.byte	0x04, 0x2f
        /*028a*/ 	.short	(.L_128 - .L_127)
	.align		4
.L_127:
        /*028c*/ 	.word	index@(_ZN17fastertransformer29add_bias_layernorm_add_res_e2ILi32EEEvP5char2PKS1_P7__half2PKS5_S8_S8_fiiPKfSA_)
        /*0290*/ 	.word	0x00000048


	//----- nvinfo : EIATTR_FRAME_SIZE
	.align		4
.L_128:
        /*0294*/ 	.byte	0x04, 0x11
        /*0296*/ 	.short	(.L_130 - .L_129)
	.align		4
.L_129:
        /*0298*/ 	.word	index@(_ZN17fastertransformer29add_bias_layernorm_add_res_e2ILi32EEEvP5char2PKS1_P7__half2PKS5_S8_S8_fiiPKfSA_)
        /*029c*/ 	.word	0x00000000


	//----- nvinfo : EIATTR_REGCOUNT
	.align		4
.L_130:
        /*02a0*/ 	.byte	0x04, 0x2f
        /*02a2*/ 	.short	(.L_132 - .L_131)
	.align		4
.L_131:
        /*02a4*/ 	.word	index@(_ZN17fastertransformer26add_bias_layernorm_add_resI6__halfLi32EEEvPaPKaPT_PKS5_S8_S8_fiiPKfSA_)
        /*02a8*/ 	.word	0x00000070


	//----- nvinfo : EIATTR_FRAME_SIZE
	.align		4
.L_132:
        /*02ac*/ 	.byte	0x04, 0x11
        /*02ae*/ 	.short	(.L_134 - .L_133)
	.align		4
.L_133:
        /*02b0*/ 	.word	index@(_ZN17fastertransformer26add_bias_layernorm_add_resI6__halfLi32EEEvPaPKaPT_PKS5_S8_S8_fiiPKfSA_)
        /*02b4*/ 	.word	0x00000000


	//----- nvinfo : EIATTR_REGCOUNT
	.align		4
.L_134:
        /*02b8*/ 	.byte	0x04, 0x2f
        /*02ba*/ 	.short	(.L_136 - .L_135)
	.align		4
.L_135:
        /*02bc*/ 	.word	index@(_ZN17fastertransformer43add_bias_input_layernorm_COL32_int8IO_noResIfEEvPaPiPT_PKS3_S6_S6_iiPKfS8_S8_)
        /*02c0*/ 	.word	0x00000018


	//----- nvinfo : EIATTR_FRAME_SIZE
	.align		4
.L_136:
        /*02c4*/ 	.byte	0x04, 0x11
        /*02c6*/ 	.short	(.L_138 - .L_137)
	.align		4
.L_137:
        /*02c8*/ 	.word	index@(_ZN17fastertransformer43add_bias_input_layernorm_COL32_int8IO_noResIfEEvPaPiPT_PKS3_S6_S6_iiPKfS8_S8_)
        /*02cc*/ 	.word	0x00000000


	//----- nvinfo : EIATTR_REGCOUNT
	.align		4
.L_138:
        /*02d0*/ 	.byte	0x04, 0x2f
        /*02d2*/ 	.short	(.L_140 - .L_139)
	.align		4
.L_139:
        /*02d4*/ 	.word	index@(_ZN17fastertransformer43add_bias_input_layernorm_COL32_int8IO_noResI6__halfEEvPaPiPT_PKS4_S7_S7_iiPKfS9_S9_)
        /*02d8*/ 	.word	0x00000018


	//----- nvinfo : EIATTR_FRAME_SIZE
	.align		4
.L_140:
        /*02dc*/ 	.byte	0x04, 0x11
        /*02de*/ 	.short	(.L_142 - .L_141)
	.align		4
.L_141:
        /*02e0*/ 	.word	index@(_ZN17fastertransformer43add_bias_input_layernorm_COL32_int8IO_noResI6__halfEEvPaPiPT_PKS4_S7_S7_iiPKfS9_S9_)
        /*02e4*/ 	.word	0x00000000


	//----- nvinfo : EIATTR_REGCOUNT
	.align		4
.L_142:
        /*02e8*/ 	.byte	0x04, 0x2f
        /*02ea*/ 	.short	(.L_144 - .L_143)
	.align		4
.L_143:
        /*02ec*/ 	.word	index@(_ZN17fastertransformer31layernorm_COL32_DataTypeI_int8OIfEEvPaPKT_S4_S4_iiPKf)
        /*02f0*/ 	.word	0x00000018


	//----- nvinfo : EIATTR_FRAME_SIZE
	.align		4
.L_144:
        /*02f4*/ 	.byte	0x04, 0x11
        /*02f6*/ 	.short	(.L_146 - .L_145)
	.align		4
.L_145:
        /*02f8*/ 	.word	index@(_ZN17fastertransformer31layernorm_COL32_DataTypeI_int8OIfEEvPaPKT_S4_S4_iiPKf)
        /*02fc*/ 	.word	0x00000000


	//----- nvinfo : EIATTR_REGCOUNT
	.align		4
.L_146:
        /*0300*/ 	.byte	0x04, 0x2f
        /*0302*/ 	.short	(.L_148 - .L_147)
	.align		4
.L_147:
        /*0304*/ 	.word	index@(_ZN17fastertransformer31layernorm_COL32_DataTypeI_int8OI6__halfEEvPaPKT_S5_S5_iiPKf)
        /*0308*/ 	.word	0x0000001a


	//----- nvinfo : EIATTR_FRAME_SIZE
	.align		4
.L_148:
        /*030c*/ 	.byte	0x04, 0x11
        /*030e*/ 	.short	(.L_150 - .L_149)
	.align		4
.L_149:
        /*0310*/ 	.word	index@(_ZN17fastertransformer31layernorm_COL32_DataTypeI_int8OI6__halfEEvPaPKT_S5_S5_iiPKf)
        /*0314*/ 	.word	0x00000000


	//----- nvinfo : EIATTR_REGCOUNT
	.align		4
.L_150:
        /*0318*/ 	.byte	0x04, 0x2f
        /*031a*/ 	.short	(.L_152 - .L_151)
	.align		4
.L_151:
        /*031c*/ 	.word	index@(_ZN17fastertransformer31layernorm_COL32_INT8I_DataTypeOIfEEvPT_PKaPKS1_S6_iiPKf)
        /*0320*/ 	.word	0x00000019


	//----- nvinfo : EIATTR_FRAME_SIZE
	.align		4
.L_152:
        /*0324*/ 	.byte	0x04, 0x11
        /*0326*/ 	.short	(.L_154 - .L_153)
	.align		4
.L_153:
        /*0328*/ 	.word	index@(_ZN17fastertransformer31layernorm_COL32_INT8I_DataTypeOIfEEvPT_PKaPKS1_S6_iiPKf)
        /*032c*/ 	.word	0x00000000


	//----- nvinfo : EIATTR_REGCOUNT
	.align		4
.L_154:
        /*0330*/ 	.byte	0x04, 0x2f
        /*0332*/ 	.short	(.L_156 - .L_155)
	.align		4
.L_155:
        /*0334*/ 	.word	index@(_ZN17fastertransformer31layernorm_COL32_INT8I_DataTypeOI6__halfEEvPT_PKaPKS2_S7_iiPKf)
        /*0338*/ 	.word	0x0000001b


	//----- nvinfo : EIATTR_FRAME_SIZE
	.align		4
.L_156:
        /*033c*/ 	.byte	0x04, 0x11
        /*033e*/ 	.short	(.L_158 - .L_157)
	.align		4
.L_157:
        /*0340*/ 	.word	index@(_ZN17fastertransformer31layernorm_COL32_INT8I_DataTypeOI6__halfEEvPT_PKaPKS2_S7_iiPKf)
        /*0344*/ 	.word	0x00000000


	//----- nvinfo : EIATTR_REGCOUNT
	.align		4
.L_158:
        /*0348*/ 	.byte	0x04, 0x2f
        /*034a*/ 	.short	(.L_160 - .L_159)
	.align		4
.L_159:
        /*034c*/ 	.word	index@(_ZN17fastertransformer18merge_layernorm_v2IfEEvPaPKT_S4_S4_iPKfiii)
        /*0350*/ 	.word	0x00000020


	//----- nvinfo : EIATTR_FRAME_SIZE
	.align		4
.L_160:
        /*0354*/ 	.byte	0x04, 0x11
        /*0356*/ 	.short	(.L_162 - .L_161)
	.align		4
.L_161:
        /*0358*/ 	.word	index@(_ZN17fastertransformer18merge_layernorm_v2IfEEvPaPKT_S4_S4_iPKfiii)
        /*035c*/ 	.word	0x00000000


	//----- nvinfo : EIATTR_REGCOUNT
	.align		4
.L_162:
        /*0360*/ 	.byte	0x04, 0x2f
        /*0362*/ 	.short	(.L_164 - .L_163)
	.align		4
.L_163:
        /*0364*/ 	.word	index@(_ZN17fastertransformer18merge_layernorm_v2I6__halfEEvPaPKT_S5_S5_iPKfiii)
        /*0368*/ 	.word	0x00000020


	//----- nvinfo : EIATTR_FRAME_SIZE
	.align		4
.L_164:
        /*036c*/ 	.byte	0x04, 0x11
        /*036e*/ 	.short	(.L_166 - .L_165)
	.align		4
.L_165:
        /*0370*/ 	.word	index@(_ZN17fastertransformer18merge_layernorm_v2I6__halfEEvPaPKT_S5_S5_iPKfiii)
        /*0374*/ 	.word	0x00000000


	//----- nvinfo : EIATTR_REGCOUNT
	.align		4
.L_166:
        /*0378*/ 	.byte	0x04, 0x2f
        /*037a*/ 	.short	(.L_168 - .L_167)
	.align		4
.L_167:
        /*037c*/ 	.word	index@(_ZN17fastertransformer35add_bias_input_layernorm_ROW_int8IOIfEEvPaPKaS3_PKT_S6_S6_iiPKfS8_S8_)
        /*0380*/ 	.word	0x0000001d


	//----- nvinfo : EIATTR_FRAME_SIZE
	.align		4
.L_168:
        /*0384*/ 	.byte	0x04, 0x11
        /*0386*/ 	.short	(.L_170 - .L_169)
	.align		4
.L_169:
        /*0388*/ 	.word	index@(_ZN17fastertransformer35add_bias_input_layernorm_ROW_int8IOIfEEvPaPKaS3_PKT_S6_S6_iiPKfS8_S8_)
        /*038c*/ 	.word	0x00000000


	//----- nvinfo : EIATTR_REGCOUNT
	.align		4
.L_170:
        /*0390*/ 	.byte	0x04, 0x2f
        /*0392*/ 	.short	(.L_172 - .L_171)
	.align		4
.L_171:
        /*0394*/ 	.word	index@(_ZN17fastertransformer35add_bias_input_layernorm_ROW_int8IOI6__halfEEvPaPKaS4_PKT_S7_S7_iiPKfS9_S9_)
        /*0398*/ 	.word	0x0000001d


	//----- nvinfo : EIATTR_FRAME_SIZE
	.align		4
.L_172:
        /*039c*/ 	.byte	0x04, 0x11
        /*039e*/ 	.short	(.L_174 - .L_173)
	.align		4
.L_173:
        /*03a0*/ 	.word	index@(_ZN17fastertransformer35add_bias_input_layernorm_ROW_int8IOI6__halfEEvPaPKaS4_PKT_S7_S7_iiPKfS9_S9_)
        /*03a4*/ 	.word	0x00000000


	//----- nvinfo : EIATTR_REGCOUNT
	.align		4
.L_174:
        /*03a8*/ 	.byte	0x04, 0x2f
        /*03aa*/ 	.short	(.L_176 - .L_175)
	.align		4
.L_175:
        /*03ac*/ 	.word	index@(_ZN17fastertransformer44add_bias_input_layernorm_ROW_int8I_DataTypeOIfEEvPT_PKaS4_PKS1_S6_S6_iiPKfS8_)
        /*03b0*/ 	.word	0x00000014


	//----- nvinfo : EIATTR_FRAME_SIZE
	.align		4
.L_176:
        /*03b4*/ 	.byte	0x04, 0x11
        /*03b6*/ 	.short	(.L_178 - .L_177)
	.align		4
.L_177:
        /*03b8*/ 	.word	index@(_ZN17fastertransformer44add_bias_input_layernorm_ROW_int8I_DataTypeOIfEEvPT_PKaS4_PKS1_S6_S6_iiPKfS8_)
        /*03bc*/ 	.word	0x00000000


	//----- nvinfo : EIATTR_REGCOUNT
	.align		4
.L_178:
        /*03c0*/ 	.byte	0x04, 0x2f
        /*03c2*/ 	.short	(.L_180 - .L_179)
	.align		4
.L_179:
        /*03c4*/ 	.word	index@(_ZN17fastertransformer44add_bias_input_layernorm_ROW_int8I_DataTypeOI6__halfEEvPT_PKaS5_PKS2_S7_S7_iiPKfS9_)
        /*03c8*/ 	.word	0x00000014


	//----- nvinfo : EIATTR_FRAME_SIZE
	.align		4
.L_180:
        /*03cc*/ 	.byte	0x04, 0x11
        /*03ce*/ 	.short	(.L_182 - .L_181)
	.align		4
.L_181:
        /*03d0*/ 	.word	index@(_ZN17fastertransformer44add_bias_input_layernorm_ROW_int8I_DataTypeOI6__halfEEvPT_PKaS5_PKS2_S7_S7_iiPKfS9_)
        /*03d4*/ 	.word	0x00000000


	//----- nvinfo : EIATTR_MIN_STACK_SIZE
	.align		4
.L_182:
        /*03d8*/ 	.byte	0x04, 0x12
        /*03da*/ 	.short	(.L_184 - .L_183)
	.align		4
.L_183:
        /*03dc*/ 	.word	index@(_ZN17fastertransformer44add_bias_input_layernorm_ROW_int8I_DataTypeOI6__halfEEvPT_PKaS5_PKS2_S7_S7_iiPKfS9_)
        /*03e0*/ 	.word	0x00000000


	//----- nvinfo : EIATTR_MIN_STACK_SIZE
	.align		4
.L_184:
        /*03e4*/ 	.byte	0x04, 0x12
        /*03e6*/ 	.short	(.L_186 - .L_185)
	.align		4
.L_185:
        /*03e8*/ 	.word	index@(_ZN17fastertransformer44add_bias_input_layernorm_ROW_int8I_DataTypeOIfEEvPT_PKaS4_PKS1_S6_S6_iiPKfS8_)
        /*03ec*/ 	.word	0x00000000


	//----- nvinfo : EIATTR_MIN_STACK_SIZE
	.align		4
.L_186:
        /*03f0*/ 	.byte	0x04, 0x12
        /*03f2*/ 	.short	(.L_188 - .L_187)
	.align		4
.L_187:
        /*03f4*/ 	.word	index@(_ZN17fastertransformer35add_bias_input_layernorm_ROW_int8IOI6__halfEEvPaPKaS4_PKT_S7_S7_iiPKfS9_S9_)
        /*03f8*/ 	.word	0x00000000


	//----- nvinfo : EIATTR_MIN_STACK_SIZE
	.align		4
.L_188:
        /*03fc*/ 	.byte	0x04, 0x12
        /*03fe*/ 	.short	(.L_190 - .L_189)
	.align		4
.L_189:
        /*0400*/ 	.word	index@(_ZN17fastertransformer35add_bias_input_layernorm_ROW_int8IOIfEEvPaPKaS3_PKT_S6_S6_iiPKfS8_S8_)
        /*0404*/ 	.word	0x00000000


	//----- nvinfo : EIATTR_MIN_STACK_SIZE
	.align		4
.L_190:
        /*0408*/ 	.byte	0x04, 0x12
        /*040a*/ 	.short	(.L_192 - .L_191)
	.align		4
.L_191:
        /*040c*/ 	.word	index@(_ZN17fastertransformer18merge_layernorm_v2I6__halfEEvPaPKT_S5_S5_iPKfiii)
        /*0410*/ 	.word	0x00000000


	//----- nvinfo : EIATTR_MIN_STACK_SIZE
	.align		4
.L_192:
        /*0414*/ 	.byte	0x04, 0x12
        /*0416*/ 	.short	(.L_194 - .L_193)
	.align		4
.L_193:
        /*0418*/ 	.word	index@(_ZN17fastertransformer18merge_layernorm_v2IfEEvPaPKT_S4_S4_iPKfiii)
        /*041c*/ 	.word	0x00000000


	//----- nvinfo : EIATTR_MIN_STACK_SIZE
	.align		4
.L_194:
        /*0420*/ 	.byte	0x04, 0x12
        /*0422*/ 	.short	(.L_196 - .L_195)
	.align		4
.L_195:
        /*0424*/ 	.word	index@(_ZN17fastertransformer31layernorm_COL32_INT8I_DataTypeOI6__halfEEvPT_PKaPKS2_S7_iiPKf)
        /*0428*/ 	.word	0x00000000


	//----- nvinfo : EIATTR_MIN_STACK_SIZE
	.align		4
.L_196:
        /*042c*/ 	.byte	0x04, 0x12
        /*042e*/ 	.short	(.L_198 - .L_197)
	.align		4
.L_197:
        /*0430*/ 	.word	index@(_ZN17fastertransformer31layernorm_COL32_INT8I_DataTypeOIfEEvPT_PKaPKS1_S6_iiPKf)
        /*0434*/ 	.word	0x00000000


	//----- nvinfo : EIATTR_MIN_STACK_SIZE
	.align		4
.L_198:
        /*0438*/ 	.byte	0x04, 0x12
        /*043a*/ 	.short	(.L_200 - .L_199)
	.align		4
.L_199:
        /*043c*/ 	.word	index@(_ZN17fastertransformer31layernorm_COL32_DataTypeI_int8OI6__halfEEvPaPKT_S5_S5_iiPKf)
        /*0440*/ 	.word	0x00000000


	//----- nvinfo : EIATTR_MIN_STACK_SIZE
	.align		4
.L_200:
        /*0444*/ 	.byte	0x04, 0x12
        /*0446*/ 	.short	(.L_202 - .L_201)
	.align		4
.L_201:
        /*0448*/ 	.word	index@(_ZN17fastertransformer31layernorm_COL32_DataTypeI_int8OIfEEvPaPKT_S4_S4_iiPKf)
        /*044c*/ 	.word	0x00000000


	//----- nvinfo : EIATTR_MIN_STACK_SIZE
	.align		4
.L_202:
        /*0450*/ 	.byte	0x04, 0x12
        /*0452*/ 	.short	(.L_204 - .L_203)
	.align		4
.L_203:
        /*0454*/ 	.word	index@(_ZN17fastertransformer43add_bias_input_layernorm_COL32_int8IO_noResI6__halfEEvPaPiPT_PKS4_S7_S7_iiPKfS9_S9_)
        /*0458*/ 	.word	0x00000000


	//----- nvinfo : EIATTR_MIN_STACK_SIZE
	.align		4
.L_204:
        /*045c*/ 	.byte	0x04, 0x12
        /*045e*/ 	.short	(.L_206 - .L_205)
	.align		4
.L_205:
        /*0460*/ 	.word	index@(_ZN17fastertransformer43add_bias_input_layernorm_COL32_int8IO_noResIfEEvPaPiPT_PKS3_S6_S6_iiPKfS8_S8_)
        /*0464*/ 	.word	0x00000000


	//----- nvinfo : EIATTR_MIN_STACK_SIZE
	.align		4
.L_206:
        /*0468*/ 	.byte	0x04, 0x12
        /*046a*/ 	.short	(.L_208 - .L_207)
	.align		4
.L_207:
        /*046c*/ 	.word	index@(_ZN17fastertransformer26add_bias_layernorm_add_resI6__halfLi32EEEvPaPKaPT_PKS5_S8_S8_fiiPKfSA_)
        /*0470*/ 	.word	0x00000000


	//----- nvinfo : EIATTR_MIN_STACK_SIZE
	.align		4
.L_208:
        /*0474*/ 	.byte	0x04, 0x12
        /*0476*/ 	.short	(.L_210 - .L_209)
	.align		4
.L_209:
        /*0478*/ 	.word	index@(_ZN17fastertransformer29add_bias_layernorm_add_res_e2ILi32EEEvP5char2PKS1_P7__half2PKS5_S8_S8_fiiPKfSA_)
        /*047c*/ 	.word	0x00000000


	//----- nvinfo : EIATTR_MIN_STACK_SIZE
	.align		4
.L_210:
        /*0480*/ 	.byte	0x04, 0x12
        /*0482*/ 	.short	(.L_212 - .L_211)
	.align		4
.L_211:
        /*0484*/ 	.word	index@(_ZN17fastertransformer26add_bias_layernorm_add_resI6__halfLi16EEEvPaPKaPT_PKS5_S8_S8_fiiPKfSA_)
        /*0488*/ 	.word	0x00000000


	//----- nvinfo : EIATTR_MIN_STACK_SIZE
	.align		4
.L_212:
        /*048c*/ 	.byte	0x04, 0x12
        /*048e*/ 	.short	(.L_214 - .L_213)
	.align		4
.L_213:
        /*0490*/ 	.word	index@(_ZN17fastertransformer29add_bias_layernorm_add_res_e2ILi16EEEvP5char2PKS1_P7__half2PKS5_S8_S8_fiiPKfSA_)
        /*0494*/ 	.word	0x00000000


	//----- nvinfo : EIATTR_MIN_STACK_SIZE
	.align		4
.L_214:
        /*0498*/ 	.byte	0x04, 0x12
        /*049a*/ 	.short	(.L_216 - .L_215)
	.align		4
.L_215:
        /*049c*/ 	.word	index@(_ZN17fastertransformer26add_bias_layernorm_add_resI6__halfLi8EEEvPaPKaPT_PKS5_S8_S8_fiiPKfSA_)
        /*04a0*/ 	.word	0x00000000


	//----- nvinfo : EIATTR_MIN_STACK_SIZE
	.align		4
.L_216:
        /*04a4*/ 	.byte	0x04, 0x12
        /*04a6*/ 	.short	(.L_218 - .L_217)
	.align		4
.L_217:
        /*04a8*/ 	.word	index@(_ZN17fastertransformer29add_bias_layernorm_add_res_e2ILi8EEEvP5char2PKS1_P7__half2PKS5_S8_S8_fiiPKfSA_)
        /*04ac*/ 	.word	0x00000000


	//----- nvinfo : EIATTR_MIN_STACK_SIZE
	.align		4
.L_218:
        /*04b0*/ 	.byte	0x04, 0x12
        /*04b2*/ 	.short	(.L_220 - .L_219)
	.align		4
.L_219:
        /*04b4*/ 	.word	index@(_ZN17fastertransformer26add_bias_layernorm_add_resI6__halfLi4EEEvPaPKaPT_PKS5_S8_S8_fiiPKfSA_)
        /*04b8*/ 	.word	0x00000000


	//----- nvinfo : EIATTR_MIN_STACK_SIZE
	.align		4
.L_220:
        /*04bc*/ 	.byte	0x04, 0x12
        /*04be*/ 	.short	(.L_222 - .L_221)
	.align		4
.L_221:
        /*04c0*/ 	.word	index@(_ZN17fastertransformer29add_bias_layernorm_add_res_e2ILi4EEEvP5char2PKS1_P7__half2PKS5_S8_S8_fiiPKfSA_)
        /*04c4*/ 	.word	0x00000000


	//----- nvinfo : EIATTR_MIN_STACK_SIZE
	.align		4
.L_222:
        /*04c8*/ 	.byte	0x04, 0x12
        /*04ca*/ 	.short	(.L_224 - .L_223)
	.align		4
.L_223:
        /*04cc*/ 	.word	index@(_ZN17fastertransformer26add_bias_layernorm_add_resI6__halfLi2EEEvPaPKaPT_PKS5_S8_S8_fiiPKfSA_)
        /*04d0*/ 	.word	0x00000000


	//----- nvinfo : EIATTR_MIN_STACK_SIZE
	.align		4
.L_224:
        /*04d4*/ 	.byte	0x04, 0x12
        /*04d6*/ 	.short	(.L_226 - .L_225)
	.align		4
.L_225:
        /*04d8*/ 	.word	index@(_ZN17fastertransformer29add_bias_layernorm_add_res_e2ILi2EEEvP5char2PKS1_P7__half2PKS5_S8_S8_fiiPKfSA_)
        /*04dc*/ 	.word	0x00000000


	//----- nvinfo : EIATTR_MIN_STACK_SIZE
	.align		4
.L_226:
        /*04e0*/ 	.byte	0x04, 0x12
        /*04e2*/ 	.short	(.L_228 - .L_227)
	.align		4
.L_227:
        /*04e4*/ 	.word	index@(_ZN17fastertransformer26add_bias_layernorm_add_resI6__halfLi1EEEvPaPKaPT_PKS5_S8_S8_fiiPKfSA_)
        /*04e8*/ 	.word	0x00000000


	//----- nvinfo : EIATTR_MIN_STACK_SIZE
	.align		4
.L_228:
        /*04ec*/ 	.byte	0x04, 0x12
        /*04ee*/ 	.short	(.L_230 - .L_229)
	.align		4
.L_229:
        /*04f0*/ 	.word	index@(_ZN17fastertransformer29add_bias_layernorm_add_res_e2ILi1EEEvP5char2PKS1_P7__half2PKS5_S8_S8_fiiPKfSA_)
        /*04f4*/ 	.word	0x00000000


	//----- nvinfo : EIATTR_MIN_STACK_SIZE
	.align		4
.L_230:
        /*04f8*/ 	.byte	0x04, 0x12
        /*04fa*/ 	.short	(.L_232 - .L_231)
	.align		4
.L_231:
        /*04fc*/ 	.word	index@(_ZN17fastertransformer46add_bias_input_layernorm_COL32_int8I_DataTypeOI6__halfEEvPT_PKaS5_PKS2_S7_S7_iiPKfS9_)
        /*0500*/ 	.word	0x00000000


	//----- nvinfo : EIATTR_MIN_STACK_SIZE
	.align		4
.L_232:
        /*0504*/ 	.byte	0x04, 0x12
        /*0506*/ 	.short	(.L_234 - .L_233)
	.align		4
.L_233:
        /*0508*/ 	.word	index@(_ZN17fastertransformer46add_bias_input_layernorm_COL32_int8I_DataTypeOIfEEvPT_PKaS4_PKS1_S6_S6_iiPKfS8_)
        /*050c*/ 	.word	0x00000000


	//----- nvinfo : EIATTR_MIN_STACK_SIZE
	.align		4
.L_234:
        /*0510*/ 	.byte	0x04, 0x12
        /*0512*/ 	.short	(.L_236 - .L_235)
	.align		4
.L_235:
        /*0514*/ 	.word	index@(_ZN17fastertransformer37add_bias_input_layernorm_COL32_int8IOI6__halfEEvPaPKaS4_PKT_S7_S7_iiPKfS9_S9_)
        /*0518*/ 	.word	0x00000000


	//----- nvinfo : EIATTR_MIN_STACK_SIZE
	.align		4
.L_236:
        /*051c*/ 	.byte	0x04, 0x12
        /*051e*/ 	.short	(.L_238 - .L_237)
	.align		4
.L_237:
        /*0520*/ 	.word	index@(_ZN17fastertransformer37add_bias_input_layernorm_COL32_int8IOIfEEvPaPKaS3_PKT_S6_S6_iiPKfS8_S8_)
        /*0524*/ 	.word	0x00000000


	//----- nvinfo : EIATTR_MIN_STACK_SIZE
	.align		4
.L_238:
        /*0528*/ 	.byte	0x04, 0x12
        /*052a*/ 	.short	(.L_240 - .L_239)
	.align		4
.L_239:
        /*052c*/ 	.word	index@(_ZN17fastertransformer44add_bias_input_layernorm_ROW_int8I_DataTypeOI7__half2EEvPT_PKaS5_PKS2_S7_S7_iiPKfS9_)
        /*0530*/ 	.word	0x00000000


	//----- nvinfo : EIATTR_MIN_STACK_SIZE
	.align		4
.L_240:
        /*0534*/ 	.byte	0x04, 0x12
        /*0536*/ 	.short	(.L_242 - .L_241)
	.align		4
.L_241:
        /*0538*/ 	.word	index@(_ZN17fastertransformer35add_bias_input_layernorm_ROW_int8IOI7__half2EEvPaPKaS4_PKT_S7_S7_iiPKfS9_S9_)
        /*053c*/ 	.word	0x00000000


	//----- nvinfo : EIATTR_MIN_STACK_SIZE
	.align		4
.L_242:
        /*0540*/ 	.byte	0x04, 0x12
        /*0542*/ 	.short	(.L_244 - .L_243)
	.align		4
.L_243:
        /*0544*/ 	.word	index@(_ZN17fastertransformer31layernorm_shift_partition_COL32ILi8EEEvPaPK6__halfS4_S4_iiiifii)
        /*0548*/ 	.word	0x00000000


	//----- nvinfo : EIATTR_MIN_STACK_SIZE
	.align		4
.L_244:
        /*054c*/ 	.byte	0x04, 0x12
        /*054e*/ 	.short	(.L_246 - .L_245)
	.align		4
.L_245:
        /*0550*/ 	.word	index@(_ZN17fastertransformer42layernorm_shift_partition_COL32_warpReduceILi4ELi8EEEvPaPK6__halfS4_S4_iiiifii)
        /*0554*/ 	.word	0x00000000


	//----- nvinfo : EIATTR_MIN_STACK_SIZE
	.align		4
.L_246:
        /*0558*/ 	.byte	0x04, 0x12
        /*055a*/ 	.short	(.L_248 - .L_247)
	.align		4
.L_247:
        /*055c*/ 	.word	index@(_ZN17fastertransformer31layernorm_COL32_INT8I_DataTypeOI7__half2EEvPT_PKaPKS2_S7_iiPKf)
        /*0560*/ 	.word	0x00000000


	//----- nvinfo : EIATTR_MIN_STACK_SIZE
	.align		4
.L_248:
        /*0564*/ 	.byte	0x04, 0x12
        /*0566*/ 	.short	(.L_250 - .L_249)
	.align		4
.L_249:
        /*0568*/ 	.word	index@(_ZN17fastertransformer31layernorm_COL32_DataTypeI_int8OI7__half2EEvPaPKT_S5_S5_iiPKf)
        /*056c*/ 	.word	0x00000000


	//----- nvinfo : EIATTR_MIN_STACK_SIZE
	.align		4
.L_250:
        /*0570*/ 	.byte	0x04, 0x12
        /*0572*/ 	.short	(.L_252 - .L_251)
	.align		4
.L_251:
        /*0574*/ 	.word	index@(_ZN17fastertransformer43add_bias_input_layernorm_COL32_int8IO_noResI7__half2EEvPaPiPT_PKS4_S7_S7_iiPKfS9_S9_)
        /*0578*/ 	.word	0x00000000


	//----- nvinfo : EIATTR_MIN_STACK_SIZE
	.align		4
.L_252:
        /*057c*/ 	.byte	0x04, 0x12
        /*057e*/ 	.short	(.L_254 - .L_253)
	.align		4
.L_253:
        /*0580*/ 	.word	index@(_ZN17fastertransformer37add_bias_input_layernorm_COL32_int8IOILi8ELb1ELb1ELb1EEEvPaS1_P6__halfPKS2_S5_S5_iiff)
        /*0584*/ 	.word	0x00000000


	//----- nvinfo : EIATTR_MIN_STACK_SIZE
	.align		4
.L_254:
        /*0588*/ 	.byte	0x04, 0x12
        /*058a*/ 	.short	(.L_256 - .L_255)
	.align		4
.L_255:
        /*058c*/ 	.word	index@(_ZN17fastertransformer48add_bias_input_layernorm_COL32_int8IO_warpReduceILi4ELi8ELb1ELb1ELb1EEEvPaS1_P6__halfPKS2_S5_S5_iiff)
        /*0590*/ 	.word	0x00000000


	//----- nvinfo : EIATTR_MIN_STACK_SIZE
	.align		4
.L_256:
        /*0594*/ 	.byte	0x04, 0x12
        /*0596*/ 	.short	(.L_258 - .L_257)
	.align		4
.L_257:
        /*0598*/ 	.word	index@(_ZN17fastertransformer46add_bias_input_layernorm_COL32_int8I_DataTypeOI7__half2EEvPT_PKaS5_PKS2_S7_S7_iiPKfS9_)
        /*059c*/ 	.word	0x00000000


	//----- nvinfo : EIATTR_MIN_STACK_SIZE
	.align		4
.L_258:
        /*05a0*/ 	.byte	0x04, 0x12
        /*05a2*/ 	.short	(.L_260 - .L_259)
	.align		4
.L_259:
        /*05a4*/ 	.word	index@(_ZN17fastertransformer37add_bias_input_layernorm_COL32_int8IOI7__half2EEvPaPKaS4_PKT_S7_S7_iiPKfS9_S9_)
        /*05a8*/ 	.word	0x00000000


	//----- nvinfo : EIATTR_MIN_STACK_SIZE
	.align		4
.L_260:
        /*05ac*/ 	.byte	0x04, 0x12
        /*05ae*/ 	.short	(.L_262 - .L_261)
	.align		4
.L_261:
        /*05b0*/ 	.word	index@(_ZN17fastertransformer47add_bias_input_layernorm_COL32_int32I_DataTypeOEP7__half2PK4int2PKS0_S6_S6_S6_iiPK6float2PKf)
        /*05b4*/ 	.word	0x00000000


	//----- nvinfo : EIATTR_MIN_STACK_SIZE
	.align		4
.L_262:
        /*05b8*/ 	.byte	0x04, 0x12
        /*05ba*/ 	.short	(.L_264 - .L_263)
	.align		4
.L_263:
        /*05bc*/ 	.word	index@(_ZN17fastertransformer47add_bias_input_layernorm_COL32_int32I_DataTypeOEPfPKiPKfS4_S4_S4_iiS4_S4_)
        /*05c0*/ 	.word	0x00000000
.L_264:


//--------------------- .nv.compat                --------------------------
	.section	.nv.compat,"",@"SHT_CUDA_COMPAT_INFO"
	.align	4
        /*0000*/ 	.byte	0x02, 0x09, 0x01, 0x00, 0x02, 0x02, 0x01, 0x00, 0x02, 0x05, 0x05, 0x00, 0x03, 0x07, 0x01, 0x01
        /*0010*/ 	.byte	0x02, 0x03, 0x00, 0x00, 0x02, 0x06, 0x01, 0x00, 0x04, 0x0b, 0x08, 0x00, 0x01, 0x00, 0x00, 0x00
        /*0020*/ 	.byte	0x00, 0x00, 0x00, 0x00


//--------------------- .nv.info._ZN17fastertransformer44add_bias_input_layernorm_ROW_int8I_DataTypeOI6__halfEEvPT_PKaS5_PKS2_S7_S7_iiPKfS9_ --------------------------
	.section	.nv.info._ZN17fastertransformer44add_bias_input_layernorm_ROW_int8I_DataTypeOI6__halfEEvPT_PKaS5_PKS2_S7_S7_iiPKfS9_,"",@"SHT_CUDA_INFO"
	.sectionflags	@""
	.align	4


	//----- nvinfo : EIATTR_CUDA_API_VERSION
	.align		4
        /*0000*/ 	.byte	0x04, 0x37
        /*0002*/ 	.short	(.L_266 - .L_265)
.L_265:
        /*0004*/ 	.word	0x00000082


	//----- nvinfo : EIATTR_KPARAM_INFO
	.align		4
.L_266:
        /*0008*/ 	.byte	0x04, 0x17
        /*000a*/ 	.short	(.L_268 - .L_267)
.L_267:
        /*000c*/ 	.word	0x00000000
        /*0010*/ 	.short	0x0009
        /*0012*/ 	.short	0x0040
        /*0014*/ 	.byte	0x00, 0xf5, 0x21, 0x00


	//----- nvinfo : EIATTR_KPARAM_INFO
	.align		4
.L_268:
        /*0018*/ 	.byte	0x04, 0x17
        /*001a*/ 	.short	(.L_270 - .L_269)
.L_269:
        /*001c*/ 	.word	0x00000000
        /*0020*/ 	.short	0x0008
        /*0022*/ 	.short	0x0038
        /*0024*/ 	.byte	0x00, 0xf5, 0x21, 0x00


	//----- nvinfo : EIATTR_KPARAM_INFO
	.align		4
.L_270:
        /*0028*/ 	.byte	0x04, 0x17
        /*002a*/ 	.short	(.L_272 - .L_271)
.L_271:
        /*002c*/ 	.word	0x00000000
        /*0030*/ 	.short	0x0007
        /*0032*/ 	.short	0x0034
        /*0034*/ 	.byte	0x00, 0xf0, 0x11, 0x00


	//----- nvinfo : EIATTR_KPARAM_INFO
	.align		4
.L_272:
        /*0038*/ 	.byte	0x04, 0x17
        /*003a*/ 	.short	(.L_274 - .L_273)
.L_273:
        /*003c*/ 	.word	0x00000000
        /*0040*/ 	.short	0x0006
        /*0042*/ 	.short	0x0030
        /*0044*/ 	.byte	0x00, 0xf0, 0x11, 0x00


	//----- nvinfo : EIATTR_KPARAM_INFO
	.align		4
.L_274:
        /*0048*/ 	.byte	0x04, 0x17
        /*004a*/ 	.short	(.L_276 - .L_275)
.L_275:
        /*004c*/ 	.word	0x00000000
        /*0050*/ 	.short	0x0005
        /*0052*/ 	.short	0x0028
        /*0054*/ 	.byte	0x00, 0xf5, 0x21, 0x00


	//----- nvinfo : EIATTR_KPARAM_INFO
	.align		4
.L_276:
        /*0058*/ 	.byte	0x04, 0x17
        /*005a*/ 	.short	(.L_278 - .L_277)
.L_277:
        /*005c*/ 	.word	0x00000000
        /*0060*/ 	.short	0x0004
        /*0062*/ 	.short	0x0020
        /*0064*/ 	.byte	0x00, 0xf5, 0x21, 0x00


	//----- nvinfo : EIATTR_KPARAM_INFO
	.align		4
.L_278:
        /*0068*/ 	.byte	0x04, 0x17
        /*006a*/ 	.short	(.L_280 - .L_279)
.L_279:
        /*006c*/ 	.word	0x00000000
        /*0070*/ 	.short	0x0003
        /*0072*/ 	.short	0x0018
        /*0074*/ 	.byte	0x00, 0xf5, 0x21, 0x00


	//----- nvinfo : EIATTR_KPARAM_INFO
	.align		4
.L_280:
        /*0078*/ 	.byte	0x04, 0x17
        /*007a*/ 	.short	(.L_282 - .L_281)
.L_281:
        /*007c*/ 	.word	0x00000000
        /*0080*/ 	.short	0x0002
        /*0082*/ 	.short	0x0010
        /*0084*/ 	.byte	0x00, 0xf5, 0x21, 0x00


	//----- nvinfo : EIATTR_KPARAM_INFO
	.align		4
.L_282:
        /*0088*/ 	.byte	0x04, 0x17
        /*008a*/ 	.short	(.L_284 - .L_283)
.L_283:
        /*008c*/ 	.word	0x00000000
        /*0090*/ 	.short	0x0001
        /*0092*/ 	.short	0x0008
        /*0094*/ 	.byte	0x00, 0xf5, 0x21, 0x00


	//----- nvinfo : EIATTR_KPARAM_INFO
	.align		4
.L_284:
        /*0098*/ 	.byte	0x04, 0x17
        /*009a*/ 	.short	(.L_286 - .L_285)
.L_285:
        /*009c*/ 	.word	0x00000000
        /*00a0*/ 	.short	0x0000
        /*00a2*/ 	.short	0x0000
        /*00a4*/ 	.byte	0x00, 0xf5, 0x21, 0x00


	//----- nvinfo : EIATTR_SPARSE_MMA_MASK
	.align		4
.L_286:
        /*00a8*/ 	.byte	0x03, 0x50
        /*00aa*/ 	.short	0x0000


	//----- nvinfo : EIATTR_MAXREG_COUNT
	.align		4
        /*00ac*/ 	.byte	0x03, 0x1b
        /*00ae*/ 	.short	0x00ff


	//----- nvinfo : EIATTR_NUM_BARRIERS
	.align		4
        /*00b0*/ 	.byte	0x02, 0x4c
        /*00b2*/ 	.byte	0x01
	.zero		1


	//----- nvinfo : EIATTR_MERCURY_ISA_VERSION
	.align		4
        /*00b4*/ 	.byte	0x03, 0x5f
        /*00b6*/ 	.short	0x0101


	//----- nvinfo : EIATTR_COOP_GROUP_MASK_REGIDS
	.align		4
        /*00b8*/ 	.byte	0x04, 0x29
        /*00ba*/ 	.short	(.L_288 - .L_287)


	//   ....[0]....
.L_287:
        /*00bc*/ 	.word	0xffffffff


	//   ....[1]....
        /*00c0*/ 	.word	0xffffffff


	//   ....[2]....
        /*00c4*/ 	.word	0xffffffff


	//   ....[3]....
        /*00c8*/ 	.word	0xffffffff


	//   ....[4]....
        /*00cc*/ 	.word	0xffffffff


	//   ....[5]....
        /*00d0*/ 	.word	0xffffffff


	//   ....[6]....
        /*00d4*/ 	.word	0xffffffff


	//   ....[7]....
        /*00d8*/ 	.word	0xffffffff


	//   ....[8]....
        /*00dc*/ 	.word	0xffffffff


	//   ....[9]....
        /*00e0*/ 	.word	0xffffffff


	//   ....[10]....
        /*00e4*/ 	.word	0xffffffff


	//   ....[11]....
        /*00e8*/ 	.word	0xffffffff


	//   ....[12]....
        /*00ec*/ 	.word	0xffffffff


	//   ....[13]....
        /*00f0*/ 	.word	0xffffffff


	//   ....[14]....
        /*00f4*/ 	.word	0xffffffff


	//   ....[15]....
        /*00f8*/ 	.word	0xffffffff


	//   ....[16]....
        /*00fc*/ 	.word	0xffffffff


	//   ....[17]....
        /*0100*/ 	.word	0xffffffff


	//   ....[18]....
        /*0104*/ 	.word	0xffffffff


	//   ....[19]....
        /*0108*/ 	.word	0xffffffff


	//----- nvinfo : EIATTR_COOP_GROUP_INSTR_OFFSETS
	.align		4
.L_288:
        /*010c*/ 	.byte	0x04, 0x28
        /*010e*/ 	.short	(.L_290 - .L_289)


	//   ....[0]....
.L_289:
        /*0110*/ 	.word	0x000001e0


	//   ....[1]....
        /*0114*/ 	.word	0x00000200


	//   ....[2]....
        /*0118*/ 	.word	0x00000220


	//   ....[3]....
        /*011c*/ 	.word	0x00000240


	//   ....[4]....
        /*0120*/ 	.word	0x00000290


	//   ....[5]....
        /*0124*/ 	.word	0x00000360


	//   ....[6]....
        /*0128*/ 	.word	0x00000380


	//   ....[7]....
        /*012c*/ 	.word	0x000003a0


	//   ....[8]....
        /*0130*/ 	.word	0x000003c0


	//   ....[9]....
        /*0134*/ 	.word	0x00000400


	//   ....[10]....
        /*0138*/ 	.word	0x000004a0


	//   ....[11]....
        /*013c*/ 	.word	0x000004d0


	//   ....[12]....
        /*0140*/ 	.word	0x00000500


	//   ....[13]....
        /*0144*/ 	.word	0x00000520


	//   ....[14]....
        /*0148*/ 	.word	0x00000550


	//   ....[15]....
        /*014c*/ 	.word	0x000005f0


	//   ....[16]....
        /*0150*/ 	.word	0x00000610


	//   ....[17]....
        /*0154*/ 	.word	0x00000630


	//   ....[18]....
        /*0158*/ 	.word	0x00000650


	//   ....[19]....
        /*015c*/ 	.word	0x00000690


	//----- nvinfo : EIATTR_VRC_CTA_INIT_COUNT
	.align		4
.L_290:
        /*0160*/ 	.byte	0x02, 0x4a
	.zero		1
	.zero		1


	//----- nvinfo : EIATTR_EXIT_INSTR_OFFSETS
	.align		4
        /*0164*/ 	.byte	0x04, 0x1c
        /*0166*/ 	.short	(.L_292 - .L_291)


	//   ....[0]....
.L_291:
        /*0168*/ 	.word	0x00000780


	//----- nvinfo : EIATTR_CBANK_PARAM_SIZE
	.align		4
.L_292:
        /*016c*/ 	.byte	0x03, 0x19
        /*016e*/ 	.short	0x0048


	//----- nvinfo : EIATTR_PARAM_CBANK
	.align		4
        /*0170*/ 	.byte	0x04, 0x0a
        /*0172*/ 	.short	(.L_294 - .L_293)
	.align		4
.L_293:
        /*0174*/ 	.word	index@(.nv.constant0._ZN17fastertransformer44add_bias_input_layernorm_ROW_int8I_DataTypeOI6__halfEEvPT_PKaS5_PKS2_S7_S7_iiPKfS9_)
        /*0178*/ 	.short	0x0380
        /*017a*/ 	.short	0x0048


	//----- nvinfo : EIATTR_SW_WAR
	.align		4
.L_294:
        /*017c*/ 	.byte	0x04, 0x36
        /*017e*/ 	.short	(.L_296 - .L_295)
.L_295:
        /*0180*/ 	.word	0x00000008
.L_296:


//--------------------- .nv.info._ZN17fastertransformer44add_bias_input_layernorm_ROW_int8I_DataTypeOIfEEvPT_PKaS4_PKS1_S6_S6_iiPKfS8_ --------------------------
	.section	.nv.info._ZN17fastertransformer44add_bias_input_layernorm_ROW_int8I_DataTypeOIfEEvPT_PKaS4_PKS1_S6_S6_iiPKfS8_,"",@"SHT_CUDA_INFO"
	.sectionflags	@""
	.align	4


	//----- nvinfo : EIATTR_CUDA_API_VERSION
	.align		4
        /*0000*/ 	.byte	0x04, 0x37
        /*0002*/ 	.short	(.L_298 - .L_297)
.L_297:
        /*0004*/ 	.word	0x00000082


	//----- nvinfo : EIATTR_KPARAM_INFO
	.align		4
.L_298:
        /*0008*/ 	.byte	0x04, 0x17
        /*000a*/ 	.short	(.L_300 - .L_299)
.L_299:
        /*000c*/ 	.word	0x00000000
        /*0010*/ 	.short	0x0009
        /*0012*/ 	.short	0x0040
        /*0014*/ 	.byte	0x00, 0xf5, 0x21, 0x00


	//----- nvinfo : EIATTR_KPARAM_INFO
	.align		4
.L_300:
        /*0018*/ 	.byte	0x04, 0x17
        /*001a*/ 	.short	(.L_302 - .L_301)
.L_301:
        /*001c*/ 	.word	0x00000000
        /*0020*/ 	.short	0x0008
        /*0022*/ 	.short	0x0038
        /*0024*/ 	.byte	0x00, 0xf5, 0x21, 0x00


	//----- nvinfo : EIATTR_KPARAM_INFO
	.align		4
.L_302:
        /*0028*/ 	.byte	0x04, 0x17
        /*002a*/ 	.short	(.L_304 - .L_303)
.L_303:
        /*002c*/ 	.word	0x00000000
        /*0030*/ 	.short	0x0007
        /*0032*/ 	.short	0x0034
        /*0034*/ 	.byte	0x00, 0xf0, 0x11, 0x00


	//----- nvinfo : EIATTR_KPARAM_INFO
	.align		4
.L_304:
        /*0038*/ 	.byte	0x04, 0x17
        /*003a*/ 	.short	(.L_306 - .L_305)
.L_305:
        /*003c*/ 	.word	0x00000000
        /*0040*/ 	.short	0x0006
        /*0042*/ 	.short	0x0030
        /*0044*/ 	.byte	0x00, 0xf0, 0x11, 0x00


	//----- nvinfo : EIATTR_KPARAM_INFO
	.align		4
.L_306:
        /*0048*/ 	.byte	0x04, 0x17
        /*004a*/ 	.short	(.L_308 - .L_307)
.L_307:
        /*004c*/ 	.word	0x00000000
        /*0050*/ 	.short	0x0005
        /*0052*/ 	.short	0x0028
        /*0054*/ 	.byte	0x00, 0xf5, 0x21, 0x00


	//----- nvinfo : EIATTR_KPARAM_INFO
	.align		4
.L_308:
        /*0058*/ 	.byte	0x04, 0x17
        /*005a*/ 	.short	(.L_310 - .L_309)
.L_309:
        /*005c*/ 	.word	0x00000000
        /*0060*/ 	.short	0x0004
        /*0062*/ 	.short	0x0020
        /*0064*/ 	.byte	0x00, 0xf5, 0x21, 0x00


	//----- nvinfo : EIATTR_KPARAM_INFO
	.align		4
.L_310:
        /*0068*/ 	.byte	0x04, 0x17
        /*006a*/ 	.short	(.L_312 - .L_311)
.L_311:
        /*006c*/ 	.word	0x00000000
        /*0070*/ 	.short	0x0003
        /*0072*/ 	.short	0x0018
        /*0074*/ 	.byte	0x00, 0xf5, 0x21, 0x00


	//----- nvinfo : EIATTR_KPARAM_INFO
	.align		4
.L_312:
        /*0078*/ 	.byte	0x04, 0x17
        /*007a*/ 	.short	(.L_314 - .L_313)
.L_313:
        /*007c*/ 	.word	0x00000000
        /*0080*/ 	.short	0x0002
        /*0082*/ 	.short	0x0010
        /*0084*/ 	.byte	0x00, 0xf5, 0x21, 0x00


	//----- nvinfo : EIATTR_KPARAM_INFO
	.align		4
.L_314:
        /*0088*/ 	.byte	0x04, 0x17
        /*008a*/ 	.short	(.L_316 - .L_315)
.L_315:
        /*008c*/ 	.word	0x00000000
        /*0090*/ 	.short	0x0001
        /*0092*/ 	.short	0x0008
        /*0094*/ 	.byte	0x00, 0xf5, 0x21, 0x00


	//----- nvinfo : EIATTR_KPARAM_INFO
	.align		4
.L_316:
        /*0098*/ 	.byte	0x04, 0x17
        /*009a*/ 	.short	(.L_318 - .L_317)
.L_317:
        /*009c*/ 	.word	0x00000000
        /*00a0*/ 	.short	0x0000
        /*00a2*/ 	.short	0x0000
        /*00a4*/ 	.byte	0x00, 0xf5, 0x21, 0x00


	//----- nvinfo : EIATTR_SPARSE_MMA_MASK
	.align		4
.L_318:
        /*00a8*/ 	.byte	0x03, 0x50
        /*00aa*/ 	.short	0x0000


	//----- nvinfo : EIATTR_MAXREG_COUNT
	.align		4
        /*00ac*/ 	.byte	0x03, 0x1b
        /*00ae*/ 	.short	0x00ff


	//----- nvinfo : EIATTR_NUM_BARRIERS
	.align		4
        /*00b0*/ 	.byte	0x02, 0x4c
        /*00b2*/ 	.byte	0x01
	.zero		1


	//----- nvinfo : EIATTR_MERCURY_ISA_VERSION
	.align		4
        /*00b4*/ 	.byte	0x03, 0x5f
        /*00b6*/ 	.short	0x0101


	//----- nvinfo : EIATTR_COOP_GROUP_MASK_REGIDS
	.align		4
        /*00b8*/ 	.byte	0x04, 0x29
        /*00ba*/ 	.short	(.L_320 - .L_319)


	//   ....[0]....
.L_319:
        /*00bc*/ 	.word	0xffffffff


	//   ....[1]....
        /*00c0*/ 	.word	0xffffffff


	//   ....[2]....
        /*00c4*/ 	.word	0xffffffff


	//   ....[3]....
        /*00c8*/ 	.word	0xffffffff


	//   ....[4]....
        /*00cc*/ 	.word	0xffffffff


	//   ....[5]....
        /*00d0*/ 	.word	0xffffffff


	//   ....[6]....
        /*00d4*/ 	.word	0xffffffff


	//   ....[7]....
        /*00d8*/ 	.word	0xffffffff


	//   ....[8]....
        /*00dc*/ 	.word	0xffffffff


	//   ....[9]....
        /*00e0*/ 	.word	0xffffffff


	//   ....[10]....
        /*00e4*/ 	.word	0xffffffff


	//   ....[11]....
        /*00e8*/ 	.word	0xffffffff


	//   ....[12]....
        /*00ec*/ 	.word	0xffffffff


	//   ....[13]....
        /*00f0*/ 	.word	0xffffffff


	//   ....[14]....
        /*00f4*/ 	.word	0xffffffff


	//   ....[15]....
        /*00f8*/ 	.word	0xffffffff


	//   ....[16]....
        /*00fc*/ 	.word	0xffffffff


	//   ....[17]....
        /*0100*/ 	.word	0xffffffff


	//   ....[18]....
        /*0104*/ 	.word	0xffffffff


	//   ....[19]....
        /*0108*/ 	.word	0xffffffff


	//----- nvinfo : EIATTR_COOP_GROUP_INSTR_OFFSETS
	.align		4
.L_320:
        /*010c*/ 	.byte	0x04, 0x28
        /*010e*/ 	.short	(.L_322 - .L_321)


	//   ....[0]....
.L_321:
        /*0110*/ 	.word	0x000001d0


	//   ....[1]....
        /*0114*/ 	.word	0x000001f0


	//   ....[2]....
        /*0118*/ 	.word	0x00000210


	//   ....[3]....
        /*011c*/ 	.word	0x00000230


	//   ....[4]....
        /*0120*/ 	.word	0x00000280


	//   ....[5]....
        /*0124*/ 	.word	0x00000350


	//   ....[6]....
        /*0128*/ 	.word	0x00000370


	//   ....[7]....
        /*012c*/ 	.word	0x00000390


	//   ....[8]....
        /*0130*/ 	.word	0x000003b0


	//   ....[9]....
        /*0134*/ 	.word	0x000003f0


	//   ....[10]....
        /*0138*/ 	.word	0x00000490


	//   ....[11]....
        /*013c*/ 	.word	0x000004c0


	//   ....[12]....
        /*0140*/ 	.word	0x000004f0


	//   ....[13]....
        /*0144*/ 	.word	0x00000510


	//   ....[14]....
        /*0148*/ 	.word	0x00000540


	//   ....[15]....
        /*014c*/ 	.word	0x000005e0


	//   ....[16]....
        /*0150*/ 	.word	0x00000600


	//   ....[17]....
        /*0154*/ 	.word	0x00000620


	//   ....[18]....
        /*0158*/ 	.word	0x00000640


	//   ....[19]....
        /*015c*/ 	.word	0x00000680


	//----- nvinfo : EIATTR_VRC_CTA_INIT_COUNT
	.align		4
.L_322:
        /*0160*/ 	.byte	0x02, 0x4a
	.zero		1
	.zero		1


	//----- nvinfo : EIATTR_EXIT_INSTR_OFFSETS
	.align		4
        /*0164*/ 	.byte	0x04, 0x1c
        /*0166*/ 	.short	(.L_324 - .L_323)


	//   ....[0]....
.L_323:
        /*0168*/ 	.word	0x00000740


	//----- nvinfo : EIATTR_CBANK_PARAM_SIZE
	.align		4
.L_324:
        /*016c*/ 	.byte	0x03, 0x19
        /*016e*/ 	.short	0x0048


	//----- nvinfo : EIATTR_PARAM_CBANK
	.align		4
        /*0170*/ 	.byte	0x04, 0x0a
        /*0172*/ 	.short	(.L_326 - .L_325)
	.align		4
.L_325:
        /*0174*/ 	.word	index@(.nv.constant0._ZN17fastertransformer44add_bias_input_layernorm_ROW_int8I_DataTypeOIfEEvPT_PKaS4_PKS1_S6_S6_iiPKfS8_)
        /*0178*/ 	.short	0x0380
        /*017a*/ 	.short	0x0048


	//----- nvinfo : EIATTR_SW_WAR
	.align		4
.L_326:
        /*017c*/ 	.byte	0x04, 0x36
        /*017e*/ 	.short	(.L_328 - .L_327)
.L_327:
        /*0180*/ 	.word	0x00000008
.L_328:


//--------------------- .nv.info._ZN17fastertransformer35add_bias_input_layernorm_ROW_int8IOI6__halfEEvPaPKaS4_PKT_S7_S7_iiPKfS9_S9_ --------------------------
	.section	.nv.info._ZN17fastertransformer35add_bias_input_layernorm_ROW_int8IOI6__halfEEvPaPKaS4_PKT_S7_S7_iiPKfS9_S9_,"",@"SHT_CUDA_INFO"
	.sectionflags	@""
	.align	4


	//----- nvinfo : EIATTR_CUDA_API_VERSION
	.align		4
        /*0000*/ 	.byte	0x04, 0x37
        /*0002*/ 	.short	(.L_330 - .L_329)
.L_329:
        /*0004*/ 	.word	0x00000082


	//----- nvinfo : EIATTR_KPARAM_INFO
	.align		4
.L_330:
        /*0008*/ 	.byte	0x04, 0x17
        /*000a*/ 	.short	(.L_332 - .L_331)
.L_331:
        /*000c*/ 	.word	0x00000000
        /*0010*/ 	.short	0x000a
        /*0012*/ 	.short	0x0048
        /*0014*/ 	.byte	0x00, 0xf5, 0x21, 0x00


	//----- nvinfo : EIATTR_KPARAM_INFO
	.align		4
.L_332:
        /*0018*/ 	.byte	0x04, 0x17
        /*001a*/ 	.short	(.L_334 - .L_333)
.L_333:
        /*001c*/ 	.word	0x00000000
        /*0020*/ 	.short	0x0009
        /*0022*/ 	.short	0x0040
        /*0024*/ 	.byte	0x00, 0xf5, 0x21, 0x00


	//----- nvinfo : EIATTR_KPARAM_INFO
	.align		4
.L_334:
        /*0028*/ 	.byte	0x04, 0x17
        /*002a*/ 	.short	(.L_336 - .L_335)
.L_335:
        /*002c*/ 	.word	0x00000000
        /*0030*/ 	.short	0x0008
        /*0032*/ 	.short	0x0038
        /*0034*/ 	.byte	0x00, 0xf5, 0x21, 0x00


	//----- nvinfo : EIATTR_KPARAM_INFO
	.align		4
.L_336:
        /*0038*/ 	.byte	0x04, 0x17
        /*003a*/ 	.short	(.L_338 - .L_337)
.L_337:
        /*003c*/ 	.word	0x00000000
        /*0040*/ 	.short	0x0007
        /*0042*/ 	.short	0x0034
        /*0044*/ 	.byte	0x00, 0xf0, 0x11, 0x00


	//----- nvinfo : EIATTR_KPARAM_INFO
	.align		4
.L_338:
        /*0048*/ 	.byte	0x04, 0x17
        /*004a*/ 	.short	(.L_340 - .L_339)
.L_339:
        /*004c*/ 	.word	0x00000000
        /*0050*/ 	.short	0x0006
        /*0052*/ 	.short	0x0030
        /*0054*/ 	.byte	0x00, 0xf0, 0x11, 0x00


	//----- nvinfo : EIATTR_KPARAM_INFO
	.align		4
.L_340:
        /*0058*/ 	.byte	0x04, 0x17
        /*005a*/ 	.short	(.L_342 - .L_341)
.L_341:
        /*005c*/ 	.word	0x00000000
        /*0060*/ 	.short	0x0005
        /*0062*/ 	.short	0x0028
        /*0064*/ 	.byte	0x00, 0xf5, 0x21, 0x00


	//----- nvinfo : EIATTR_KPARAM_INFO
	.align		4
.L_342:
        /*0068*/ 	.byte	0x04, 0x17
        /*006a*/ 	.short	(.L_344 - .L_343)
.L_343:
        /*006c*/ 	.word	0x00000000
        /*0070*/ 	.short	0x0004
        /*0072*/ 	.short	0x0020
        /*0074*/ 	.byte	0x00, 0xf5, 0x21, 0x00


	//----- nvinfo : EIATTR_KPARAM_INFO
	.align		4
.L_344:
        /*0078*/ 	.byte	0x04, 0x17
        /*007a*/ 	.short	(.L_346 - .L_345)
.L_345:
        /*007c*/ 	.word	0x00000000
        /*0080*/ 	.short	0x0003
        /*0082*/ 	.short	0x0018
        /*0084*/ 	.byte	0x00, 0xf5, 0x21, 0x00


	//----- nvinfo : EIATTR_KPARAM_INFO
	.align		4
.L_346:
        /*0088*/ 	.byte	0x04, 0x17
        /*008a*/ 	.short	(.L_348 - .L_347)
.L_347:
        /*008c*/ 	.word	0x00000000
        /*0090*/ 	.short	0x0002
        /*0092*/ 	.short	0x0010
        /*0094*/ 	.byte	0x00, 0xf5, 0x21, 0x00


	//----- nvinfo : EIATTR_KPARAM_INFO
	.align		4
.L_348:
        /*0098*/ 	.byte	0x04, 0x17
        /*009a*/ 	.short	(.L_350 - .L_349)
.L_349:
        /*009c*/ 	.word	0x00000000
        /*00a0*/ 	.short	0x0001
        /*00a2*/ 	.short	0x0008
        /*00a4*/ 	.byte	0x00, 0xf5, 0x21, 0x00


	//----- nvinfo : EIATTR_KPARAM_INFO
	.align		4
.L_350:
        /*00a8*/ 	.byte	0x04, 0x17
        /*00aa*/ 	.short	(.L_352 - .L_351)
.L_351:
        /*00ac*/ 	.word	0x00000000
        /*00b0*/ 	.short	0x0000
        /*00b2*/ 	.short	0x0000
        /*00b4*/ 	.byte	0x00, 0xf5, 0x21, 0x00


	//----- nvinfo : EIATTR_SPARSE_MMA_MASK
	.align		4
.L_352:
        /*00b8*/ 	.byte	0x03, 0x50
        /*00ba*/ 	.short	0x0000


	//----- nvinfo : EIATTR_MAXREG_COUNT
	.align		4
        /*00bc*/ 	.byte	0x03, 0x1b
        /*00be*/ 	.short	0x00ff


	//----- nvinfo : EIATTR_NUM_BARRIERS
	.align		4
        /*00c0*/ 	.byte	0x02, 0x4c
        /*00c2*/ 	.byte	0x01
	.zero		1


	//----- nvinfo : EIATTR_MERCURY_ISA_VERSION
	.align		4
        /*00c4*/ 	.byte	0x03, 0x5f
        /*00c6*/ 	.short	0x0101


	//----- nvinfo : EIATTR_COOP_GROUP_MASK_REGIDS
	.align		4
        /*00c8*/ 	.byte	0x04, 0x29
        /*00ca*/ 	.short	(.L_354 - .L_353)


	//   ....[0]....
.L_353:
        /*00cc*/ 	.word	0xffffffff


	//   ....[1]....
        /*00d0*/ 	.word	0xffffffff


	//   ....[2]....
        /*00d4*/ 	.word	0xffffffff


	//   ....[3]....
        /*00d8*/ 	.word	0xffffffff


	//   ....[4]....
        /*00dc*/ 	.word	0xffffffff


	//   ....[5]....
        /*00e0*/ 	.word	0xffffffff


	//   ....[6]....
        /*00e4*/ 	.word	0xffffffff


	//   ....[7]....
        /*00e8*/ 	.word	0xffffffff


	//   ....[8]....
        /*00ec*/ 	.word	0xffffffff


	//   ....[9]....
        /*00f0*/ 	.word	0xffffffff


	//   ....[10]....
        /*00f4*/ 	.word	0xffffffff


	//   ....[11]....
        /*00f8*/ 	.word	0xffffffff


	//   ....[12]....
        /*00fc*/ 	.word	0xffffffff


	//   ....[13]....
        /*0100*/ 	.word	0xffffffff


	//   ....[14]....
        /*0104*/ 	.word	0xffffffff


	//   ....[15]....
        /*0108*/ 	.word	0xffffffff


	//   ....[16]....
        /*010c*/ 	.word	0xffffffff


	//   ....[17]....
        /*0110*/ 	.word	0xffffffff


	//   ....[18]....
        /*0114*/ 	.word	0xffffffff


	//   ....[19]....
        /*0118*/ 	.word	0xffffffff


	//----- nvinfo : EIATTR_COOP_GROUP_INSTR_OFFSETS
	.align		4
.L_354:
        /*011c*/ 	.byte	0x04, 0x28
        /*011e*/ 	.short	(.L_356 - .L_355)


	//   ....[0]....
.L_355:
        /*0120*/ 	.word	0x00000370


	//   ....[1]....
        /*0124*/ 	.word	0x00000390


	//   ....[2]....
        /*0128*/ 	.word	0x000003b0


	//   ....[3]....
        /*012c*/ 	.word	0x000003d0


	//   ....[4]....
        /*0130*/ 	.word	0x00000420


	//   ....[5]....
        /*0134*/ 	.word	0x000004f0


	//   ....[6]....
        /*0138*/ 	.word	0x00000510


	//   ....[7]....
        /*013c*/ 	.word	0x00000530


	//   ....[8]....
        /*0140*/ 	.word	0x00000550


	//   ....[9]....
        /*0144*/ 	.word	0x00000580


	//   ....[10]....
        /*0148*/ 	.word	0x000006b0


	//   ....[11]....
        /*014c*/ 	.word	0x000006d0


	//   ....[12]....
        /*0150*/ 	.word	0x000006f0


	//   ....[13]....
        /*0154*/ 	.word	0x00000710


	//   ....[14]....
        /*0158*/ 	.word	0x00000770


	//   ....[15]....
        /*015c*/ 	.word	0x00000860


	//   ....[16]....
        /*0160*/ 	.word	0x00000880


	//   ....[17]....
        /*0164*/ 	.word	0x000008a0


	//   ....[18]....
        /*0168*/ 	.word	0x000008c0


	//   ....[19]....
        /*016c*/ 	.word	0x00000900


	//----- nvinfo : EIATTR_VRC_CTA_INIT_COUNT
	.align		4
.L_356:
        /*0170*/ 	.byte	0x02, 0x4a
	.zero		1
	.zero		1


	//----- nvinfo : EIATTR_EXIT_INSTR_OFFSETS
	.align		4
        /*0174*/ 	.byte	0x04, 0x1c
        /*0176*/ 	.short	(.L_358 - .L_357)


	//   ....[0]....
.L_357:
        /*0178*/ 	.word	0x00000b60


	//----- nvinfo : EIATTR_CBANK_PARAM_SIZE
	.align		4
.L_358:
        /*017c*/ 	.byte	0x03, 0x19
        /*017e*/ 	.short	0x0050


	//----- nvinfo : EIATTR_PARAM_CBANK
	.align		4
        /*0180*/ 	.byte	0x04, 0x0a
        /*0182*/ 	.short	(.L_360 - .L_359)
	.align		4
.L_359:
        /*0184*/ 	.word	index@(.nv.constant0._ZN17fastertransformer35add_bias_input_layernorm_ROW_int8IOI6__halfEEvPaPKaS4_PKT_S7_S7_iiPKfS9_S9_)
        /*0188*/ 	.short	0x0380
        /*018a*/ 	.short	0x0050


	//----- nvinfo : EIATTR_SW_WAR
	.align		4
.L_360:
        /*018c*/ 	.byte	0x04, 0x36
        /*018e*/ 	.short	(.L_362 - .L_361)
.L_361:
        /*0190*/ 	.word	0x00000008
.L_362:


//--------------------- .nv.info._ZN17fastertransformer35add_bias_input_layernorm_ROW_int8IOIfEEvPaPKaS3_PKT_S6_S6_iiPKfS8_S8_ --------------------------
	.section	.nv.info._ZN17fastertransformer35add_bias_input_layernorm_ROW_int8IOIfEEvPaPKaS3_PKT_S6_S6_iiPKfS8_S8_,"",@"SHT_CUDA_INFO"
	.sectionflags	@""
	.align	4


	//----- nvinfo : EIATTR_CUDA_API_VERSION
	.align		4
        /*0000*/ 	.byte	0x04, 0x37
        /*0002*/ 	.short	(.L_364 - .L_363)
.L_363:
        /*0004*/ 	.word	0x00000082


	//----- nvinfo : EIATTR_KPARAM_INFO
	.align		4
.L_364:
        /*0008*/ 	.byte	0x04, 0x17
        /*000a*/ 	.short	(.L_366 - .L_365)
.L_365:
        /*000c*/ 	.word	0x00000000
        /*0010*/ 	.short	0x000a
        /*0012*/ 	.short	0x0048
        /*0014*/ 	.byte	0x00, 0xf5, 0x21, 0x00


	//----- nvinfo : EIATTR_KPARAM_INFO
	.align		4
.L_366:
        /*0018*/ 	.byte	0x04, 0x17
        /*001a*/ 	.short	(.L_368 - .L_367)
.L_367:
        /*001c*/ 	.word	0x00000000
        /*0020*/ 	.short	0x0009
        /*0022*/ 	.short	0x0040
        /*0024*/ 	.byte	0x00, 0xf5, 0x21, 0x00


	//----- nvinfo : EIATTR_KPARAM_INFO
	.align		4
.L_368:
        /*0028*/ 	.byte	0x04, 0x17
        /*002a*/ 	.short	(.L_370 - .L_369)
.L_369:
        /*002c*/ 	.word	0x00000000
        /*0030*/ 	.short	0x0008
        /*0032*/ 	.short	0x0038
        /*0034*/ 	.byte	0x00, 0xf5, 0x21, 0x00


	//----- nvinfo : EIATTR_KPARAM_INFO
	.align		4
.L_370:
        /*0038*/ 	.byte	0x04, 0x17
        /*003a*/ 	.short	(.L_372 - .L_371)
.L_371:
        /*003c*/ 	.word	0x00000000
        /*0040*/ 	.short	0x0007
        /*0042*/ 	.short	0x0034
        /*0044*/ 	.byte	0x00, 0xf0, 0x11, 0x00


	//----- nvinfo : EIATTR_KPARAM_INFO
	.align		4
.L_372:
        /*0048*/ 	.byte	0x04, 0x17
        /*004a*/ 	.short	(.L_374 - .L_373)
.L_373:
        /*004c*/ 	.word	0x00000000
        /*0050*/ 	.short	0x0006
        /*0052*/ 	.short	0x0030
        /*0054*/ 	.byte	0x00, 0xf0, 0x11, 0x00


	//----- nvinfo : EIATTR_KPARAM_INFO
	.align		4
.L_374:
        /*0058*/ 	.byte	0x04, 0x17
        /*005a*/ 	.short	(.L_376 - .L_375)
.L_375:
        /*005c*/ 	.word	0x00000000
        /*0060*/ 	.short	0x0005
        /*0062*/ 	.short	0x0028
        /*0064*/ 	.byte	0x00, 0xf5, 0x21, 0x00


	//----- nvinfo : EIATTR_KPARAM_INFO
	.align		4
.L_376:
        /*0068*/ 	.byte	0x04, 0x17
        /*006a*/ 	.short	(.L_378 - .L_377)
.L_377:
        /*006c*/ 	.word	0x00000000
        /*0070*/ 	.short	0x0004
        /*0072*/ 	.short	0x0020
        /*0074*/ 	.byte	0x00, 0xf5, 0x21, 0x00


	//----- nvinfo : EIATTR_KPARAM_INFO
	.align		4
.L_378:
        /*0078*/ 	.byte	0x04, 0x17
        /*007a*/ 	.short	(.L_380 - .L_379)
.L_379:
        /*007c*/ 	.word	0x00000000
        /*0080*/ 	.short	0x0003
        /*0082*/ 	.short	0x0018
        /*0084*/ 	.byte	0x00, 0xf5, 0x21, 0x00


	//----- nvinfo : EIATTR_KPARAM_INFO
	.align		4
.L_380:
        /*0088*/ 	.byte	0x04, 0x17
        /*008a*/ 	.short	(.L_382 - .L_381)
.L_381:
        /*008c*/ 	.word	0x00000000
        /*0090*/ 	.short	0x0002
        /*0092*/ 	.short	0x0010
        /*0094*/ 	.byte	0x00, 0xf5, 0x21, 0x00


	//----- nvinfo : EIATTR_KPARAM_INFO
	.align		4
.L_382:
        /*0098*/ 	.byte	0x04, 0x17
        /*009a*/ 	.short	(.L_384 - .L_383)
.L_383:
        /*009c*/ 	.word	0x00000000
        /*00a0*/ 	.short	0x0001
        /*00a2*/ 	.short	0x0008
        /*00a4*/ 	.byte	0x00, 0xf5, 0x21, 0x00


	//----- nvinfo : EIATTR_KPARAM_INFO
	.align		4
.L_384:
        /*00a8*/ 	.byte	0x04, 0x17
        /*00aa*/ 	.short	(.L_386 - .L_385)
.L_385:
        /*00ac*/ 	.word	0x00000000
        /*00b0*/ 	.short	0x0000
        /*00b2*/ 	.short	0x0000
        /*00b4*/ 	.byte	0x00, 0xf5, 0x21, 0x00


	//----- nvinfo : EIATTR_SPARSE_MMA_MASK
	.align		4
.L_386:
        /*00b8*/ 	.byte	0x03, 0x50
        /*00ba*/ 	.short	0x0000


	//----- nvinfo : EIATTR_MAXREG_COUNT
	.align		4
        /*00bc*/ 	.byte	0x03, 0x1b
        /*00be*/ 	.short	0x00ff


	//----- nvinfo : EIATTR_NUM_BARRIERS
	.align		4
        /*00c0*/ 	.byte	0x02, 0x4c
        /*00c2*/ 	.byte	0x01
	.zero		1


	//----- nvinfo : EIATTR_MERCURY_ISA_VERSION
	.align		4
        /*00c4*/ 	.byte	0x03, 0x5f
        /*00c6*/ 	.short	0x0101


	//----- nvinfo : EIATTR_COOP_GROUP_MASK_REGIDS
	.align		4
        /*00c8*/ 	.byte	0x04, 0x29
        /*00ca*/ 	.short	(.L_388 - .L_387)


	//   ....[0]....
.L_387:
        /*00cc*/ 	.word	0xffffffff


	//   ....[1]....
        /*00d0*/ 	.word	0xffffffff


	//   ....[2]....
        /*00d4*/ 	.word	0xffffffff


	//   ....[3]....
        /*00d8*/ 	.word	0xffffffff


	//   ....[4]....
        /*00dc*/ 	.word	0xffffffff


	//   ....[5]....
        /*00e0*/ 	.word	0xffffffff


	//   ....[6]....
        /*00e4*/ 	.word	0xffffffff


	//   ....[7]....
        /*00e8*/ 	.word	0xffffffff


	//   ....[8]....
        /*00ec*/ 	.word	0xffffffff


	//   ....[9]....
        /*00f0*/ 	.word	0xffffffff


	//   ....[10]....
        /*00f4*/ 	.word	0xffffffff


	//   ....[11]....
        /*00f8*/ 	.word	0xffffffff


	//   ....[12]....
        /*00fc*/ 	.word	0xffffffff


	//   ....[13]....
        /*0100*/ 	.word	0xffffffff


	//   ....[14]....
        /*0104*/ 	.word	0xffffffff


	//   ....[15]....
        /*0108*/ 	.word	0xffffffff


	//   ....[16]....
        /*010c*/ 	.word	0xffffffff


	//   ....[17]....
        /*0110*/ 	.word	0xffffffff


	//   ....[18]....
        /*0114*/ 	.word	0xffffffff


	//   ....[19]....
        /*0118*/ 	.word	0xffffffff


	//----- nvinfo : EIATTR_COOP_GROUP_INSTR_OFFSETS
	.align		4
.L_388:
        /*011c*/ 	.byte	0x04, 0x28
        /*011e*/ 	.short	(.L_390 - .L_389)


	//   ....[0]....
.L_389:
        /*0120*/ 	.word	0x00000330


	//   ....[1]....
        /*0124*/ 	.word	0x00000350


	//   ....[2]....
        /*0128*/ 	.word	0x00000370


	//   ....[3]....
        /*012c*/ 	.word	0x00000390


	//   ....[4]....
        /*0130*/ 	.word	0x000003e0


	//   ....[5]....
        /*0134*/ 	.word	0x000004b0


	//   ....[6]....
        /*0138*/ 	.word	0x000004d0


	//   ....[7]....
        /*013c*/ 	.word	0x000004f0


	//   ....[8]....
        /*0140*/ 	.word	0x00000510


	//   ....[9]....
        /*0144*/ 	.word	0x00000540


	//   ....[10]....
        /*0148*/ 	.word	0x00000670


	//   ....[11]....
        /*014c*/ 	.word	0x00000690


	//   ....[12]....
        /*0150*/ 	.word	0x000006b0


	//   ....[13]....
        /*0154*/ 	.word	0x000006d0


	//   ....[14]....
        /*0158*/ 	.word	0x00000730


	//   ....[15]....
        /*015c*/ 	.word	0x00000820


	//   ....[16]....
        /*0160*/ 	.word	0x00000840


	//   ....[17]....
        /*0164*/ 	.word	0x00000860


	//   ....[18]....
        /*0168*/ 	.word	0x00000880


	//   ....[19]....
        /*016c*/ 	.word	0x000008c0


	//----- nvinfo : EIATTR_VRC_CTA_INIT_COUNT
	.align		4
.L_390:
        /*0170*/ 	.byte	0x02, 0x4a
	.zero		1
	.zero		1


	//----- nvinfo : EIATTR_EXIT_INSTR_OFFSETS
	.align		4
        /*0174*/ 	.byte	0x04, 0x1c
        /*0176*/ 	.short	(.L_392 - .L_391)


	//   ....[0]....
.L_391:
        /*0178*/ 	.word	0x00000aa0


	//----- nvinfo : EIATTR_CBANK_PARAM_SIZE
	.align		4
.L_392:
        /*017c*/ 	.byte	0x03, 0x19
        /*017e*/ 	.short	0x0050


	//----- nvinfo : EIATTR_PARAM_CBANK
	.align		4
        /*0180*/ 	.byte	0x04, 0x0a
        /*0182*/ 	.short	(.L_394 - .L_393)
	.align		4
.L_393:
        /*0184*/ 	.word	index@(.nv.constant0._ZN17fastertransformer35add_bias_input_layernorm_ROW_int8IOIfEEvPaPKaS3_PKT_S6_S6_iiPKfS8_S8_)
        /*0188*/ 	.short	0x0380
        /*018a*/ 	.short	0x0050


	//----- nvinfo : EIATTR_SW_WAR
	.align		4
.L_394:
        /*018c*/ 	.byte	0x04, 0x36
        /*018e*/ 	.short	(.L_396 - .L_395)
.L_395:
        /*0190*/ 	.word	0x00000008
.L_396:


//--------------------- .nv.info._ZN17fastertransformer18merge_layernorm_v2I6__halfEEvPaPKT_S5_S5_iPKfiii --------------------------
	.section	.nv.info._ZN17fastertransformer18merge_layernorm_v2I6__halfEEvPaPKT_S5_S5_iPKfiii,"",@"SHT_CUDA_INFO"
	.sectionflags	@""
	.align	4


	//----- nvinfo : EIATTR_CUDA_API_VERSION
	.align		4
        /*0000*/ 	.byte	0x04, 0x37
        /*0002*/ 	.short	(.L_398 - .L_397)
.L_397:
        /*0004*/ 	.word	0x00000082


	//----- nvinfo : EIATTR_KPARAM_INFO
	.align		4
.L_398:
        /*0008*/ 	.byte	0x04, 0x17
        /*000a*/ 	.short	(.L_400 - .L_399)
.L_399:
        /*000c*/ 	.word	0x00000000
        /*0010*/ 	.short	0x0008
        /*0012*/ 	.short	0x0038
        /*0014*/ 	.byte	0x00, 0xf0, 0x11, 0x00


	//----- nvinfo : EIATTR_KPARAM_INFO
	.align		4
.L_400:
        /*0018*/ 	.byte	0x04, 0x17
        /*001a*/ 	.short	(.L_402 - .L_401)
.L_401:
        /*001c*/ 	.word	0x00000000
        /*0020*/ 	.short	0x0007
        /*0022*/ 	.short	0x0034
        /*0024*/ 	.byte	0x00, 0xf0, 0x11, 0x00


	//----- nvinfo : EIATTR_KPARAM_INFO
	.align		4
.L_402:
        /*0028*/ 	.byte	0x04, 0x17
        /*002a*/ 	.short	(.L_404 - .L_403)
.L_403:
        /*002c*/ 	.word	0x00000000
        /*0030*/ 	.short	0x0006
        /*0032*/ 	.short	0x0030
        /*0034*/ 	.byte	0x00, 0xf0, 0x11, 0x00


	//----- nvinfo : EIATTR_KPARAM_INFO
	.align		4
.L_404:
        /*0038*/ 	.byte	0x04, 0x17
        /*003a*/ 	.short	(.L_406 - .L_405)
.L_405:
        /*003c*/ 	.word	0x00000000
        /*0040*/ 	.short	0x0005
        /*0042*/ 	.short	0x0028
        /*0044*/ 	.byte	0x00, 0xf5, 0x21, 0x00


	//----- nvinfo : EIATTR_KPARAM_INFO
	.align		4
.L_406:
        /*0048*/ 	.byte	0x04, 0x17
        /*004a*/ 	.short	(.L_408 - .L_407)
.L_407:
        /*004c*/ 	.word	0x00000000
        /*0050*/ 	.short	0x0004
        /*0052*/ 	.short	0x0020
        /*0054*/ 	.byte	0x00, 0xf0, 0x11, 0x00


	//----- nvinfo : EIATTR_KPARAM_INFO
	.align		4
.L_408:
        /*0058*/ 	.byte	0x04, 0x17
        /*005a*/ 	.short	(.L_410 - .L_409)
.L_409:
        /*005c*/ 	.word	0x00000000
        /*0060*/ 	.short	0x0003
        /*0062*/ 	.short	0x0018
        /*0064*/ 	.byte	0x00, 0xf5, 0x21, 0x00


	//----- nvinfo : EIATTR_KPARAM_INFO
	.align		4
.L_410:
        /*0068*/ 	.byte	0x04, 0x17
        /*006a*/ 	.short	(.L_412 - .L_411)
.L_411:
        /*006c*/ 	.word	0x00000000
        /*0070*/ 	.short	0x0002
        /*0072*/ 	.short	0x0010
        /*0074*/ 	.byte	0x00, 0xf5, 0x21, 0x00


	//----- nvinfo : EIATTR_KPARAM_INFO
	.align		4
.L_412:
        /*0078*/ 	.byte	0x04, 0x17
        /*007a*/ 	.short	(.L_414 - .L_413)
.L_413:
        /*007c*/ 	.word	0x00000000
        /*0080*/ 	.short	0x0001
        /*0082*/ 	.short	0x0008
        /*0084*/ 	.byte	0x00, 0xf5, 0x21, 0x00


	//----- nvinfo : EIATTR_KPARAM_INFO
	.align		4
.L_414:
        /*0088*/ 	.byte	0x04, 0x17
        /*008a*/ 	.short	(.L_416 - .L_415)
.L_415:
        /*008c*/ 	.word	0x00000000
        /*0090*/ 	.short	0x0000
        /*0092*/ 	.short	0x0000
        /*0094*/ 	.byte	0x00, 0xf5, 0x21, 0x00


	//----- nvinfo : EIATTR_SPARSE_MMA_MASK
	.align		4
.L_416:
        /*0098*/ 	.byte	0x03, 0x50
        /*009a*/ 	.short	0x0000


	//----- nvinfo : EIATTR_MAXREG_COUNT
	.align		4
        /*009c*/ 	.byte	0x03, 0x1b
        /*009e*/ 	.short	0x00ff


	//----- nvinfo : EIATTR_NUM_BARRIERS
	.align		4
        /*00a0*/ 	.byte	0x02, 0x4c
        /*00a2*/ 	.byte	0x01
	.zero		1


	//----- nvinfo : EIATTR_MERCURY_ISA_VERSION
	.align		4
        /*00a4*/ 	.byte	0x03, 0x5f
        /*00a6*/ 	.short	0x0101


	//----- nvinfo : EIATTR_COOP_GROUP_MASK_REGIDS
	.align		4
        /*00a8*/ 	.byte	0x04, 0x29
        /*00aa*/ 	.short	(.L_418 - .L_417)


	//   ....[0]....
.L_417:
        /*00ac*/ 	.word	0xffffffff


	//   ....[1]....
        /*00b0*/ 	.word	0xffffffff


	//   ....[2]....
        /*00b4*/ 	.word	0xffffffff


	//   ....[3]....
        /*00b8*/ 	.word	0xffffffff


	//   ....[4]....
        /*00bc*/ 	.word	0xffffffff


	//   ....[5]....
        /*00c0*/ 	.word	0xffffffff


	//   ....[6]....
        /*00c4*/ 	.word	0xffffffff


	//   ....[7]....
        /*00c8*/ 	.word	0xffffffff


	//   ....[8]....
        /*00cc*/ 	.word	0xffffffff


	//   ....[9]....
        /*00d0*/ 	.word	0xffffffff


	//   ....[10]....
        /*00d4*/ 	.word	0xffffffff


	//   ....[11]....
        /*00d8*/ 	.word	0xffffffff


	//   ....[12]....
        /*00dc*/ 	.word	0xffffffff


	//   ....[13]....
        /*00e0*/ 	.word	0xffffffff


	//   ....[14]....
        /*00e4*/ 	.word	0xffffffff


	//   ....[15]....
        /*00e8*/ 	.word	0xffffffff


	//   ....[16]....
        /*00ec*/ 	.word	0xffffffff


	//   ....[17]....
        /*00f0*/ 	.word	0xffffffff


	//   ....[18]....
        /*00f4*/ 	.word	0xffffffff


	//   ....[19]....
        /*00f8*/ 	.word	0xffffffff


	//----- nvinfo : EIATTR_COOP_GROUP_INSTR_OFFSETS
	.align		4
.L_418:
        /*00fc*/ 	.byte	0x04, 0x28
        /*00fe*/ 	.short	(.L_420 - .L_419)


	//   ....[0]....
.L_419:
        /*0100*/ 	.word	0x00000e80


	//   ....[1]....
        /*0104*/ 	.word	0x00000f80


	//   ....[2]....
        /*0108*/ 	.word	0x00000fd0


	//   ....[3]....
        /*010c*/ 	.word	0x00001010


	//   ....[4]....
        /*0110*/ 	.word	0x00001060


	//   ....[5]....
        /*0114*/ 	.word	0x000010c0


	//   ....[6]....
        /*0118*/ 	.word	0x000010e0


	//   ....[7]....
        /*011c*/ 	.word	0x00001100


	//   ....[8]....
        /*0120*/ 	.word	0x00001120


	//   ....[9]....
        /*0124*/ 	.word	0x00001140


	//   ....[10]....
        /*0128*/ 	.word	0x00001250


	//   ....[11]....
        /*012c*/ 	.word	0x000012a0


	//   ....[12]....
        /*0130*/ 	.word	0x000012d0


	//   ....[13]....
        /*0134*/ 	.word	0x00001300


	//   ....[14]....
        /*0138*/ 	.word	0x00001320


	//   ....[15]....
        /*013c*/ 	.word	0x00001400


	//   ....[16]....
        /*0140*/ 	.word	0x00001420


	//   ....[17]....
        /*0144*/ 	.word	0x00001450


	//   ....[18]....
        /*0148*/ 	.word	0x00001480


	//   ....[19]....
        /*014c*/ 	.word	0x000014a0


	//----- nvinfo : EIATTR_VRC_CTA_INIT_COUNT
	.align		4
.L_420:
        /*0150*/ 	.byte	0x02, 0x4a
	.zero		1
	.zero		1


	//----- nvinfo : EIATTR_EXIT_INSTR_OFFSETS
	.align		4
        /*0154*/ 	.byte	0x04, 0x1c
        /*0156*/ 	.short	(.L_422 - .L_421)


	//   ....[0]....
.L_421:
        /*0158*/ 	.word	0x00001980


	//   ....[1]....
        /*015c*/ 	.word	0x00001af0


	//----- nvinfo : EIATTR_CRS_STACK_SIZE
	.align		4
.L_422:
        /*0160*/ 	.byte	0x04, 0x1e
        /*0162*/ 	.short	(.L_424 - .L_423)
.L_423:
        /*0164*/ 	.word	0x00000000


	//----- nvinfo : EIATTR_CBANK_PARAM_SIZE
	.align		4
.L_424:
        /*0168*/ 	.byte	0x03, 0x19
        /*016a*/ 	.short	0x003c


	//----- nvinfo : EIATTR_PARAM_CBANK
	.align		4
        /*016c*/ 	.byte	0x04, 0x0a
        /*016e*/ 	.short	(.L_426 - .L_425)
	.align		4
.L_425:
        /*0170*/ 	.word	index@(.nv.constant0._ZN17fastertransformer18merge_layernorm_v2I6__halfEEvPaPKT_S5_S5_iPKfiii)
        /*0174*/ 	.short	0x0380
        /*0176*/ 	.short	0x003c


	//----- nvinfo : EIATTR_SW_WAR
	.align		4
.L_426:
        /*0178*/ 	.byte	0x04, 0x36
        /*017a*/ 	.short	(.L_428 - .L_427)
.L_427:
        /*017c*/ 	.word	0x00000008
.L_428:


//--------------------- .nv.info._ZN17fastertransformer18merge_layernorm_v2IfEEvPaPKT_S4_S4_iPKfiii --------------------------
	.section	.nv.info._ZN17fastertransformer18merge_layernorm_v2IfEEvPaPKT_S4_S4_iPKfiii,"",@"SHT_CUDA_INFO"
	.sectionflags	@""
	.align	4


	//----- nvinfo : EIATTR_CUDA_API_VERSION
	.align		4
        /*0000*/ 	.byte	0x04, 0x37
        /*0002*/ 	.short	(.L_430 - .L_429)
.L_429:
        /*0004*/ 	.word	0x00000082


	//----- nvinfo : EIATTR_KPARAM_INFO
	.align		4
.L_430:
        /*0008*/ 	.byte	0x04, 0x17
        /*000a*/ 	.short	(.L_432 - .L_431)
.L_431:
        /*000c*/ 	.word	0x00000000
        /*0010*/ 	.short	0x0008
        /*0012*/ 	.short	0x0038
        /*0014*/ 	.byte	0x00, 0xf0, 0x11, 0x00


	//----- nvinfo : EIATTR_KPARAM_INFO
	.align		4
.L_432:
        /*0018*/ 	.byte	0x04, 0x17
        /*001a*/ 	.short	(.L_434 - .L_433)
.L_433:
        /*001c*/ 	.word	0x00000000
        /*0020*/ 	.short	0x0007
        /*0022*/ 	.short	0x0034
        /*0024*/ 	.byte	0x00, 0xf0, 0x11, 0x00


	//----- nvinfo : EIATTR_KPARAM_INFO
	.align		4
.L_434:
        /*0028*/ 	.byte	0x04, 0x17
        /*002a*/ 	.short	(.L_436 - .L_435)
.L_435:
        /*002c*/ 	.word	0x00000000
        /*0030*/ 	.short	0x0006
        /*0032*/ 	.short	0x0030
        /*0034*/ 	.byte	0x00, 0xf0, 0x11, 0x00


	//----- nvinfo : EIATTR_KPARAM_INFO
	.align		4
.L_436:
        /*0038*/ 	.byte	0x04, 0x17
        /*003a*/ 	.short	(.L_438 - .L_437)
.L_437:
        /*003c*/ 	.word	0x00000000
        /*0040*/ 	.short	0x0005
        /*0042*/ 	.short	0x0028
        /*0044*/ 	.byte	0x00, 0xf5, 0x21, 0x00


	//----- nvinfo : EIATTR_KPARAM_INFO
	.align		4
.L_438:
        /*0048*/ 	.byte	0x04, 0x17
        /*004a*/ 	.short	(.L_440 - .L_439)
.L_439:
        /*004c*/ 	.word	0x00000000
        /*0050*/ 	.short	0x0004
        /*0052*/ 	.short	0x0020
        /*0054*/ 	.byte	0x00, 0xf0, 0x11, 0x00


	//----- nvinfo : EIATTR_KPARAM_INFO
	.align		4
.L_440:
        /*0058*/ 	.byte	0x04, 0x17
        /*005a*/ 	.short	(.L_442 - .L_441)
.L_441:
        /*005c*/ 	.word	0x00000000
        /*0060*/ 	.short	0x0003
        /*0062*/ 	.short	0x0018
        /*0064*/ 	.byte	0x00, 0xf5, 0x21, 0x00


	//----- nvinfo : EIATTR_KPARAM_INFO
	.align		4
.L_442:
        /*0068*/ 	.byte	0x04, 0x17
        /*006a*/ 	.short	(.L_444 - .L_443)
.L_443:
        /*006c*/ 	.word	0x00000000
        /*0070*/ 	.short	0x0002
        /*0072*/ 	.short	0x0010
        /*0074*/ 	.byte	0x00, 0xf5, 0x21, 0x00


	//----- nvinfo : EIATTR_KPARAM_INFO
	.align		4
.L_444:
        /*0078*/ 	.byte	0x04, 0x17
        /*007a*/ 	.short	(.L_446 - .L_445)
.L_445:
        /*007c*/ 	.word	0x00000000
        /*0080*/ 	.short	0x0001
        /*0082*/ 	.short	0x0008
        /*0084*/ 	.byte	0x00, 0xf5, 0x21, 0x00


	//----- nvinfo : EIATTR_KPARAM_INFO
	.align		4
.L_446:
        /*0088*/ 	.byte	0x04, 0x17
        /*008a*/ 	.short	(.L_448 - .L_447)
.L_447:
        /*008c*/ 	.word	0x00000000
        /*0090*/ 	.short	0x0000
        /*0092*/ 	.short	0x0000
        /*0094*/ 	.byte	0x00, 0xf5, 0x21, 0x00


	//----- nvinfo : EIATTR_SPARSE_MMA_MASK
	.align		4
.L_448:
        /*0098*/ 	.byte	0x03, 0x50
        /*009a*/ 	.short	0x0000


	//----- nvinfo : EIATTR_MAXREG_COUNT
	.align		4
        /*009c*/ 	.byte	0x03, 0x1b
        /*009e*/ 	.short	0x00ff


	//----- nvinfo : EIATTR_NUM_BARRIERS
	.align		4
        /*00a0*/ 	.byte	0x02, 0x4c
        /*00a2*/ 	.byte	0x01
	.zero		1


	//----- nvinfo : EIATTR_MERCURY_ISA_VERSION
	.align		4
        /*00a4*/ 	.byte	0x03, 0x5f
        /*00a6*/ 	.short	0x0101


	//----- nvinfo : EIATTR_COOP_GROUP_MASK_REGIDS
	.align		4
        /*00a8*/ 	.byte	0x04, 0x29
        /*00aa*/ 	.short	(.L_450 - .L_449)


	//   ....[0]....
.L_449:
        /*00ac*/ 	.word	0xffffffff


	//   ....[1]....
        /*00b0*/ 	.word	0xffffffff


	//   ....[2]....
        /*00b4*/ 	.word	0xffffffff


	//   ....[3]....
        /*00b8*/ 	.word	0xffffffff


	//   ....[4]....
        /*00bc*/ 	.word	0xffffffff


	//   ....[5]....
        /*00c0*/ 	.word	0xffffffff


	//   ....[6]....
        /*00c4*/ 	.word	0xffffffff


	//   ....[7]....
        /*00c8*/ 	.word	0xffffffff


	//   ....[8]....
        /*00cc*/ 	.word	0xffffffff


	//   ....[9]....
        /*00d0*/ 	.word	0xffffffff


	//   ....[10]....
        /*00d4*/ 	.word	0xffffffff


	//   ....[11]....
        /*00d8*/ 	.word	0xffffffff


	//   ....[12]....
        /*00dc*/ 	.word	0xffffffff


	//   ....[13]....
        /*00e0*/ 	.word	0xffffffff


	//   ....[14]....
        /*00e4*/ 	.word	0xffffffff


	//   ....[15]....
        /*00e8*/ 	.word	0xffffffff


	//   ....[16]....
        /*00ec*/ 	.word	0xffffffff


	//   ....[17]....
        /*00f0*/ 	.word	0xffffffff


	//   ....[18]....
        /*00f4*/ 	.word	0xffffffff


	//   ....[19]....
        /*00f8*/ 	.word	0xffffffff


	//----- nvinfo : EIATTR_COOP_GROUP_INSTR_OFFSETS
	.align		4
.L_450:
        /*00fc*/ 	.byte	0x04, 0x28
        /*00fe*/ 	.short	(.L_452 - .L_451)


	//   ....[0]....
.L_451:
        /*0100*/ 	.word	0x00000e60


	//   ....[1]....
        /*0104*/ 	.word	0x00000f80


	//   ....[2]....
        /*0108*/ 	.word	0x00000fc0


	//   ....[3]....
        /*010c*/ 	.word	0x00001020


	//   ....[4]....
        /*0110*/ 	.word	0x00001060


	//   ....[5]....
        /*0114*/ 	.word	0x000010b0


	//   ....[6]....
        /*0118*/ 	.word	0x000010e0


	//   ....[7]....
        /*011c*/ 	.word	0x00001100


	//   ....[8]....
        /*0120*/ 	.word	0x00001120


	//   ....[9]....
        /*0124*/ 	.word	0x00001140


	//   ....[10]....
        /*0128*/ 	.word	0x00001260


	//   ....[11]....
        /*012c*/ 	.word	0x000012b0


	//   ....[12]....
        /*0130*/ 	.word	0x000012f0


	//   ....[13]....
        /*0134*/ 	.word	0x00001310


	//   ....[14]....
        /*0138*/ 	.word	0x00001330


	//   ....[15]....
        /*013c*/ 	.word	0x000013c0


	//   ....[16]....
        /*0140*/ 	.word	0x000013e0


	//   ....[17]....
        /*0144*/ 	.word	0x00001410


	//   ....[18]....
        /*0148*/ 	.word	0x00001440


	//   ....[19]....
        /*014c*/ 	.word	0x00001470


	//----- nvinfo : EIATTR_VRC_CTA_INIT_COUNT
	.align		4
.L_452:
        /*0150*/ 	.byte	0x02, 0x4a
	.zero		1
	.zero		1


	//----- nvinfo : EIATTR_EXIT_INSTR_OFFSETS
	.align		4
        /*0154*/ 	.byte	0x04, 0x1c
        /*0156*/ 	.short	(.L_454 - .L_453)


	//   ....[0]....
.L_453:
        /*0158*/ 	.word	0x000018b0


	//   ....[1]....
        /*015c*/ 	.word	0x00001a00


	//----- nvinfo : EIATTR_CRS_STACK_SIZE
	.align		4
.L_454:
        /*0160*/ 	.byte	0x04, 0x1e
        /*0162*/ 	.short	(.L_456 - .L_455)
.L_455:
        /*0164*/ 	.word	0x00000000


	//----- nvinfo : EIATTR_CBANK_PARAM_SIZE
	.align		4
.L_456:
        /*0168*/ 	.byte	0x03, 0x19
        /*016a*/ 	.short	0x003c


	//----- nvinfo : EIATTR_PARAM_CBANK
	.align		4
        /*016c*/ 	.byte	0x04, 0x0a
        /*016e*/ 	.short	(.L_458 - .L_457)
	.align		4
.L_457:
        /*0170*/ 	.word	index@(.nv.constant0._ZN17fastertransformer18merge_layernorm_v2IfEEvPaPKT_S4_S4_iPKfiii)
        /*0174*/ 	.short	0x0380
        /*0176*/ 	.short	0x003c


	//----- nvinfo : EIATTR_SW_WAR
	.align		4
.L_458:
        /*0178*/ 	.byte	0x04, 0x36
        /*017a*/ 	.short	(.L_460 - .L_459)
.L_459:
        /*017c*/ 	.word	0x00000008
.L_460:


//--------------------- .nv.info._ZN17fastertransformer31layernorm_COL32_INT8I_DataTypeOI6__halfEEvPT_PKaPKS2_S7_iiPKf --------------------------
	.section	.nv.info._ZN17fastertransformer31layernorm_COL32_INT8I_DataTypeOI6__halfEEvPT_PKaPKS2_S7_iiPKf,"",@"SHT_CUDA_INFO"
	.sectionflags	@""
	.align	4


	//----- nvinfo : EIATTR_CUDA_API_VERSION
	.align		4
        /*0000*/ 	.byte	0x04, 0x37
        /*0002*/ 	.short	(.L_462 - .L_461)
.L_461:
        /*0004*/ 	.word	0x00000082


	//----- nvinfo : EIATTR_KPARAM_INFO
	.align		4
.L_462:
        /*0008*/ 	.byte	0x04, 0x17
        /*000a*/ 	.short	(.L_464 - .L_463)
.L_463:
        /*000c*/ 	.word	0x00000000
        /*0010*/ 	.short	0x0006
        /*0012*/ 	.short	0x0028
        /*0014*/ 	.byte	0x00, 0xf5, 0x21, 0x00


	//----- nvinfo : EIATTR_KPARAM_INFO
	.align		4
.L_464:
        /*0018*/ 	.byte	0x04, 0x17
        /*001a*/ 	.short	(.L_466 - .L_465)
.L_465:
        /*001c*/ 	.word	0x00000000
        /*0020*/ 	.short	0x0005
        /*0022*/ 	.short	0x0024
        /*0024*/ 	.byte	0x00, 0xf0, 0x11, 0x00


	//----- nvinfo : EIATTR_KPARAM_INFO
	.align		4
.L_466:
        /*0028*/ 	.byte	0x04, 0x17
        /*002a*/ 	.short	(.L_468 - .L_467)
.L_467:
        /*002c*/ 	.word	0x00000000
        /*0030*/ 	.short	0x0004
        /*0032*/ 	.short	0x0020
        /*0034*/ 	.byte	0x00, 0xf0, 0x11, 0x00


	//----- nvinfo : EIATTR_KPARAM_INFO
	.align		4
.L_468:
        /*0038*/ 	.byte	0x04, 0x17
        /*003a*/ 	.short	(.L_470 - .L_469)
.L_469:
        /*003c*/ 	.word	0x00000000
        /*0040*/ 	.short	0x0003
        /*0042*/ 	.short	0x0018
        /*0044*/ 	.byte	0x00, 0xf5, 0x21, 0x00


	//----- nvinfo : EIATTR_KPARAM_INFO
	.align		4
.L_470:
        /*0048*/ 	.byte	0x04, 0x17
        /*004a*/ 	.short	(.L_472 - .L_471)
.L_471:
        /*004c*/ 	.word	0x00000000
        /*0050*/ 	.short	0x0002
        /*0052*/ 	.short	0x0010
        /*0054*/ 	.byte	0x00, 0xf5, 0x21, 0x00


	//----- nvinfo : EIATTR_KPARAM_INFO
	.align		4
.L_472:
        /*0058*/ 	.byte	0x04, 0x17
        /*005a*/ 	.short	(.L_474 - .L_473)
.L_473:
        /*005c*/ 	.word	0x00000000
        /*0060*/ 	.short	0x0001
        /*0062*/ 	.short	0x0008
        /*0064*/ 	.byte	0x00, 0xf5, 0x21, 0x00


	//----- nvinfo : EIATTR_KPARAM_INFO
	.align		4
.L_474:
        /*0068*/ 	.byte	0x04, 0x17
        /*006a*/ 	.short	(.L_476 - .L_475)
.L_475:
        /*006c*/ 	.word	0x00000000
        /*0070*/ 	.short	0x0000
        /*0072*/ 	.short	0x0000
        /*0074*/ 	.byte	0x00, 0xf5, 0x21, 0x00


	//----- nvinfo : EIATTR_SPARSE_MMA_MASK
	.align		4
.L_476:
        /*0078*/ 	.byte	0x03, 0x50
        /*007a*/ 	.short	0x0000


	//----- nvinfo : EIATTR_MAXREG_COUNT
	.align		4
        /*007c*/ 	.byte	0x03, 0x1b
        /*007e*/ 	.short	0x00ff


	//----- nvinfo : EIATTR_NUM_BARRIERS
	.align		4
        /*0080*/ 	.byte	0x02, 0x4c
        /*0082*/ 	.byte	0x01
	.zero		1


	//----- nvinfo : EIATTR_MERCURY_ISA_VERSION
	.align		4
        /*0084*/ 	.byte	0x03, 0x5f
        /*0086*/ 	.short	0x0101


	//----- nvinfo : EIATTR_COOP_GROUP_MASK_REGIDS
	.align		4
        /*0088*/ 	.byte	0x04, 0x29
        /*008a*/ 	.short	(.L_478 - .L_477)


	//   ....[0]....
.L_477:
        /*008c*/ 	.word	0xffffffff


	//   ....[1]....
        /*0090*/ 	.word	0xffffffff


	//   ....[2]....
        /*0094*/ 	.word	0xffffffff


	//   ....[3]....
        /*0098*/ 	.word	0xffffffff


	//   ....[4]....
        /*009c*/ 	.word	0xffffffff


	//   ....[5]....
        /*00a0*/ 	.word	0xffffffff


	//   ....[6]....
        /*00a4*/ 	.word	0xffffffff


	//   ....[7]....
        /*00a8*/ 	.word	0xffffffff


	//   ....[8]....
        /*00ac*/ 	.word	0xffffffff


	//   ....[9]....
        /*00b0*/ 	.word	0xffffffff


	//   ....[10]....
        /*00b4*/ 	.word	0xffffffff


	//   ....[11]....
        /*00b8*/ 	.word	0xffffffff


	//   ....[12]....
        /*00bc*/ 	.word	0xffffffff


	//   ....[13]....
        /*00c0*/ 	.word	0xffffffff


	//   ....[14]....
        /*00c4*/ 	.word	0xffffffff


	//   ....[15]....
        /*00c8*/ 	.word	0xffffffff


	//   ....[16]....
        /*00cc*/ 	.word	0xffffffff


	//   ....[17]....
        /*00d0*/ 	.word	0xffffffff


	//   ....[18]....
        /*00d4*/ 	.word	0xffffffff


	//   ....[19]....
        /*00d8*/ 	.word	0xffffffff


	//----- nvinfo : EIATTR_COOP_GROUP_INSTR_OFFSETS
	.align		4
.L_478:
        /*00dc*/ 	.byte	0x04, 0x28
        /*00de*/ 	.short	(.L_480 - .L_479)


	//   ....[0]....
.L_479:
        /*00e0*/ 	.word	0x000001f0


	//   ....[1]....
        /*00e4*/ 	.word	0x00000220


	//   ....[2]....
        /*00e8*/ 	.word	0x00000280


	//   ....[3]....
        /*00ec*/ 	.word	0x000002d0


	//   ....[4]....
        /*00f0*/ 	.word	0x00000310


	//   ....[5]....
        /*00f4*/ 	.word	0x000003b0


	//   ....[6]....
        /*00f8*/ 	.word	0x000003d0


	//   ....[7]....
        /*00fc*/ 	.word	0x00000400


	//   ....[8]....
        /*0100*/ 	.word	0x00000430


	//   ....[9]....
        /*0104*/ 	.word	0x00000450


	//   ....[10]....
        /*0108*/ 	.word	0x00000560


	//   ....[11]....
        /*010c*/ 	.word	0x000005b0


	//   ....[12]....
        /*0110*/ 	.word	0x000005e0


	//   ....[13]....
        /*0114*/ 	.word	0x00000600


	//   ....[14]....
        /*0118*/ 	.word	0x00000620


	//   ....[15]....
        /*011c*/ 	.word	0x00000670


	//   ....[16]....
        /*0120*/ 	.word	0x00000690


	//   ....[17]....
        /*0124*/ 	.word	0x000006c0


	//   ....[18]....
        /*0128*/ 	.word	0x000006e0


	//   ....[19]....
        /*012c*/ 	.word	0x00000700


	//----- nvinfo : EIATTR_VRC_CTA_INIT_COUNT
	.align		4
.L_480:
        /*0130*/ 	.byte	0x02, 0x4a
	.zero		1
	.zero		1


	//----- nvinfo : EIATTR_EXIT_INSTR_OFFSETS
	.align		4
        /*0134*/ 	.byte	0x04, 0x1c
        /*0136*/ 	.short	(.L_482 - .L_481)


	//   ....[0]....
.L_481:
        /*0138*/ 	.word	0x00000760


	//   ....[1]....
        /*013c*/ 	.word	0x00000980


	//----- nvinfo : EIATTR_CRS_STACK_SIZE
	.align		4
.L_482:
        /*0140*/ 	.byte	0x04, 0x1e
        /*0142*/ 	.short	(.L_484 - .L_483)
.L_483:
        /*0144*/ 	.word	0x00000000


	//----- nvinfo : EIATTR_CBANK_PARAM_SIZE
	.align		4
.L_484:
        /*0148*/ 	.byte	0x03, 0x19
        /*014a*/ 	.short	0x0030


	//----- nvinfo : EIATTR_PARAM_CBANK
	.align		4
        /*014c*/ 	.byte	0x04, 0x0a
        /*014e*/ 	.short	(.L_486 - .L_485)
	.align		4
.L_485:
        /*0150*/ 	.word	index@(.nv.constant0._ZN17fastertransformer31layernorm_COL32_INT8I_DataTypeOI6__halfEEvPT_PKaPKS2_S7_iiPKf)
        /*0154*/ 	.short	0x0380
        /*0156*/ 	.short	0x0030


	//----- nvinfo : EIATTR_SW_WAR
	.align		4
.L_486:
        /*0158*/ 	.byte	0x04, 0x36
        /*015a*/ 	.short	(.L_488 - .L_487)
.L_487:
        /*015c*/ 	.word	0x00000008
.L_488:


//--------------------- .nv.info._ZN17fastertransformer31layernorm_COL32_INT8I_DataTypeOIfEEvPT_PKaPKS1_S6_iiPKf --------------------------
	.section	.nv.info._ZN17fastertransformer31layernorm_COL32_INT8I_DataTypeOIfEEvPT_PKaPKS1_S6_iiPKf,"",@"SHT_CUDA_INFO"
	.sectionflags	@""
	.align	4


	//----- nvinfo : EIATTR_CUDA_API_VERSION
	.align		4
        /*0000*/ 	.byte	0x04, 0x37
        /*0002*/ 	.short	(.L_490 - .L_489)
.L_489:
        /*0004*/ 	.word	0x00000082


	//----- nvinfo : EIATTR_KPARAM_INFO
	.align		4
.L_490:
        /*0008*/ 	.byte	0x04, 0x17
        /*000a*/ 	.short	(.L_492 - .L_491)
.L_491:
        /*000c*/ 	.word	0x00000000
        /*0010*/ 	.short	0x0006
        /*0012*/ 	.short	0x0028
        /*0014*/ 	.byte	0x00, 0xf5, 0x21, 0x00


	//----- nvinfo : EIATTR_KPARAM_INFO
	.align		4
.L_492:
        /*0018*/ 	.byte	0x04, 0x17
        /*001a*/ 	.short	(.L_494 - .L_493)
.L_493:
        /*001c*/ 	.word	0x00000000
        /*0020*/ 	.short	0x0005
        /*0022*/ 	.short	0x0024
        /*0024*/ 	.byte	0x00, 0xf0, 0x11, 0x00


	//----- nvinfo : EIATTR_KPARAM_INFO
	.align		4
.L_494:
        /*0028*/ 	.byte	0x04, 0x17
        /*002a*/ 	.short	(.L_496 - .L_495)
.L_495:
        /*002c*/ 	.word	0x00000000
        /*0030*/ 	.short	0x0004
        /*0032*/ 	.short	0x0020
        /*0034*/ 	.byte	0x00, 0xf0, 0x11, 0x00


	//----- nvinfo : EIATTR_KPARAM_INFO
	.align		4
.L_496:
        /*0038*/ 	.byte	0x04, 0x17
        /*003a*/ 	.short	(.L_498 - .L_497)
.L_497:
        /*003c*/ 	.word	0x00000000
        /*0040*/ 	.short	0x0003
        /*0042*/ 	.short	0x0018
        /*0044*/ 	.byte	0x00, 0xf5, 0x21, 0x00


	//----- nvinfo : EIATTR_KPARAM_INFO
	.align		4
.L_498:
        /*0048*/ 	.byte	0x04, 0x17
        /*004a*/ 	.short	(.L_500 - .L_499)
.L_499:
        /*004c*/ 	.word	0x00000000
        /*0050*/ 	.short	0x0002
        /*0052*/ 	.short	0x0010
        /*0054*/ 	.byte	0x00, 0xf5, 0x21, 0x00


	//----- nvinfo : EIATTR_KPARAM_INFO
	.align		4
.L_500:
        /*0058*/ 	.byte	0x04, 0x17
        /*005a*/ 	.short	(.L_502 - .L_501)
.L_501:
        /*005c*/ 	.word	0x00000000
        /*0060*/ 	.short	0x0001
        /*0062*/ 	.short	0x0008
        /*0064*/ 	.byte	0x00, 0xf5, 0x21, 0x00


	//----- nvinfo : EIATTR_KPARAM_INFO
	.align		4
.L_502:
        /*0068*/ 	.byte	0x04, 0x17
        /*006a*/ 	.short	(.L_504 - .L_503)
.L_503:
        /*006c*/ 	.word	0x00000000
        /*0070*/ 	.short	0x0000
        /*0072*/ 	.short	0x0000
        /*0074*/ 	.byte	0x00, 0xf5, 0x21, 0x00


	//----- nvinfo : EIATTR_SPARSE_MMA_MASK
	.align		4
.L_504:
        /*0078*/ 	.byte	0x03, 0x50
        /*007a*/ 	.short	0x0000


	//----- nvinfo : EIATTR_MAXREG_COUNT
	.align		4
        /*007c*/ 	.byte	0x03, 0x1b
        /*007e*/ 	.short	0x00ff


	//----- nvinfo : EIATTR_NUM_BARRIERS
	.align		4
        /*0080*/ 	.byte	0x02, 0x4c
        /*0082*/ 	.byte	0x01
	.zero		1


	//----- nvinfo : EIATTR_MERCURY_ISA_VERSION
	.align		4
        /*0084*/ 	.byte	0x03, 0x5f
        /*0086*/ 	.short	0x0101


	//----- nvinfo : EIATTR_COOP_GROUP_MASK_REGIDS
	.align		4
        /*0088*/ 	.byte	0x04, 0x29
        /*008a*/ 	.short	(.L_506 - .L_505)


	//   ....[0]....
.L_505:
        /*008c*/ 	.word	0xffffffff


	//   ....[1]....
        /*0090*/ 	.word	0xffffffff


	//   ....[2]....
        /*0094*/ 	.word	0xffffffff


	//   ....[3]....
        /*0098*/ 	.word	0xffffffff


	//   ....[4]....
        /*009c*/ 	.word	0xffffffff


	//   ....[5]....
        /*00a0*/ 	.word	0xffffffff


	//   ....[6]....
        /*00a4*/ 	.word	0xffffffff


	//   ....[7]....
        /*00a8*/ 	.word	0xffffffff


	//   ....[8]....
        /*00ac*/ 	.word	0xffffffff


	//   ....[9]....
        /*00b0*/ 	.word	0xffffffff


	//   ....[10]....
        /*00b4*/ 	.word	0xffffffff


	//   ....[11]....
        /*00b8*/ 	.word	0xffffffff


	//   ....[12]....
        /*00bc*/ 	.word	0xffffffff


	//   ....[13]....
        /*00c0*/ 	.word	0xffffffff


	//   ....[14]....
        /*00c4*/ 	.word	0xffffffff


	//   ....[15]....
        /*00c8*/ 	.word	0xffffffff


	//   ....[16]....
        /*00cc*/ 	.word	0xffffffff


	//   ....[17]....
        /*00d0*/ 	.word	0xffffffff


	//   ....[18]....
        /*00d4*/ 	.word	0xffffffff


	//   ....[19]....
        /*00d8*/ 	.word	0xffffffff


	//----- nvinfo : EIATTR_COOP_GROUP_INSTR_OFFSETS
	.align		4
.L_506:
        /*00dc*/ 	.byte	0x04, 0x28
        /*00de*/ 	.short	(.L_508 - .L_507)


	//   ....[0]....
.L_507:
        /*00e0*/ 	.word	0x000001f0


	//   ....[1]....
        /*00e4*/ 	.word	0x00000220


	//   ....[2]....
        /*00e8*/ 	.word	0x00000280


	//   ....[3]....
        /*00ec*/ 	.word	0x000002d0


	//   ....[4]....
        /*00f0*/ 	.word	0x00000310


	//   ....[5]....
        /*00f4*/ 	.word	0x000003b0


	//   ....[6]....
        /*00f8*/ 	.word	0x000003d0


	//   ....[7]....
        /*00fc*/ 	.word	0x00000400


	//   ....[8]....
        /*0100*/ 	.word	0x00000430


	//   ....[9]....
        /*0104*/ 	.word	0x00000450


	//   ....[10]....
        /*0108*/ 	.word	0x00000560


	//   ....[11]....
        /*010c*/ 	.word	0x000005b0


	//   ....[12]....
        /*0110*/ 	.word	0x000005e0


	//   ....[13]....
        /*0114*/ 	.word	0x00000600


	//   ....[14]....
        /*0118*/ 	.word	0x00000620


	//   ....[15]....
        /*011c*/ 	.word	0x00000670


	//   ....[16]....
        /*0120*/ 	.word	0x00000690


	//   ....[17]....
        /*0124*/ 	.word	0x000006c0


	//   ....[18]....
        /*0128*/ 	.word	0x000006e0


	//   ....[19]....
        /*012c*/ 	.word	0x00000700


	//----- nvinfo : EIATTR_VRC_CTA_INIT_COUNT
	.align		4
.L_508:
        /*0130*/ 	.byte	0x02, 0x4a
	.zero		1
	.zero		1


	//----- nvinfo : EIATTR_EXIT_INSTR_OFFSETS
	.align		4
        /*0134*/ 	.byte	0x04, 0x1c
        /*0136*/ 	.short	(.L_510 - .L_509)


	//   ....[0]....
.L_509:
        /*0138*/ 	.word	0x00000760


	//   ....[1]....
        /*013c*/ 	.word	0x00000900


	//----- nvinfo : EIATTR_CRS_STACK_SIZE
	.align		4
.L_510:
        /*0140*/ 	.byte	0x04, 0x1e
        /*0142*/ 	.short	(.L_512 - .L_511)
.L_511:
        /*0144*/ 	.word	0x00000000


	//----- nvinfo : EIATTR_CBANK_PARAM_SIZE
	.align		4
.L_512:
        /*0148*/ 	.byte	0x03, 0x19
        /*014a*/ 	.short	0x0030


	//----- nvinfo : EIATTR_PARAM_CBANK
	.align		4
        /*014c*/ 	.byte	0x04, 0x0a
        /*014e*/ 	.short	(.L_514 - .L_513)
	.align		4
.L_513:
        /*0150*/ 	.word	index@(.nv.constant0._ZN17fastertransformer31layernorm_COL32_INT8I_DataTypeOIfEEvPT_PKaPKS1_S6_iiPKf)
        /*0154*/ 	.short	0x0380
        /*0156*/ 	.short	0x0030


	//----- nvinfo : EIATTR_SW_WAR
	.align		4
.L_514:
        /*0158*/ 	.byte	0x04, 0x36
        /*015a*/ 	.short	(.L_516 - .L_515)
.L_515:
        /*015c*/ 	.word	0x00000008
.L_516:


//--------------------- .nv.info._ZN17fastertransformer31layernorm_COL32_DataTypeI_int8OI6__halfEEvPaPKT_S5_S5_iiPKf --------------------------
	.section	.nv.info._ZN17fastertransformer31layernorm_COL32_DataTypeI_int8OI6__halfEEvPaPKT_S5_S5_iiPKf,"",@"SHT_CUDA_INFO"
	.sectionflags	@""
	.align	4


	//----- nvinfo : EIATTR_CUDA_API_VERSION
	.align		4
        /*0000*/ 	.byte	0x04, 0x37
        /*0002*/ 	.short	(.L_518 - .L_517)
.L_517:
        /*0004*/ 	.word	0x00000082


	//----- nvinfo : EIATTR_KPARAM_INFO
	.align		4
.L_518:
        /*0008*/ 	.byte	0x04, 0x17
        /*000a*/ 	.short	(.L_520 - .L_519)
.L_519:
        /*000c*/ 	.word	0x00000000
        /*0010*/ 	.short	0x0006
        /*0012*/ 	.short	0x0028
        /*0014*/ 	.byte	0x00, 0xf5, 0x21, 0x00


	//----- nvinfo : EIATTR_KPARAM_INFO
	.align		4
.L_520:
        /*0018*/ 	.byte	0x04, 0x17
        /*001a*/ 	.short	(.L_522 - .L_521)
.L_521:
        /*001c*/ 	.word	0x00000000
        /*0020*/ 	.short	0x0005
        /*0022*/ 	.short	0x0024
        /*0024*/ 	.byte	0x00, 0xf0, 0x11, 0x00


	//----- nvinfo : EIATTR_KPARAM_INFO
	.align		4
.L_522:
        /*0028*/ 	.byte	0x04, 0x17
        /*002a*/ 	.short	(.L_524 - .L_523)
.L_523:
        /*002c*/ 	.word	0x00000000
        /*0030*/ 	.short	0x0004
        /*0032*/ 	.short	0x0020
        /*0034*/ 	.byte	0x00, 0xf0, 0x11, 0x00


	//----- nvinfo : EIATTR_KPARAM_INFO
	.align		4
.L_524:
        /*0038*/ 	.byte	0x04, 0x17
        /*003a*/ 	.short	(.L_526 - .L_525)
.L_525:
        /*003c*/ 	.word	0x00000000
        /*0040*/ 	.short	0x0003
        /*0042*/ 	.short	0x0018
        /*0044*/ 	.byte	0x00, 0xf5, 0x21, 0x00


	//----- nvinfo : EIATTR_KPARAM_INFO
	.align		4
.L_526:
        /*0048*/ 	.byte	0x04, 0x17
        /*004a*/ 	.short	(.L_528 - .L_527)
.L_527:
        /*004c*/ 	.word	0x00000000
        /*0050*/ 	.short	0x0002
        /*0052*/ 	.short	0x0010
        /*0054*/ 	.byte	0x00, 0xf5, 0x21, 0x00


	//----- nvinfo : EIATTR_KPARAM_INFO
	.align		4
.L_528:
        /*0058*/ 	.byte	0x04, 0x17
        /*005a*/ 	.short	(.L_530 - .L_529)
.L_529:
        /*005c*/ 	.word	0x00000000
        /*0060*/ 	.short	0x0001
        /*0062*/ 	.short	0x0008
        /*0064*/ 	.byte	0x00, 0xf5, 0x21, 0x00


	//----- nvinfo : EIATTR_KPARAM_INFO
	.align		4
.L_530:
        /*0068*/ 	.byte	0x04, 0x17
        /*006a*/ 	.short	(.L_532 - .L_531)
.L_531:
        /*006c*/ 	.word	0x00000000
        /*0070*/ 	.short	0x0000
        /*0072*/ 	.short	0x0000
        /*0074*/ 	.byte	0x00, 0xf5, 0x21, 0x00


	//----- nvinfo : EIATTR_SPARSE_MMA_MASK
	.align		4
.L_532:
        /*0078*/ 	.byte	0x03, 0x50
        /*007a*/ 	.short	0x0000


	//----- nvinfo : EIATTR_MAXREG_COUNT
	.align		4
        /*007c*/ 	.byte	0x03, 0x1b
        /*007e*/ 	.short	0x00ff


	//----- nvinfo : EIATTR_NUM_BARRIERS
	.align		4
        /*0080*/ 	.byte	0x02, 0x4c
        /*0082*/ 	.byte	0x01
	.zero		1


	//----- nvinfo : EIATTR_MERCURY_ISA_VERSION
	.align		4
        /*0084*/ 	.byte	0x03, 0x5f
        /*0086*/ 	.short	0x0101


	//----- nvinfo : EIATTR_COOP_GROUP_MASK_REGIDS
	.align		4
        /*0088*/ 	.byte	0x04, 0x29
        /*008a*/ 	.short	(.L_534 - .L_533)


	//   ....[0]....
.L_533:
        /*008c*/ 	.word	0xffffffff


	//   ....[1]....
        /*0090*/ 	.word	0xffffffff


	//   ....[2]....
        /*0094*/ 	.word	0xffffffff


	//   ....[3]....
        /*0098*/ 	.word	0xffffffff


	//   ....[4]....
        /*009c*/ 	.word	0xffffffff


	//   ....[5]....
        /*00a0*/ 	.word	0xffffffff


	//   ....[6]....
        /*00a4*/ 	.word	0xffffffff


	//   ....[7]....
        /*00a8*/ 	.word	0xffffffff


	//   ....[8]....
        /*00ac*/ 	.word	0xffffffff


	//   ....[9]....
        /*00b0*/ 	.word	0xffffffff


	//   ....[10]....
        /*00b4*/ 	.word	0xffffffff


	//   ....[11]....
        /*00b8*/ 	.word	0xffffffff


	//   ....[12]....
        /*00bc*/ 	.word	0xffffffff


	//   ....[13]....
        /*00c0*/ 	.word	0xffffffff


	//   ....[14]....
        /*00c4*/ 	.word	0xffffffff


	//   ....[15]....
        /*00c8*/ 	.word	0xffffffff


	//   ....[16]....
        /*00cc*/ 	.word	0xffffffff


	//   ....[17]....
        /*00d0*/ 	.word	0xffffffff


	//   ....[18]....
        /*00d4*/ 	.word	0xffffffff


	//   ....[19]....
        /*00d8*/ 	.word	0xffffffff


	//----- nvinfo : EIATTR_COOP_GROUP_INSTR_OFFSETS
	.align		4
.L_534:
        /*00dc*/ 	.byte	0x04, 0x28
        /*00de*/ 	.short	(.L_536 - .L_535)


	//   ....[0]....
.L_535:
        /*00e0*/ 	.word	0x000001b0


	//   ....[1]....
        /*00e4*/ 	.word	0x000001f0


	//   ....[2]....
        /*00e8*/ 	.word	0x00000220


	//   ....[3]....
        /*00ec*/ 	.word	0x00000250


	//   ....[4]....
        /*00f0*/ 	.word	0x00000290


	//   ....[5]....
        /*00f4*/ 	.word	0x00000370


	//   ....[6]....
        /*00f8*/ 	.word	0x00000390


	//   ....[7]....
        /*00fc*/ 	.word	0x000003c0


	//   ....[8]....
        /*0100*/ 	.word	0x000003f0


	//   ....[9]....
        /*0104*/ 	.word	0x00000410


	//   ....[10]....
        /*0108*/ 	.word	0x00000520


	//   ....[11]....
        /*010c*/ 	.word	0x00000570


	//   ....[12]....
        /*0110*/ 	.word	0x000005a0


	//   ....[13]....
        /*0114*/ 	.word	0x000005c0


	//   ....[14]....
        /*0118*/ 	.word	0x000005e0


	//   ....[15]....
        /*011c*/ 	.word	0x00000630


	//   ....[16]....
        /*0120*/ 	.word	0x00000650


	//   ....[17]....
        /*0124*/ 	.word	0x00000680


	//   ....[18]....
        /*0128*/ 	.word	0x000006a0


	//   ....[19]....
        /*012c*/ 	.word	0x000006c0


	//----- nvinfo : EIATTR_VRC_CTA_INIT_COUNT
	.align		4
.L_536:
        /*0130*/ 	.byte	0x02, 0x4a
	.zero		1
	.zero		1


	//----- nvinfo : EIATTR_EXIT_INSTR_OFFSETS
	.align		4
        /*0134*/ 	.byte	0x04, 0x1c
        /*0136*/ 	.short	(.L_538 - .L_537)


	//   ....[0]....
.L_537:
        /*0138*/ 	.word	0x00000720


	//   ....[1]....
        /*013c*/ 	.word	0x00000a20


	//----- nvinfo : EIATTR_CRS_STACK_SIZE
	.align		4
.L_538:
        /*0140*/ 	.byte	0x04, 0x1e
        /*0142*/ 	.short	(.L_540 - .L_539)
.L_539:
        /*0144*/ 	.word	0x00000000


	//----- nvinfo : EIATTR_CBANK_PARAM_SIZE
	.align		4
.L_540:
        /*0148*/ 	.byte	0x03, 0x19
        /*014a*/ 	.short	0x0030


	//----- nvinfo : EIATTR_PARAM_CBANK
	.align		4
        /*014c*/ 	.byte	0x04, 0x0a
        /*014e*/ 	.short	(.L_542 - .L_541)
	.align		4
.L_541:
        /*0150*/ 	.word	index@(.nv.constant0._ZN17fastertransformer31layernorm_COL32_DataTypeI_int8OI6__halfEEvPaPKT_S5_S5_iiPKf)
        /*0154*/ 	.short	0x0380
        /*0156*/ 	.short	0x0030


	//----- nvinfo : EIATTR_SW_WAR
	.align		4
.L_542:
        /*0158*/ 	.byte	0x04, 0x36
        /*015a*/ 	.short	(.L_544 - .L_543)
.L_543:
        /*015c*/ 	.word	0x00000008
.L_544:


//--------------------- .nv.info._ZN17fastertransformer31layernorm_COL32_DataTypeI_int8OIfEEvPaPKT_S4_S4_iiPKf --------------------------
	.section	.nv.info._ZN17fastertransformer31layernorm_COL32_DataTypeI_int8OIfEEvPaPKT_S4_S4_iiPKf,"",@"SHT_CUDA_INFO"
	.sectionflags	@""
	.align	4


	//----- nvinfo : EIATTR_CUDA_API_VERSION
	.align		4
        /*0000*/ 	.byte	0x04, 0x37
        /*0002*/ 	.short	(.L_546 - .L_545)
.L_545:
        /*0004*/ 	.word	0x00000082


	//----- nvinfo : EIATTR_KPARAM_INFO
	.align		4
.L_546:
        /*0008*/ 	.byte	0x04, 0x17
        /*000a*/ 	.short	(.L_548 - .L_547)
.L_547:
        /*000c*/ 	.word	0x00000000
        /*0010*/ 	.short	0x0006
        /*0012*/ 	.short	0x0028
        /*0014*/ 	.byte	0x00, 0xf5, 0x21, 0x00


	//----- nvinfo : EIATTR_KPARAM_INFO
	.align		4
.L_548:
        /*0018*/ 	.byte	0x04, 0x17
        /*001a*/ 	.short	(.L_550 - .L_549)
.L_549:
        /*001c*/ 	.word	0x00000000
        /*0020*/ 	.short	0x0005
        /*0022*/ 	.short	0x0024
        /*0024*/ 	.byte	0x00, 0xf0, 0x11, 0x00


	//----- nvinfo : EIATTR_KPARAM_INFO
	.align		4
.L_550:
        /*0028*/ 	.byte	0x04, 0x17
        /*002a*/ 	.short	(.L_552 - .L_551)
.L_551:
        /*002c*/ 	.word	0x00000000
        /*0030*/ 	.short	0x0004
        /*0032*/ 	.short	0x0020
        /*0034*/ 	.byte	0x00, 0xf0, 0x11, 0x00


	//----- nvinfo : EIATTR_KPARAM_INFO
	.align		4
.L_552:
        /*0038*/ 	.byte	0x04, 0x17
        /*003a*/ 	.short	(.L_554 - .L_553)
.L_553:
        /*003c*/ 	.word	0x00000000
        /*0040*/ 	.short	0x0003
        /*0042*/ 	.short	0x0018
        /*0044*/ 	.byte	0x00, 0xf5, 0x21, 0x00


	//----- nvinfo : EIATTR_KPARAM_INFO
	.align		4
.L_554:
        /*0048*/ 	.byte	0x04, 0x17
        /*004a*/ 	.short	(.L_556 - .L_555)
.L_555:
        /*004c*/ 	.word	0x00000000
        /*0050*/ 	.short	0x0002
        /*0052*/ 	.short	0x0010
        /*0054*/ 	.byte	0x00, 0xf5, 0x21, 0x00


	//----- nvinfo : EIATTR_KPARAM_INFO
	.align		4
.L_556:
        /*0058*/ 	.byte	0x04, 0x17
        /*005a*/ 	.short	(.L_558 - .L_557)
.L_557:
        /*005c*/ 	.word	0x00000000
        /*0060*/ 	.short	0x0001
        /*0062*/ 	.short	0x0008
        /*0064*/ 	.byte	0x00, 0xf5, 0x21, 0x00


	//----- nvinfo : EIATTR_KPARAM_INFO
	.align		4
.L_558:
        /*0068*/ 	.byte	0x04, 0x17
        /*006a*/ 	.short	(.L_560 - .L_559)
.L_559:
        /*006c*/ 	.word	0x00000000
        /*0070*/ 	.short	0x0000
        /*0072*/ 	.short	0x0000
        /*0074*/ 	.byte	0x00, 0xf5, 0x21, 0x00


	//----- nvinfo : EIATTR_SPARSE_MMA_MASK
	.align		4
.L_560:
        /*0078*/ 	.byte	0x03, 0x50
        /*007a*/ 	.short	0x0000


	//----- nvinfo : EIATTR_MAXREG_COUNT
	.align		4
        /*007c*/ 	.byte	0x03, 0x1b
        /*007e*/ 	.short	0x00ff


	//----- nvinfo : EIATTR_NUM_BARRIERS
	.align		4
        /*0080*/ 	.byte	0x02, 0x4c
        /*0082*/ 	.byte	0x01
	.zero		1


	//----- nvinfo : EIATTR_MERCURY_ISA_VERSION
	.align		4
        /*0084*/ 	.byte	0x03, 0x5f
        /*0086*/ 	.short	0x0101


	//----- nvinfo : EIATTR_COOP_GROUP_MASK_REGIDS
	.align		4
        /*0088*/ 	.byte	0x04, 0x29
        /*008a*/ 	.short	(.L_562 - .L_561)


	//   ....[0]....
.L_561:
        /*008c*/ 	.word	0xffffffff


	//   ....[1]....
        /*0090*/ 	.word	0xffffffff


	//   ....[2]....
        /*0094*/ 	.word	0xffffffff


	//   ....[3]....
        /*0098*/ 	.word	0xffffffff


	//   ....[4]....
        /*009c*/ 	.word	0xffffffff


	//   ....[5]....
        /*00a0*/ 	.word	0xffffffff


	//   ....[6]....
        /*00a4*/ 	.word	0xffffffff


	//   ....[7]....
        /*00a8*/ 	.word	0xffffffff


	//   ....[8]....
        /*00ac*/ 	.word	0xffffffff


	//   ....[9]....
        /*00b0*/ 	.word	0xffffffff


	//   ....[10]....
        /*00b4*/ 	.word	0xffffffff


	//   ....[11]....
        /*00b8*/ 	.word	0xffffffff


	//   ....[12]....
        /*00bc*/ 	.word	0xffffffff


	//   ....[13]....
        /*00c0*/ 	.word	0xffffffff


	//   ....[14]....
        /*00c4*/ 	.word	0xffffffff


	//   ....[15]....
        /*00c8*/ 	.word	0xffffffff


	//   ....[16]....
        /*00cc*/ 	.word	0xffffffff


	//   ....[17]....
        /*00d0*/ 	.word	0xffffffff


	//   ....[18]....
        /*00d4*/ 	.word	0xffffffff


	//   ....[19]....
        /*00d8*/ 	.word	0xffffffff


	//----- nvinfo : EIATTR_COOP_GROUP_INSTR_OFFSETS
	.align		4
.L_562:
        /*00dc*/ 	.byte	0x04, 0x28
        /*00de*/ 	.short	(.L_564 - .L_563)


	//   ....[0]....
.L_563:
        /*00e0*/ 	.word	0x00000180


	//   ....[1]....
        /*00e4*/ 	.word	0x000001b0


	//   ....[2]....
        /*00e8*/ 	.word	0x00000210


	//   ....[3]....
        /*00ec*/ 	.word	0x00000250


	//   ....[4]....
        /*00f0*/ 	.word	0x00000280


	//   ....[5]....
        /*00f4*/ 	.word	0x00000330


	//   ....[6]....
        /*00f8*/ 	.word	0x00000360


	//   ....[7]....
        /*00fc*/ 	.word	0x00000390


	//   ....[8]....
        /*0100*/ 	.word	0x000003b0


	//   ....[9]....
        /*0104*/ 	.word	0x000003d0


	//   ....[10]....
        /*0108*/ 	.word	0x000004e0


	//   ....[11]....
        /*010c*/ 	.word	0x00000520


	//   ....[12]....
        /*0110*/ 	.word	0x00000540


	//   ....[13]....
        /*0114*/ 	.word	0x00000560


	//   ....[14]....
        /*0118*/ 	.word	0x00000580


	//   ....[15]....
        /*011c*/ 	.word	0x000005f0


	//   ....[16]....
        /*0120*/ 	.word	0x00000610


	//   ....[17]....
        /*0124*/ 	.word	0x00000640


	//   ....[18]....
        /*0128*/ 	.word	0x00000660


	//   ....[19]....
        /*012c*/ 	.word	0x00000680


	//----- nvinfo : EIATTR_VRC_CTA_INIT_COUNT
	.align		4
.L_564:
        /*0130*/ 	.byte	0x02, 0x4a
	.zero		1
	.zero		1


	//----- nvinfo : EIATTR_EXIT_INSTR_OFFSETS
	.align		4
        /*0134*/ 	.byte	0x04, 0x1c
        /*0136*/ 	.short	(.L_566 - .L_565)


	//   ....[0]....
.L_565:
        /*0138*/ 	.word	0x000006e0


	//   ....[1]....
        /*013c*/ 	.word	0x00000960


	//----- nvinfo : EIATTR_CRS_STACK_SIZE
	.align		4
.L_566:
        /*0140*/ 	.byte	0x04, 0x1e
        /*0142*/ 	.short	(.L_568 - .L_567)
.L_567:
        /*0144*/ 	.word	0x00000000


	//----- nvinfo : EIATTR_CBANK_PARAM_SIZE
	.align		4
.L_568:
        /*0148*/ 	.byte	0x03, 0x19
        /*014a*/ 	.short	0x0030


	//----- nvinfo : EIATTR_PARAM_CBANK
	.align		4
        /*014c*/ 	.byte	0x04, 0x0a
        /*014e*/ 	.short	(.L_570 - .L_569)
	.align		4
.L_569:
        /*0150*/ 	.word	index@(.nv.constant0._ZN17fastertransformer31layernorm_COL32_DataTypeI_int8OIfEEvPaPKT_S4_S4_iiPKf)
        /*0154*/ 	.short	0x0380
        /*0156*/ 	.short	0x0030


	//----- nvinfo : EIATTR_SW_WAR
	.align		4
.L_570:
        /*0158*/ 	.byte	0x04, 0x36
        /*015a*/ 	.short	(.L_572 - .L_571)
.L_571:
        /*015c*/ 	.word	0x00000008
.L_572:


//--------------------- .nv.info._ZN17fastertransformer43add_bias_input_layernorm_COL32_int8IO_noResI6__halfEEvPaPiPT_PKS4_S7_S7_iiPKfS9_S9_ --------------------------
	.section	.nv.info._ZN17fastertransformer43add_bias_input_layernorm_COL32_int8IO_noResI6__halfEEvPaPiPT_PKS4_S7_S7_iiPKfS9_S9_,"",@"SHT_CUDA_INFO"
	.sectionflags	@""
	.align	4


	//----- nvinfo : EIATTR_CUDA_API_VERSION
	.align		4
        /*0000*/ 	.byte	0x04, 0x37
        /*0002*/ 	.short	(.L_574 - .L_573)
.L_573:
        /*0004*/ 	.word	0x00000082


	//----- nvinfo : EIATTR_KPARAM_INFO
	.align		4
.L_574:
        /*0008*/ 	.byte	0x04, 0x17
        /*000a*/ 	.short	(.L_576 - .L_575)
.L_575:
        /*000c*/ 	.word	0x00000000
        /*0010*/ 	.short	0x000a
        /*0012*/ 	.short	0x0048
        /*0014*/ 	.byte	0x00, 0xf5, 0x21, 0x00


	//----- nvinfo : EIATTR_KPARAM_INFO
	.align		4
.L_576:
        /*0018*/ 	.byte	0x04, 0x17
        /*001a*/ 	.short	(.L_578 - .L_577)
.L_577:
        /*001c*/ 	.word	0x00000000
        /*0020*/ 	.short	0x0009
        /*0022*/ 	.short	0x0040
        /*0024*/ 	.byte	0x00, 0xf5, 0x21, 0x00


	//----- nvinfo : EIATTR_KPARAM_INFO
	.align		4
.L_578:
        /*0028*/ 	.byte	0x04, 0x17
        /*002a*/ 	.short	(.L_580 - .L_579)
.L_579:
        /*002c*/ 	.word	0x00000000
        /*0030*/ 	.short	0x0008
        /*0032*/ 	.short	0x0038
        /*0034*/ 	.byte	0x00, 0xf5, 0x21, 0x00


	//----- nvinfo : EIATTR_KPARAM_INFO
	.align		4
.L_580:
        /*0038*/ 	.byte	0x04, 0x17
        /*003a*/ 	.short	(.L_582 - .L_581)
.L_581:
        /*003c*/ 	.word	0x00000000
        /*0040*/ 	.short	0x0007
        /*0042*/ 	.short	0x0034
        /*0044*/ 	.byte	0x00, 0xf0, 0x11, 0x00


	//----- nvinfo : EIATTR_KPARAM_INFO
	.align		4
.L_582:
        /*0048*/ 	.byte	0x04, 0x17
        /*004a*/ 	.short	(.L_584 - .L_583)
.L_583:
        /*004c*/ 	.word	0x00000000
        /*0050*/ 	.short	0x0006
        /*0052*/ 	.short	0x0030
        /*0054*/ 	.byte	0x00, 0xf0, 0x11, 0x00


	//----- nvinfo : EIATTR_KPARAM_INFO
	.align		4
.L_584:
        /*0058*/ 	.byte	0x04, 0x17
        /*005a*/ 	.short	(.L_586 - .L_585)
.L_585:
        /*005c*/ 	.word	0x00000000
        /*0060*/ 	.short	0x0005
        /*0062*/ 	.short	0x0028
        /*0064*/ 	.byte	0x00, 0xf5, 0x21, 0x00


	//----- nvinfo : EIATTR_KPARAM_INFO
	.align		4
.L_586:
        /*0068*/ 	.byte	0x04, 0x17
        /*006a*/ 	.short	(.L_588 - .L_587)
.L_587:
        /*006c*/ 	.word	0x00000000
        /*0070*/ 	.short	0x0004
        /*0072*/ 	.short	0x0020
        /*0074*/ 	.byte	0x00, 0xf5, 0x21, 0x00


	//----- nvinfo : EIATTR_KPARAM_INFO
	.align		4
.L_588:
        /*0078*/ 	.byte	0x04, 0x17
        /*007a*/ 	.short	(.L_590 - .L_589)
.L_589:
        /*007c*/ 	.word	0x00000000
        /*0080*/ 	.short	0x0003
        /*0082*/ 	.short	0x0018
        /*0084*/ 	.byte	0x00, 0xf5, 0x21, 0x00


	//----- nvinfo : EIATTR_KPARAM_INFO
	.align		4
.L_590:
        /*0088*/ 	.byte	0x04, 0x17
        /*008a*/ 	.short	(.L_592 - .L_591)
.L_591:
        /*008c*/ 	.word	0x00000000
        /*0090*/ 	.short	0x0002
        /*0092*/ 	.short	0x0010
        /*0094*/ 	.byte	0x00, 0xf5, 0x21, 0x00


	//----- nvinfo : EIATTR_KPARAM_INFO
	.align		4
.L_592:
        /*0098*/ 	.byte	0x04, 0x17
        /*009a*/ 	.short	(.L_594 - .L_593)
.L_593:
        /*009c*/ 	.word	0x00000000
        /*00a0*/ 	.short	0x0001
        /*00a2*/ 	.short	0x0008
        /*00a4*/ 	.byte	0x00, 0xf5, 0x21, 0x00


	//----- nvinfo : EIATTR_KPARAM_INFO
	.align		4
.L_594:
        /*00a8*/ 	.byte	0x04, 0x17
        /*00aa*/ 	.short	(.L_596 - .L_595)
.L_595:
        /*00ac*/ 	.word	0x00000000
        /*00b0*/ 	.short	0x0000
        /*00b2*/ 	.short	0x0000
        /*00b4*/ 	.byte	0x00, 0xf5, 0x21, 0x00


	//----- nvinfo : EIATTR_SPARSE_MMA_MASK
	.align		4
.L_596:
        /*00b8*/ 	.byte	0x03, 0x50
        /*00ba*/ 	.short	0x0000


	//----- nvinfo : EIATTR_MAXREG_COUNT
	.align		4
        /*00bc*/ 	.byte	0x03, 0x1b
        /*00be*/ 	.short	0x00ff


	//----- nvinfo : EIATTR_NUM_BARRIERS
	.align		4
        /*00c0*/ 	.byte	0x02, 0x4c
        /*00c2*/ 	.byte	0x01
	.zero		1


	//----- nvinfo : EIATTR_MERCURY_ISA_VERSION
	.align		4
        /*00c4*/ 	.byte	0x03, 0x5f
        /*00c6*/ 	.short	0x0101


	//----- nvinfo : EIATTR_COOP_GROUP_MASK_REGIDS
	.align		4
        /*00c8*/ 	.byte	0x04, 0x29
        /*00ca*/ 	.short	(.L_598 - .L_597)


	//   ....[0]....
.L_597:
        /*00cc*/ 	.word	0xffffffff


	//   ....[1]....
        /*00d0*/ 	.word	0xffffffff


	//   ....[2]....
        /*00d4*/ 	.word	0xffffffff


	//   ....[3]....
        /*00d8*/ 	.word	0xffffffff


	//   ....[4]....
        /*00dc*/ 	.word	0xffffffff


	//   ....[5]....
        /*00e0*/ 	.word	0xffffffff


	//   ....[6]....
        /*00e4*/ 	.word	0xffffffff


	//   ....[7]....
        /*00e8*/ 	.word	0xffffffff


	//   ....[8]....
        /*00ec*/ 	.word	0xffffffff


	//   ....[9]....
        /*00f0*/ 	.word	0xffffffff


	//   ....[10]....
        /*00f4*/ 	.word	0xffffffff


	//   ....[11]....
        /*00f8*/ 	.word	0xffffffff


	//   ....[12]....
        /*00fc*/ 	.word	0xffffffff


	//   ....[13]....
        /*0100*/ 	.word	0xffffffff


	//   ....[14]....
        /*0104*/ 	.word	0xffffffff


	//   ....[15]....
        /*0108*/ 	.word	0xffffffff


	//   ....[16]....
        /*010c*/ 	.word	0xffffffff


	//   ....[17]....
        /*0110*/ 	.word	0xffffffff


	//   ....[18]....
        /*0114*/ 	.word	0xffffffff


	//   ....[19]....
        /*0118*/ 	.word	0xffffffff


	//----- nvinfo : EIATTR_COOP_GROUP_INSTR_OFFSETS
	.align		4
.L_598:
        /*011c*/ 	.byte	0x04, 0x28
        /*011e*/ 	.short	(.L_600 - .L_599)


	//   ....[0]....
.L_599:
        /*0120*/ 	.word	0x00000520


	//   ....[1]....
        /*0124*/ 	.word	0x00000580


	//   ....[2]....
        /*0128*/ 	.word	0x000005e0


	//   ....[3]....
        /*012c*/ 	.word	0x00000610


	//   ....[4]....
        /*0130*/ 	.word	0x00000680


	//   ....[5]....
        /*0134*/ 	.word	0x00000700


	//   ....[6]....
        /*0138*/ 	.word	0x00000720


	//   ....[7]....
        /*013c*/ 	.word	0x00000750


	//   ....[8]....
        /*0140*/ 	.word	0x00000780


	//   ....[9]....
        /*0144*/ 	.word	0x000007a0


	//   ....[10]....
        /*0148*/ 	.word	0x000008b0


	//   ....[11]....
        /*014c*/ 	.word	0x00000900


	//   ....[12]....
        /*0150*/ 	.word	0x00000930


	//   ....[13]....
        /*0154*/ 	.word	0x00000950


	//   ....[14]....
        /*0158*/ 	.word	0x00000970


	//   ....[15]....
        /*015c*/ 	.word	0x000009c0


	//   ....[16]....
        /*0160*/ 	.word	0x000009e0


	//   ....[17]....
        /*0164*/ 	.word	0x00000a00


	//   ....[18]....
        /*0168*/ 	.word	0x00000a20


	//   ....[19]....
        /*016c*/ 	.word	0x00000a40


	//----- nvinfo : EIATTR_VRC_CTA_INIT_COUNT
	.align		4
.L_600:
        /*0170*/ 	.byte	0x02, 0x4a
	.zero		1
	.zero		1


	//----- nvinfo : EIATTR_EXIT_INSTR_OFFSETS
	.align		4
        /*0174*/ 	.byte	0x04, 0x1c
        /*0176*/ 	.short	(.L_602 - .L_601)


	//   ....[0]....
.L_601:
        /*0178*/ 	.word	0x00000ab0


	//   ....[1]....
        /*017c*/ 	.word	0x00000da0


	//----- nvinfo : EIATTR_CRS_STACK_SIZE
	.align		4
.L_602:
        /*0180*/ 	.byte	0x04, 0x1e
        /*0182*/ 	.short	(.L_604 - .L_603)
.L_603:
        /*0184*/ 	.word	0x00000000


	//----- nvinfo : EIATTR_CBANK_PARAM_SIZE
	.align		4
.L_604:
        /*0188*/ 	.byte	0x03, 0x19
        /*018a*/ 	.short	0x0050


	//----- nvinfo : EIATTR_PARAM_CBANK
	.align		4
        /*018c*/ 	.byte	0x04, 0x0a
        /*018e*/ 	.short	(.L_606 - .L_605)
	.align		4
.L_605:
        /*0190*/ 	.word	index@(.nv.constant0._ZN17fastertransformer43add_bias_input_layernorm_COL32_int8IO_noResI6__halfEEvPaPiPT_PKS4_S7_S7_iiPKfS9_S9_)
        /*0194*/ 	.short	0x0380
        /*0196*/ 	.short	0x0050


	//----- nvinfo : EIATTR_SW_WAR
	.align		4
.L_606:
        /*0198*/ 	.byte	0x04, 0x36
        /*019a*/ 	.short	(.L_608 - .L_607)
.L_607:
        /*019c*/ 	.word	0x00000008
.L_608:


//--------------------- .nv.info._ZN17fastertransformer43add_bias_input_layernorm_COL32_int8IO_noResIfEEvPaPiPT_PKS3_S6_S6_iiPKfS8_S8_ --------------------------
	.section	.nv.info._ZN17fastertransformer43add_bias_input_layernorm_COL32_int8IO_noResIfEEvPaPiPT_PKS3_S6_S6_iiPKfS8_S8_,"",@"SHT_CUDA_INFO"
	.sectionflags	@""
	.align	4


	//----- nvinfo : EIATTR_CUDA_API_VERSION
	.align		4
        /*0000*/ 	.byte	0x04, 0x37
        /*0002*/ 	.short	(.L_610 - .L_609)
.L_609:
        /*0004*/ 	.word	0x00000082


	//----- nvinfo : EIATTR_KPARAM_INFO
	.align		4
.L_610:
        /*0008*/ 	.byte	0x04, 0x17
        /*000a*/ 	.short	(.L_612 - .L_611)
.L_611:
        /*000c*/ 	.word	0x00000000
        /*0010*/ 	.short	0x000a
        /*0012*/ 	.short	0x0048
        /*0014*/ 	.byte	0x00, 0xf5, 0x21, 0x00


	//----- nvinfo : EIATTR_KPARAM_INFO
	.align		4
.L_612:
        /*0018*/ 	.byte	0x04, 0x17
        /*001a*/ 	.short	(.L_614 - .L_613)
.L_613:
        /*001c*/ 	.word	0x00000000
        /*0020*/ 	.short	0x0009
        /*0022*/ 	.short	0x0040
        /*0024*/ 	.byte	0x00, 0xf5, 0x21, 0x00


	//----- nvinfo : EIATTR_KPARAM_INFO
	.align		4
.L_614:
        /*0028*/ 	.byte	0x04, 0x17
        /*002a*/ 	.short	(.L_616 - .L_615)
.L_615:
        /*002c*/ 	.word	0x00000000
        /*0030*/ 	.short	0x0008
        /*0032*/ 	.short	0x0038
        /*0034*/ 	.byte	0x00, 0xf5, 0x21, 0x00


	//----- nvinfo : EIATTR_KPARAM_INFO
	.align		4
.L_616:
        /*0038*/ 	.byte	0x04, 0x17
        /*003a*/ 	.short	(.L_618 - .L_617)
.L_617:
        /*003c*/ 	.word	0x00000000
        /*0040*/ 	.short	0x0007
        /*0042*/ 	.short	0x0034
        /*0044*/ 	.byte	0x00, 0xf0, 0x11, 0x00


	//----- nvinfo : EIATTR_KPARAM_INFO
	.align		4
.L_618:
        /*0048*/ 	.byte	0x04, 0x17
        /*004a*/ 	.short	(.L_620 - .L_619)
.L_619:
        /*004c*/ 	.word	0x00000000
        /*0050*/ 	.short	0x0006
        /*0052*/ 	.short	0x0030
        /*0054*/ 	.byte	0x00, 0xf0, 0x11, 0x00


	//----- nvinfo : EIATTR_KPARAM_INFO
	.align		4
.L_620:
        /*0058*/ 	.byte	0x04, 0x17
        /*005a*/ 	.short	(.L_622 - .L_621)
.L_621:
        /*005c*/ 	.word	0x00000000
        /*0060*/ 	.short	0x0005
        /*0062*/ 	.short	0x0028
        /*0064*/ 	.byte	0x00, 0xf5, 0x21, 0x00


	//----- nvinfo : EIATTR_KPARAM_INFO
	.align		4
.L_622:
        /*0068*/ 	.byte	0x04, 0x17
        /*006a*/ 	.short	(.L_624 - .L_623)
.L_623:
        /*006c*/ 	.word	0x00000000
        /*0070*/ 	.short	0x0004
        /*0072*/ 	.short	0x0020
        /*0074*/ 	.byte	0x00, 0xf5, 0x21, 0x00


	//----- nvinfo : EIATTR_KPARAM_INFO
	.align		4
.L_624:
        /*0078*/ 	.byte	0x04, 0x17
        /*007a*/ 	.short	(.L_626 - .L_625)
.L_625:
        /*007c*/ 	.word	0x00000000
        /*0080*/ 	.short	0x0003
        /*0082*/ 	.short	0x0018
        /*0084*/ 	.byte	0x00, 0xf5, 0x21, 0x00


	//----- nvinfo : EIATTR_KPARAM_INFO
	.align		4
.L_626:
        /*0088*/ 	.byte	0x04, 0x17
        /*008a*/ 	.short	(.L_628 - .L_627)
.L_627:
        /*008c*/ 	.word	0x00000000
        /*0090*/ 	.short	0x0002
        /*0092*/ 	.short	0x0010
        /*0094*/ 	.byte	0x00, 0xf5, 0x21, 0x00


	//----- nvinfo : EIATTR_KPARAM_INFO
	.align		4
.L_628:
        /*0098*/ 	.byte	0x04, 0x17
        /*009a*/ 	.short	(.L_630 - .L_629)
.L_629:
        /*009c*/ 	.word	0x00000000
        /*00a0*/ 	.short	0x0001
        /*00a2*/ 	.short	0x0008
        /*00a4*/ 	.byte	0x00, 0xf5, 0x21, 0x00


	//----- nvinfo : EIATTR_KPARAM_INFO
	.align		4
.L_630:
        /*00a8*/ 	.byte	0x04, 0x17
        /*00aa*/ 	.short	(.L_632 - .L_631)
.L_631:
        /*00ac*/ 	.word	0x00000000
        /*00b0*/ 	.short	0x0000
        /*00b2*/ 	.short	0x0000
        /*00b4*/ 	.byte	0x00, 0xf5, 0x21, 0x00


	//----- nvinfo : EIATTR_SPARSE_MMA_MASK
	.align		4
.L_632:
        /*00b8*/ 	.byte	0x03, 0x50
        /*00ba*/ 	.short	0x0000


	//----- nvinfo : EIATTR_MAXREG_COUNT
	.align		4
        /*00bc*/ 	.byte	0x03, 0x1b
        /*00be*/ 	.short	0x00ff


	//----- nvinfo : EIATTR_NUM_BARRIERS
	.align		4
        /*00c0*/ 	.byte	0x02, 0x4c
        /*00c2*/ 	.byte	0x01
	.zero		1


	//----- nvinfo : EIATTR_MERCURY_ISA_VERSION
	.align		4
        /*00c4*/ 	.byte	0x03, 0x5f
        /*00c6*/ 	.short	0x0101


	//----- nvinfo : EIATTR_COOP_GROUP_MASK_REGIDS
	.align		4
        /*00c8*/ 	.byte	0x04, 0x29
        /*00ca*/ 	.short	(.L_634 - .L_633)


	//   ....[0]....
.L_633:
        /*00cc*/ 	.word	0xffffffff


	//   ....[1]....
        /*00d0*/ 	.word	0xffffffff


	//   ....[2]....
        /*00d4*/ 	.word	0xffffffff


	//   ....[3]....
        /*00d8*/ 	.word	0xffffffff


	//   ....[4]....
        /*00dc*/ 	.word	0xffffffff


	//   ....[5]....
        /*00e0*/ 	.word	0xffffffff


	//   ....[6]....
        /*00e4*/ 	.word	0xffffffff


	//   ....[7]....
        /*00e8*/ 	.word	0xffffffff


	//   ....[8]....
        /*00ec*/ 	.word	0xffffffff


	//   ....[9]....
        /*00f0*/ 	.word	0xffffffff


	//   ....[10]....
        /*00f4*/ 	.word	0xffffffff


	//   ....[11]....
        /*00f8*/ 	.word	0xffffffff


	//   ....[12]....
        /*00fc*/ 	.word	0xffffffff


	//   ....[13]....
        /*0100*/ 	.word	0xffffffff


	//   ....[14]....
        /*0104*/ 	.word	0xffffffff


	//   ....[15]....
        /*0108*/ 	.word	0xffffffff


	//   ....[16]....
        /*010c*/ 	.word	0xffffffff


	//   ....[17]....
        /*0110*/ 	.word	0xffffffff


	//   ....[18]....
        /*0114*/ 	.word	0xffffffff


	//   ....[19]....
        /*0118*/ 	.word	0xffffffff


	//----- nvinfo : EIATTR_COOP_GROUP_INSTR_OFFSETS
	.align		4
.L_634:
        /*011c*/ 	.byte	0x04, 0x28
        /*011e*/ 	.short	(.L_636 - .L_635)


	//   ....[0]....
.L_635:
        /*0120*/ 	.word	0x00000420


	//   ....[1]....
        /*0124*/ 	.word	0x00000480


	//   ....[2]....
        /*0128*/ 	.word	0x000004e0


	//   ....[3]....
        /*012c*/ 	.word	0x00000510


	//   ....[4]....
        /*0130*/ 	.word	0x00000580


	//   ....[5]....
        /*0134*/ 	.word	0x00000600


	//   ....[6]....
        /*0138*/ 	.word	0x00000620


	//   ....[7]....
        /*013c*/ 	.word	0x00000650


	//   ....[8]....
        /*0140*/ 	.word	0x00000680


	//   ....[9]....
        /*0144*/ 	.word	0x000006a0


	//   ....[10]....
        /*0148*/ 	.word	0x000007b0


	//   ....[11]....
        /*014c*/ 	.word	0x00000800


	//   ....[12]....
        /*0150*/ 	.word	0x00000830


	//   ....[13]....
        /*0154*/ 	.word	0x00000850


	//   ....[14]....
        /*0158*/ 	.word	0x00000870


	//   ....[15]....
        /*015c*/ 	.word	0x000008c0


	//   ....[16]....
        /*0160*/ 	.word	0x000008e0


	//   ....[17]....
        /*0164*/ 	.word	0x00000900


	//   ....[18]....
        /*0168*/ 	.word	0x00000920


	//   ....[19]....
        /*016c*/ 	.word	0x00000940


	//----- nvinfo : EIATTR_VRC_CTA_INIT_COUNT
	.align		4
.L_636:
        /*0170*/ 	.byte	0x02, 0x4a
	.zero		1
	.zero		1


	//----- nvinfo : EIATTR_EXIT_INSTR_OFFSETS
	.align		4
        /*0174*/ 	.byte	0x04, 0x1c
        /*0176*/ 	.short	(.L_638 - .L_637)


	//   ....[0]....
.L_637:
        /*0178*/ 	.word	0x000009b0


	//   ....[1]....
        /*017c*/ 	.word	0x00000c20


	//----- nvinfo : EIATTR_CRS_STACK_SIZE
	.align		4
.L_638:
        /*0180*/ 	.byte	0x04, 0x1e
        /*0182*/ 	.short	(.L_640 - .L_639)
.L_639:
        /*0184*/ 	.word	0x00000000


	//----- nvinfo : EIATTR_CBANK_PARAM_SIZE
	.align		4
.L_640:
        /*0188*/ 	.byte	0x03, 0x19
        /*018a*/ 	.short	0x0050


	//----- nvinfo : EIATTR_PARAM_CBANK
	.align		4
        /*018c*/ 	.byte	0x04, 0x0a
        /*018e*/ 	.short	(.L_642 - .L_641)
	.align		4
.L_641:
        /*0190*/ 	.word	index@(.nv.constant0._ZN17fastertransformer43add_bias_input_layernorm_COL32_int8IO_noResIfEEvPaPiPT_PKS3_S6_S6_iiPKfS8_S8_)
        /*0194*/ 	.short	0x0380
        /*0196*/ 	.short	0x0050


	//----- nvinfo : EIATTR_SW_WAR
	.align		4
.L_642:
        /*0198*/ 	.byte	0x04, 0x36
        /*019a*/ 	.short	(.L_644 - .L_643)
.L_643:
        /*019c*/ 	.word	0x00000008
.L_644:


//--------------------- .nv.info._ZN17fastertransformer26add_bias_layernorm_add_resI6__halfLi32EEEvPaPKaPT_PKS5_S8_S8_fiiPKfSA_ --------------------------
	.section	.nv.info._ZN17fastertransformer26add_bias_layernorm_add_resI6__halfLi32EEEvPaPKaPT_PKS5_S8_S8_fiiPKfSA_,"",@"SHT_CUDA_INFO"
	.sectionflags	@""
	.align	4


	//----- nvinfo : EIATTR_CUDA_API_VERSION
	.align		4
        /*0000*/ 	.byte	0x04, 0x37
        /*0002*/ 	.short	(.L_646 - .L_645)
.L_645:
        /*0004*/ 	.word	0x00000082


	//----- nvinfo : EIATTR_KPARAM_INFO
	.align		4
.L_646:
        /*0008*/ 	.byte	0x04, 0x17
        /*000a*/ 	.short	(.L_648 - .L_647)
.L_647:
        /*000c*/ 	.word	0x00000000
        /*0010*/ 	.short	0x000a
        /*0012*/ 	.short	0x0048
        /*0014*/ 	.byte	0x00, 0xf5, 0x21, 0x00


	//----- nvinfo : EIATTR_KPARAM_INFO
	.align		4
.L_648:
        /*0018*/ 	.byte	0x04, 0x17
        /*001a*/ 	.short	(.L_650 - .L_649)
.L_649:
        /*001c*/ 	.word	0x00000000
        /*0020*/ 	.short	0x0009
        /*0022*/ 	.short	0x0040
        /*0024*/ 	.byte	0x00, 0xf5, 0x21, 0x00


	//----- nvinfo : EIATTR_KPARAM_INFO
	.align		4
.L_650:
        /*0028*/ 	.byte	0x04, 0x17
        /*002a*/ 	.short	(.L_652 - .L_651)
.L_651:
        /*002c*/ 	.word	0x00000000
        /*0030*/ 	.short	0x0008
        /*0032*/ 	.short	0x0038
        /*0034*/ 	.byte	0x00, 0xf0, 0x11, 0x00


	//----- nvinfo : EIATTR_KPARAM_INFO
	.align		4
.L_652:
        /*0038*/ 	.byte	0x04, 0x17
        /*003a*/ 	.short	(.L_654 - .L_653)
.L_653:
        /*003c*/ 	.word	0x00000000
        /*0040*/ 	.short	0x0007
        /*0042*/ 	.short	0x0034
        /*0044*/ 	.byte	0x00, 0xf0, 0x11, 0x00


	//----- nvinfo : EIATTR_KPARAM_INFO
	.align		4
.L_654:
        /*0048*/ 	.byte	0x04, 0x17
        /*004a*/ 	.short	(.L_656 - .L_655)
.L_655:
        /*004c*/ 	.word	0x00000000
        /*0050*/ 	.short	0x0006
        /*0052*/ 	.short	0x0030
        /*0054*/ 	.byte	0x00, 0xf0, 0x11, 0x00


	//----- nvinfo : EIATTR_KPARAM_INFO
	.align		4
.L_656:
        /*0058*/ 	.byte	0x04, 0x17
        /*005a*/ 	.short	(.L_658 - .L_657)
.L_657:
        /*005c*/ 	.word	0x00000000
        /*0060*/ 	.short	0x0005
        /*0062*/ 	.short	0x0028
        /*0064*/ 	.byte	0x00, 0xf5, 0x21, 0x00


	//----- nvinfo : EIATTR_KPARAM_INFO
	.align		4
.L_658:
        /*0068*/ 	.byte	0x04, 0x17
        /*006a*/ 	.short	(.L_660 - .L_659)
.L_659:
        /*006c*/ 	.word	0x00000000
        /*0070*/ 	.short	0x0004
        /*0072*/ 	.short	0x0020
        /*0074*/ 	.byte	0x00, 0xf5, 0x21, 0x00


	//----- nvinfo : EIATTR_KPARAM_INFO
	.align		4
.L_660:
        /*0078*/ 	.byte	0x04, 0x17
        /*007a*/ 	.short	(.L_662 - .L_661)
.L_661:
        /*007c*/ 	.word	0x00000000
        /*0080*/ 	.short	0x0003
        /*0082*/ 	.short	0x0018
        /*0084*/ 	.byte	0x00, 0xf5, 0x21, 0x00


	//----- nvinfo : EIATTR_KPARAM_INFO
	.align		4
.L_662:
        /*0088*/ 	.byte	0x04, 0x17
        /*008a*/ 	.short	(.L_664 - .L_663)
.L_663:
        /*008c*/ 	.word	0x00000000
        /*0090*/ 	.short	0x0002
        /*0092*/ 	.short	0x0010
        /*0094*/ 	.byte	0x00, 0xf5, 0x21, 0x00


	//----- nvinfo : EIATTR_KPARAM_INFO
	.align		4
.L_664:
        /*0098*/ 	.byte	0x04, 0x17
        /*009a*/ 	.short	(.L_666 - .L_665)
.L_665:
        /*009c*/ 	.word	0x00000000
        /*00a0*/ 	.short	0x0001
        /*00a2*/ 	.short	0x0008
        /*00a4*/ 	.byte	0x00, 0xf5, 0x21, 0x00


	//----- nvinfo : EIATTR_KPARAM_INFO
	.align		4
.L_666:
        /*00a8*/ 	.byte	0x04, 0x17
        /*00aa*/ 	.short	(.L_668 - .L_667)
.L_667:
        /*00ac*/ 	.word	0x00000000
        /*00b0*/ 	.short	0x0000
        /*00b2*/ 	.short	0x0000
        /*00b4*/ 	.byte	0x00, 0xf5, 0x21, 0x00


	//----- nvinfo : EIATTR_SPARSE_MMA_MASK
	.align		4
.L_668:
        /*00b8*/ 	.byte	0x03, 0x50
        /*00ba*/ 	.short	0x0000


	//----- nvinfo : EIATTR_MAXREG_COUNT
	.align		4
        /*00bc*/ 	.byte	0x03, 0x1b
        /*00be*/ 	.short	0x00ff


	//----- nvinfo : EIATTR_NUM_BARRIERS
	.align		4
        /*00c0*/ 	.byte	0x02, 0x4c
        /*00c2*/ 	.byte	0x01
	.zero		1


	//----- nvinfo : EIATTR_MERCURY_ISA_VERSION
	.align		4
        /*00c4*/ 	.byte	0x03, 0x5f
        /*00c6*/ 	.short	0x0101


	//----- nvinfo : EIATTR_INT_WARP_WIDE_INSTR_OFFSETS
	.align		4
        /*00c8*/ 	.byte	0x04, 0x31
        /*00ca*/ 	.short	(.L_670 - .L_669)


	//   ....[0]....
.L_669:
        /*00cc*/ 	.word	0x00002db0


	//----- nvinfo : EIATTR_COOP_GROUP_MASK_REGIDS
	.align		4
.L_670:
        /*00d0*/ 	.byte	0x04, 0x29
        /*00d2*/ 	.short	(.L_672 - .L_671)


	//   ....[0]....
.L_671:
        /*00d4*/ 	.word	0xffffffff


	//   ....[1]....
        /*00d8*/ 	.word	0xffffffff


	//   ....[2]....
        /*00dc*/ 	.word	0xffffffff


	//   ....[3]....
        /*00e0*/ 	.word	0xffffffff


	//   ....[4]....
        /*00e4*/ 	.word	0xffffffff


	//   ....[5]....
        /*00e8*/ 	.word	0xffffffff


	//   ....[6]....
        /*00ec*/ 	.word	0xffffffff


	//   ....[7]....
        /*00f0*/ 	.word	0xffffffff


	//   ....[8]....
        /*00f4*/ 	.word	0xffffffff


	//   ....[9]....
        /*00f8*/ 	.word	0xffffffff


	//----- nvinfo : EIATTR_COOP_GROUP_INSTR_OFFSETS
	.align		4
.L_672:
        /*00fc*/ 	.byte	0x04, 0x28
        /*00fe*/ 	.short	(.L_674 - .L_673)


	//   ....[0]....
.L_673:
        /*0100*/ 	.word	0x00002cd0


	//   ....[1]....
        /*0104*/ 	.word	0x00002cf0


	//   ....[2]....
        /*0108*/ 	.word	0x00002d10


	//   ....[3]....
        /*010c*/ 	.word	0x00002d30


	//   ....[4]....
        /*0110*/ 	.word	0x00002da0


	//   ....[5]....
        /*0114*/ 	.word	0x000032b0


	//   ....[6]....
        /*0118*/ 	.word	0x000032d0


	//   ....[7]....
        /*011c*/ 	.word	0x00003300


	//   ....[8]....
        /*0120*/ 	.word	0x00003320


	//   ....[9]....
        /*0124*/ 	.word	0x00003360


	//----- nvinfo : EIATTR_VRC_CTA_INIT_COUNT
	.align		4
.L_674:
        /*0128*/ 	.byte	0x02, 0x4a
	.zero		1
	.zero		1


	//----- nvinfo : EIATTR_EXIT_INSTR_OFFSETS
	.align		4
        /*012c*/ 	.byte	0x04, 0x1c
        /*012e*/ 	.short	(.L_676 - .L_675)


	//   ....[0]....
.L_675:
        /*0130*/ 	.word	0x00008430


	//   ....[1]....
        /*0134*/ 	.word	0x00008630


	//   ....[2]....
        /*0138*/ 	.word	0x00008680


	//----- nvinfo : EIATTR_CRS_STACK_SIZE
	.align		4
.L_676:
        /*013c*/ 	.byte	0x04, 0x1e
        /*013e*/ 	.short	(.L_678 - .L_677)
.L_677:
        /*0140*/ 	.word	0x00000000


	//----- nvinfo : EIATTR_CBANK_PARAM_SIZE
	.align		4
.L_678:
        /*0144*/ 	.byte	0x03, 0x19
        /*0146*/ 	.short	0x0050


	//----- nvinfo : EIATTR_PARAM_CBANK
	.align		4
        /*0148*/ 	.byte	0x04, 0x0a
        /*014a*/ 	.short	(.L_680 - .L_679)
	.align		4
.L_679:
        /*014c*/ 	.word	index@(.nv.constant0._ZN17fastertransformer26add_bias_layernorm_add_resI6__halfLi32EEEvPaPKaPT_PKS5_S8_S8_fiiPKfSA_)
        /*0150*/ 	.short	0x0380
        /*0152*/ 	.short	0x0050


	//----- nvinfo : EIATTR_SW_WAR
	.align		4
.L_680:
        /*0154*/ 	.byte	0x04, 0x36
        /*0156*/ 	.short	(.L_682 - .L_681)
.L_681:
        /*0158*/ 	.word	0x00000008
.L_682:


//--------------------- .nv.info._ZN17fastertransformer29add_bias_layernorm_add_res_e2ILi32EEEvP5char2PKS1_P7__half2PKS5_S8_S8_fiiPKfSA_ --------------------------
	.section	.nv.info._ZN17fastertransformer29add_bias_layernorm_add_res_e2ILi32EEEvP5char2PKS1_P7__half2PKS5_S8_S8_fiiPKfSA_,"",@"SHT_CUDA_INFO"
	.sectionflags	@""
	.align	4


	//----- nvinfo : EIATTR_CUDA_API_VERSION
	.align		4
        /*0000*/ 	.byte	0x04, 0x37
        /*0002*/ 	.short	(.L_684 - .L_683)
.L_683:
        /*0004*/ 	.word	0x00000082


	//----- nvinfo : EIATTR_KPARAM_INFO
	.align		4
.L_684:
        /*0008*/ 	.byte	0x04, 0x17
        /*000a*/ 	.short	(.L_686 - .L_685)
.L_685:
        /*000c*/ 	.word	0x00000000
        /*0010*/ 	.short	0x000a
        /*0012*/ 	.short	0x0048
        /*0014*/ 	.byte	0x00, 0xf5, 0x21, 0x00


	//----- nvinfo : EIATTR_KPARAM_INFO
	.align		4
.L_686:
        /*0018*/ 	.byte	0x04, 0x17
        /*001a*/ 	.short	(.L_688 - .L_687)
.L_687:
        /*001c*/ 	.word	0x00000000
        /*0020*/ 	.short	0x0009
        /*0022*/ 	.short	0x0040
        /*0024*/ 	.byte	0x00, 0xf5, 0x21, 0x00


	//----- nvinfo : EIATTR_KPARAM_INFO
	.align		4
.L_688:
        /*0028*/ 	.byte	0x04, 0x17
        /*002a*/ 	.short	(.L_690 - .L_689)
.L_689:
        /*002c*/ 	.word	0x00000000
        /*0030*/ 	.short	0x0008
        /*0032*/ 	.short	0x0038
        /*0034*/ 	.byte	0x00, 0xf0, 0x11, 0x00


	//----- nvinfo : EIATTR_KPARAM_INFO
	.align		4
.L_690:
        /*0038*/ 	.byte	0x04, 0x17
        /*003a*/ 	.short	(.L_692 - .L_691)
.L_691:
        /*003c*/ 	.word	0x00000000
        /*0040*/ 	.short	0x0007
        /*0042*/ 	.short	0x0034
        /*0044*/ 	.byte	0x00, 0xf0, 0x11, 0x00


	//----- nvinfo : EIATTR_KPARAM_INFO
	.align		4
.L_692:
        /*0048*/ 	.byte	0x04, 0x17
        /*004a*/ 	.short	(.L_694 - .L_693)
.L_693:
        /*004c*/ 	.word	0x00000000
        /*0050*/ 	.short	0x0006
        /*0052*/ 	.short	0x0030
        /*0054*/ 	.byte	0x00, 0xf0, 0x11, 0x00


	//----- nvinfo : EIATTR_KPARAM_INFO
	.align		4
.L_694:
        /*0058*/ 	.byte	0x04, 0x17
        /*005a*/ 	.short	(.L_696 - .L_695)
.L_695:
        /*005c*/ 	.word	0x00000000
        /*0060*/ 	.short	0x0005
        /*0062*/ 	.short	0x0028
        /*0064*/ 	.byte	0x00, 0xf5, 0x21, 0x00


	//----- nvinfo : EIATTR_KPARAM_INFO
	.align		4
.L_696:
        /*0068*/ 	.byte	0x04, 0x17
        /*006a*/ 	.short	(.L_698 - .L_697)
.L_697:
        /*006c*/ 	.word	0x00000000
        /*0070*/ 	.short	0x0004
        /*0072*/ 	.short	0x0020
        /*0074*/ 	.byte	0x00, 0xf5, 0x21, 0x00


	//----- nvinfo : EIATTR_KPARAM_INFO
	.align		4
.L_698:
        /*0078*/ 	.byte	0x04, 0x17
        /*007a*/ 	.short	(.L_700 - .L_699)
.L_699:
        /*007c*/ 	.word	0x00000000
        /*0080*/ 	.short	0x0003
        /*0082*/ 	.short	0x0018
        /*0084*/ 	.byte	0x00, 0xf5, 0x21, 0x00


	//----- nvinfo : EIATTR_KPARAM_INFO
	.align		4
.L_700:
        /*0088*/ 	.byte	0x04, 0x17
        /*008a*/ 	.short	(.L_702 - .L_701)
.L_701:
        /*008c*/ 	.word	0x00000000
        /*0090*/ 	.short	0x0002
        /*0092*/ 	.short	0x0010
        /*0094*/ 	.byte	0x00, 0xf5, 0x21, 0x00


	//----- nvinfo : EIATTR_KPARAM_INFO
	.align		4
.L_702:
        /*0098*/ 	.byte	0x04, 0x17
        /*009a*/ 	.short	(.L_704 - .L_703)
.L_703:
        /*009c*/ 	.word	0x00000000
        /*00a0*/ 	.short	0x0001
        /*00a2*/ 	.short	0x0008
        /*00a4*/ 	.byte	0x00, 0xf5, 0x21, 0x00


	//----- nvinfo : EIATTR_KPARAM_INFO
	.align		4
.L_704:
        /*00a8*/ 	.byte	0x04, 0x17
        /*00aa*/ 	.short	(.L_706 - .L_705)
.L_705:
        /*00ac*/ 	.word	0x00000000
        /*00b0*/ 	.short	0x0000
        /*00b2*/ 	.short	0x0000
        /*00b4*/ 	.byte	0x00, 0xf5, 0x21, 0x00


	//----- nvinfo : EIATTR_SPARSE_MMA_MASK
	.align		4
.L_706:
        /*00b8*/ 	.byte	0x03, 0x50
        /*00ba*/ 	.short	0x0000


	//----- nvinfo : EIATTR_MAXREG_COUNT
	.align		4
        /*00bc*/ 	.byte	0x03, 0x1b
        /*00be*/ 	.short	0x00ff


	//----- nvinfo : EIATTR_NUM_BARRIERS
	.align		4
        /*00c0*/ 	.byte	0x02, 0x4c
        /*00c2*/ 	.byte	0x01
	.zero		1


	//----- nvinfo : EIATTR_MERCURY_ISA_VERSION
	.align		4
        /*00c4*/ 	.byte	0x03, 0x5f
        /*00c6*/ 	.short	0x0101


	//----- nvinfo : EIATTR_INT_WARP_WIDE_INSTR_OFFSETS
	.align		4
        /*00c8*/ 	.byte	0x04, 0x31
        /*00ca*/ 	.short	(.L_708 - .L_707)


	//   ....[0]....
.L_707:
        /*00cc*/ 	.word	0x00003eb0


	//   ....[1]....
        /*00d0*/ 	.word	0x000053d0


	//----- nvinfo : EIATTR_COOP_GROUP_MASK_REGIDS
	.align		4
.L_708:
        /*00d4*/ 	.byte	0x04, 0x29
        /*00d6*/ 	.short	(.L_710 - .L_709)


	//   ....[0]....
.L_709:
        /*00d8*/ 	.word	0xffffffff


	//   ....[1]....
        /*00dc*/ 	.word	0xffffffff


	//   ....[2]....
        /*00e0*/ 	.word	0xffffffff


	//   ....[3]....
        /*00e4*/ 	.word	0xffffffff


	//   ....[4]....
        /*00e8*/ 	.word	0xffffffff


	//   ....[5]....
        /*00ec*/ 	.word	0xffffffff


	//   ....[6]....
        /*00f0*/ 	.word	0xffffffff


	//   ....[7]....
        /*00f4*/ 	.word	0xffffffff


	//   ....[8]....
        /*00f8*/ 	.word	0xffffffff


	//   ....[9]....
        /*00fc*/ 	.word	0xffffffff


	//   ....[10]....
        /*0100*/ 	.word	0xffffffff


	//   ....[11]....
        /*0104*/ 	.word	0xffffffff


	//   ....[12]....
        /*0108*/ 	.word	0xffffffff


	//   ....[13]....
        /*010c*/ 	.word	0xffffffff


	//   ....[14]....
        /*0110*/ 	.word	0xffffffff


	//   ....[15]....
        /*0114*/ 	.word	0xffffffff


	//   ....[16]....
        /*0118*/ 	.word	0xffffffff


	//   ....[17]....
        /*011c*/ 	.word	0xffffffff


	//   ....[18]....
        /*0120*/ 	.word	0xffffffff


	//   ....[19]....
        /*0124*/ 	.word	0xffffffff


	//----- nvinfo : EIATTR_COOP_GROUP_INSTR_OFFSETS
	.align		4
.L_710:
        /*0128*/ 	.byte	0x04, 0x28
        /*012a*/ 	.short	(.L_712 - .L_711)


	//   ....[0]....
.L_711:
        /*012c*/ 	.word	0x00003e50


	//   ....[1]....
        /*0130*/ 	.word	0x00003f00


	//   ....[2]....
        /*0134*/ 	.word	0x00003f30


	//   ....[3]....
        /*0138*/ 	.word	0x00003f60


	//   ....[4]....
        /*013c*/ 	.word	0x00003fa0


	//   ....[5]....
        /*0140*/ 	.word	0x000040a0


	//   ....[6]....
        /*0144*/ 	.word	0x000040c0


	//   ....[7]....
        /*0148*/ 	.word	0x000040f0


	//   ....[8]....
        /*014c*/ 	.word	0x00004140


	//   ....[9]....
        /*0150*/ 	.word	0x00004170


	//   ....[10]....
        /*0154*/ 	.word	0x00005410


	//   ....[11]....
        /*0158*/ 	.word	0x00005440


	//   ....[12]....
        /*015c*/ 	.word	0x00005470


	//   ....[13]....
        /*0160*/ 	.word	0x000054c0


	//   ....[14]....
        /*0164*/ 	.word	0x000054e0


	//   ....[15]....
        /*0168*/ 	.word	0x00005540


	//   ....[16]....
        /*016c*/ 	.word	0x00005570


	//   ....[17]....
        /*0170*/ 	.word	0x000055a0


	//   ....[18]....
        /*0174*/ 	.word	0x000055d0


	//   ....[19]....
        /*0178*/ 	.word	0x000055f0


	//----- nvinfo : EIATTR_VRC_CTA_INIT_COUNT
	.align		4
.L_712:
        /*017c*/ 	.byte	0x02, 0x4a
	.zero		1
	.zero		1


	//----- nvinfo : EIATTR_EXIT_INSTR_OFFSETS
	.align		4
        /*0180*/ 	.byte	0x04, 0x1c
        /*0182*/ 	.short	(.L_714 - .L_713)


	//   ....[0]....
.L_713:
        /*0184*/ 	.word	0x0000caa0


	//   ....[1]....
        /*0188*/ 	.word	0x0000cd70


	//   ....[2]....
        /*018c*/ 	.word	0x0000cdc0


	//----- nvinfo : EIATTR_CRS_STACK_SIZE
	.align		4
.L_714:
        /*0190*/ 	.byte	0x04, 0x1e
        /*0192*/ 	.short	(.L_716 - .L_715)
.L_715:
        /*0194*/ 	.word	0x00000000


	//----- nvinfo : EIATTR_CBANK_PARAM_SIZE
	.align		4
.L_716:
        /*0198*/ 	.byte	0x03, 0x19
        /*019a*/ 	.short	0x0050


	//----- nvinfo : EIATTR_PARAM_CBANK
	.align		4
        /*019c*/ 	.byte	0x04, 0x0a
        /*019e*/ 	.short	(.L_718 - .L_717)
	.align		4
.L_717:
        /*01a0*/ 	.word	index@(.nv.constant0._ZN17fastertransformer29add_bias_layernorm_add_res_e2ILi32EEEvP5char2PKS1_P7__half2PKS5_S8_S8_fiiPKfSA_)
        /*01a4*/ 	.short	0x0380
        /*01a6*/ 	.short	0x0050


	//----- nvinfo : EIATTR_SW_WAR
	.align		4
.L_718:
        /*01a8*/ 	.byte	0x04, 0x36
        /*01aa*/ 	.short	(.L_720 - .L_719)
.L_719:
        /*01ac*/ 	.word	0x00000008
.L_720:


//--------------------- .nv.info._ZN17fastertransformer26add_bias_layernorm_add_resI6__halfLi16EEEvPaPKaPT_PKS5_S8_S8_fiiPKfSA_ --------------------------
	.section	.nv.info._ZN17fastertransformer26add_bias_layernorm_add_resI6__halfLi16EEEvPaPKaPT_PKS5_S8_S8_fiiPKfSA_,"",@"SHT_CUDA_INFO"
	.sectionflags	@""
	.align	4


	//----- nvinfo : EIATTR_CUDA_API_VERSION
	.align		4
        /*0000*/ 	.byte	0x04, 0x37
        /*0002*/ 	.short	(.L_722 - .L_721)
.L_721:
        /*0004*/ 	.word	0x00000082


	//----- nvinfo : EIATTR_KPARAM_INFO
	.align		4
.L_722:
        /*0008*/ 	.byte	0x04, 0x17
        /*000a*/ 	.short	(.L_724 - .L_723)
.L_723:
        /*000c*/ 	.word	0x00000000
        /*0010*/ 	.short	0x000a
        /*0012*/ 	.short	0x0048
        /*0014*/ 	.byte	0x00, 0xf5, 0x21, 0x00


	//----- nvinfo : EIATTR_KPARAM_INFO
	.align		4
.L_724:
        /*0018*/ 	.byte	0x04, 0x17
        /*001a*/ 	.short	(.L_726 - .L_725)
.L_725:
        /*001c*/ 	.word	0x00000000
        /*0020*/ 	.short	0x0009
        /*0022*/ 	.short	0x0040
        /*0024*/ 	.byte	0x00, 0xf5, 0x21, 0x00


	//----- nvinfo : EIATTR_KPARAM_INFO
	.align		4
.L_726:
        /*0028*/ 	.byte	0x04, 0x17
        /*002a*/ 	.short	(.L_728 - .L_727)
.L_727:
        /*002c*/ 	.word	0x00000000
        /*0030*/ 	.short	0x0008
        /*0032*/ 	.short	0x0038
        /*0034*/ 	.byte	0x00, 0xf0, 0x11, 0x00


	//----- nvinfo : EIATTR_KPARAM_INFO
	.align		4
.L_728:
        /*0038*/ 	.byte	0x04, 0x17
        /*003a*/ 	.short	(.L_730 - .L_729)
.L_729:
        /*003c*/ 	.word	0x00000000
        /*0040*/ 	.short	0x0007
        /*0042*/ 	.short	0x0034
        /*0044*/ 	.byte	0x00, 0xf0, 0x11, 0x00


	//----- nvinfo : EIATTR_KPARAM_INFO
	.align		4
.L_730:
        /*0048*/ 	.byte	0x04, 0x17
        /*004a*/ 	.short	(.L_732 - .L_731)
.L_731:
        /*004c*/ 	.word	0x00000000
        /*0050*/ 	.short	0x0006
        /*0052*/ 	.short	0x0030
        /*0054*/ 	.byte	0x00, 0xf0, 0x11, 0x00


	//----- nvinfo : EIATTR_KPARAM_INFO
	.align		4
.L_732:
        /*0058*/ 	.byte	0x04, 0x17
        /*005a*/ 	.short	(.L_734 - .L_733)
.L_733:
        /*005c*/ 	.word	0x00000000
        /*0060*/ 	.short	0x0005
        /*0062*/ 	.short	0x0028
        /*0064*/ 	.byte	0x00, 0xf5, 0x21, 0x00


	//----- nvinfo : EIATTR_KPARAM_INFO
	.align		4
.L_734:
        /*0068*/ 	.byte	0x04, 0x17
        /*006a*/ 	.short	(.L_736 - .L_735)
.L_735:
        /*006c*/ 	.word	0x00000000
        /*0070*/ 	.short	0x0004
        /*0072*/ 	.short	0x0020
        /*0074*/ 	.byte	0x00, 0xf5, 0x21, 0x00


	//----- nvinfo : EIATTR_KPARAM_INFO
	.align		4
.L_736:
        /*0078*/ 	.byte	0x04, 0x17
        /*007a*/ 	.short	(.L_738 - .L_737)
.L_737:
        /*007c*/ 	.word	0x00000000
        /*0080*/ 	.short	0x0003
        /*0082*/ 	.short	0x0018
        /*0084*/ 	.byte	0x00, 0xf5, 0x21, 0x00


	//----- nvinfo : EIATTR_KPARAM_INFO
	.align		4
.L_738:
        /*0088*/ 	.byte	0x04, 0x17
        /*008a*/ 	.short	(.L_740 - .L_739)
.L_739:
        /*008c*/ 	.word	0x00000000
        /*0090*/ 	.short	0x0002
        /*0092*/ 	.short	0x0010
        /*0094*/ 	.byte	0x00, 0xf5, 0x21, 0x00


	//----- nvinfo : EIATTR_KPARAM_INFO
	.align		4
.L_740:
        /*0098*/ 	.byte	0x04, 0x17
        /*009a*/ 	.short	(.L_742 - .L_741)
.L_741:
        /*009c*/ 	.word	0x00000000
        /*00a0*/ 	.short	0x0001
        /*00a2*/ 	.short	0x0008
        /*00a4*/ 	.byte	0x00, 0xf5, 0x21, 0x00


	//----- nvinfo : EIATTR_KPARAM_INFO
	.align		4
.L_742:
        /*00a8*/ 	.byte	0x04, 0x17
        /*00aa*/ 	.short	(.L_744 - .L_743)
.L_743:
        /*00ac*/ 	.word	0x00000000
        /*00b0*/ 	.short	0x0000
        /*00b2*/ 	.short	0x0000
        /*00b4*/ 	.byte	0x00, 0xf5, 0x21, 0x00


	//----- nvinfo : EIATTR_SPARSE_MMA_MASK
	.align		4
.L_744:
        /*00b8*/ 	.byte	0x03, 0x50
        /*00ba*/ 	.short	0x0000


	//----- nvinfo : EIATTR_MAXREG_COUNT
	.align		4
        /*00bc*/ 	.byte	0x03, 0x1b
        /*00be*/ 	.short	0x00ff


	//----- nvinfo : EIATTR_NUM_BARRIERS
	.align		4
        /*00c0*/ 	.byte	0x02, 0x4c
        /*00c2*/ 	.byte	0x01
	.zero		1


	//----- nvinfo : EIATTR_MERCURY_ISA_VERSION
	.align		4
        /*00c4*/ 	.byte	0x03, 0x5f
        /*00c6*/ 	.short	0x0101


	//----- nvinfo : EIATTR_INT_WARP_WIDE_INSTR_OFFSETS
	.align		4
        /*00c8*/ 	.byte	0x04, 0x31
        /*00ca*/ 	.short	(.L_746 - .L_745)


	//   ....[0]....
.L_745:
        /*00cc*/ 	.word	0x00001710


	//----- nvinfo : EIATTR_COOP_GROUP_MASK_REGIDS
	.align		4
.L_746:
        /*00d0*/ 	.byte	0x04, 0x29
        /*00d2*/ 	.short	(.L_748 - .L_747)


	//   ....[0]....
.L_747:
        /*00d4*/ 	.word	0xffffffff


	//   ....[1]....
        /*00d8*/ 	.word	0xffffffff


	//   ....[2]....
        /*00dc*/ 	.word	0xffffffff


	//   ....[3]....
        /*00e0*/ 	.word	0xffffffff


	//   ....[4]....
        /*00e4*/ 	.word	0xffffffff


	//   ....[5]....
        /*00e8*/ 	.word	0xffffffff


	//   ....[6]....
        /*00ec*/ 	.word	0xffffffff


	//   ....[7]....
        /*00f0*/ 	.word	0xffffffff


	//   ....[8]....
        /*00f4*/ 	.word	0xffffffff


	//   ....[9]....
        /*00f8*/ 	.word	0xffffffff


	//----- nvinfo : EIATTR_COOP_GROUP_INSTR_OFFSETS
	.align		4
.L_748:
        /*00fc*/ 	.byte	0x04, 0x28
        /*00fe*/ 	.short	(.L_750 - .L_749)


	//   ....[0]....
.L_749:
        /*0100*/ 	.word	0x00001650


	//   ....[1]....
        /*0104*/ 	.word	0x00001670


	//   ....[2]....
        /*0108*/ 	.word	0x00001690


	//   ....[3]....
        /*010c*/ 	.word	0x000016b0


	//   ....[4]....
        /*0110*/ 	.word	0x00001700


	//   ....[5]....
        /*0114*/ 	.word	0x00001a20


	//   ....[6]....
        /*0118*/ 	.word	0x00001a40


	//   ....[7]....
        /*011c*/ 	.word	0x00001a70


	//   ....[8]....
        /*0120*/ 	.word	0x00001a90


	//   ....[9]....
        /*0124*/ 	.word	0x00001ad0


	//----- nvinfo : EIATTR_VRC_CTA_INIT_COUNT
	.align		4
.L_750:
        /*0128*/ 	.byte	0x02, 0x4a
	.zero		1
	.zero		1


	//----- nvinfo : EIATTR_EXIT_INSTR_OFFSETS
	.align		4
        /*012c*/ 	.byte	0x04, 0x1c
        /*012e*/ 	.short	(.L_752 - .L_751)


	//   ....[0]....
.L_751:
        /*0130*/ 	.word	0x000044f0


	//   ....[1]....
        /*0134*/ 	.word	0x000046f0


	//   ....[2]....
        /*0138*/ 	.word	0x00004740


	//----- nvinfo : EIATTR_CRS_STACK_SIZE
	.align		4
.L_752:
        /*013c*/ 	.byte	0x04, 0x1e
        /*013e*/ 	.short	(.L_754 - .L_753)
.L_753:
        /*0140*/ 	.word	0x00000000


	//----- nvinfo : EIATTR_CBANK_PARAM_SIZE
	.align		4
.L_754:
        /*0144*/ 	.byte	0x03, 0x19
        /*0146*/ 	.short	0x0050


	//----- nvinfo : EIATTR_PARAM_CBANK
	.align		4
        /*0148*/ 	.byte	0x04, 0x0a
        /*014a*/ 	.short	(.L_756 - .L_755)
	.align		4
.L_755:
        /*014c*/ 	.word	index@(.nv.constant0._ZN17fastertransformer26add_bias_layernorm_add_resI6__halfLi16EEEvPaPKaPT_PKS5_S8_S8_fiiPKfSA_)
        /*0150*/ 	.short	0x0380
        /*0152*/ 	.short	0x0050


	//----- nvinfo : EIATTR_SW_WAR
	.align		4
.L_756:
        /*0154*/ 	.byte	0x04, 0x36
        /*0156*/ 	.short	(.L_758 - .L_757)
.L_757:
        /*0158*/ 	.word	0x00000008
.L_758:


//--------------------- .nv.info._ZN17fastertransformer29add_bias_layernorm_add_res_e2ILi16EEEvP5char2PKS1_P7__half2PKS5_S8_S8_fiiPKfSA_ --------------------------
	.section	.nv.info._ZN17fastertransformer29add_bias_layernorm_add_res_e2ILi16EEEvP5char2PKS1_P7__half2PKS5_S8_S8_fiiPKfSA_,"",@"SHT_CUDA_INFO"
	.sectionflags	@""
	.align	4


	//----- nvinfo : EIATTR_CUDA_API_VERSION
	.align		4
        /*0000*/ 	.byte	0x04, 0x37
        /*0002*/ 	.short	(.L_760 - .L_759)
.L_759:
        /*0004*/ 	.word	0x00000082


	//----- nvinfo : EIATTR_KPARAM_INFO
	.align		4
.L_760:
        /*0008*/ 	.byte	0x04, 0x17
        /*000a*/ 	.short	(.L_762 - .L_761)
.L_761:
        /*000c*/ 	.word	0x00000000
        /*0010*/ 	.short	0x000a
        /*0012*/ 	.short	0x0048
        /*0014*/ 	.byte	0x00, 0xf5, 0x21, 0x00


	//----- nvinfo : EIATTR_KPARAM_INFO
	.align		4
.L_762:
        /*0018*/ 	.byte	0x04, 0x17
        /*001a*/ 	.short	(.L_764 - .L_763)
.L_763:
        /*001c*/ 	.word	0x00000000
        /*0020*/ 	.short	0x0009
        /*0022*/ 	.short	0x0040
        /*0024*/ 	.byte	0x00, 0xf5, 0x21, 0x00


	//----- nvinfo : EIATTR_KPARAM_INFO
	.align		4
.L_764:
        /*0028*/ 	.byte	0x04, 0x17
        /*002a*/ 	.short	(.L_766 - .L_765)
.L_765:
        /*002c*/ 	.word	0x00000000
        /*0030*/ 	.short	0x0008
        /*0032*/ 	.short	0x0038
        /*0034*/ 	.byte	0x00, 0xf0, 0x11, 0x00


	//----- nvinfo : EIATTR_KPARAM_INFO
	.align		4
.L_766:
        /*0038*/ 	.byte	0x04, 0x17
        /*003a*/ 	.short	(.L_768 - .L_767)
.L_767:
        /*003c*/ 	.word	0x00000000
        /*0040*/ 	.short	0x0007
        /*0042*/ 	.short	0x0034
        /*0044*/ 	.byte	0x00, 0xf0, 0x11, 0x00


	//----- nvinfo : EIATTR_KPARAM_INFO
	.align		4
.L_768:
        /*0048*/ 	.byte	0x04, 0x17
        /*004a*/ 	.short	(.L_770 - .L_769)
.L_769:
        /*004c*/ 	.word	0x00000000
        /*0050*/ 	.short	0x0006
        /*0052*/ 	.short	0x0030
        /*0054*/ 	.byte	0x00, 0xf0, 0x11, 0x00


	//----- nvinfo : EIATTR_KPARAM_INFO
	.align		4
.L_770:
        /*0058*/ 	.byte	0x04, 0x17
        /*005a*/ 	.short	(.L_772 - .L_771)
.L_771:
        /*005c*/ 	.word	0x00000000
        /*0060*/ 	.short	0x0005
        /*0062*/ 	.short	0x0028
        /*0064*/ 	.byte	0x00, 0xf5, 0x21, 0x00


	//----- nvinfo : EIATTR_KPARAM_INFO
	.align		4
.L_772:
        /*0068*/ 	.byte	0x04, 0x17
        /*006a*/ 	.short	(.L_774 - .L_773)
.L_773:
        /*006c*/ 	.word	0x00000000
        /*0070*/ 	.short	0x0004
        /*0072*/ 	.short	0x0020
        /*0074*/ 	.byte	0x00, 0xf5, 0x21, 0x00


	//----- nvinfo : EIATTR_KPARAM_INFO
	.align		4
.L_774:
        /*0078*/ 	.byte	0x04, 0x17
        /*007a*/ 	.short	(.L_776 - .L_775)
.L_775:
        /*007c*/ 	.word	0x00000000
        /*0080*/ 	.short	0x0003
        /*0082*/ 	.short	0x0018
        /*0084*/ 	.byte	0x00, 0xf5, 0x21, 0x00


	//----- nvinfo : EIATTR_KPARAM_INFO
	.align		4
.L_776:
        /*0088*/ 	.byte	0x04, 0x17
        /*008a*/ 	.short	(.L_778 - .L_777)
.L_777:
        /*008c*/ 	.word	0x00000000
        /*0090*/ 	.short	0x0002
        /*0092*/ 	.short	0x0010
        /*0094*/ 	.byte	0x00, 0xf5, 0x21, 0x00


	//----- nvinfo : EIATTR_KPARAM_INFO
	.align		4
.L_778:
        /*0098*/ 	.byte	0x04, 0x17
        /*009a*/ 	.short	(.L_780 - .L_779)
.L_779:
        /*009c*/ 	.word	0x00000000
        /*00a0*/ 	.short	0x0001
        /*00a2*/ 	.short	0x0008
        /*00a4*/ 	.byte	0x00, 0xf5, 0x21, 0x00


	//----- nvinfo : EIATTR_KPARAM_INFO
	.align		4
.L_780:
        /*00a8*/ 	.byte	0x04, 0x17
        /*00aa*/ 	.short	(.L_782 - .L_781)
.L_781:
        /*00ac*/ 	.word	0x00000000
        /*00b0*/ 	.short	0x0000
        /*00b2*/ 	.short	0x0000
        /*00b4*/ 	.byte	0x00, 0xf5, 0x21, 0x00


	//----- nvinfo : EIATTR_SPARSE_MMA_MASK
	.align		4
.L_782:
        /*00b8*/ 	.byte	0x03, 0x50
        /*00ba*/ 	.short	0x0000


	//----- nvinfo : EIATTR_MAXREG_COUNT
	.align		4
        /*00bc*/ 	.byte	0x03, 0x1b
        /*00be*/ 	.short	0x00ff


	//----- nvinfo : EIATTR_NUM_BARRIERS
	.align		4
        /*00c0*/ 	.byte	0x02, 0x4c
        /*00c2*/ 	.byte	0x01
	.zero		1


	//----- nvinfo : EIATTR_MERCURY_ISA_VERSION
	.align		4
        /*00c4*/ 	.byte	0x03, 0x5f
        /*00c6*/ 	.short	0x0101


	//----- nvinfo : EIATTR_INT_WARP_WIDE_INSTR_OFFSETS
	.align		4
        /*00c8*/ 	.byte	0x04, 0x31
        /*00ca*/ 	.short	(.L_784 - .L_783)


	//   ....[0]....
.L_783:
        /*00cc*/ 	.word	0x00002ba0


	//   ....[1]....
        /*00d0*/ 	.word	0x00002bd0


	//----- nvinfo : EIATTR_COOP_GROUP_MASK_REGIDS
	.align		4
.L_784:
        /*00d4*/ 	.byte	0x04, 0x29
        /*00d6*/ 	.short	(.L_786 - .L_785)


	//   ....[0]....
.L_785:
        /*00d8*/ 	.word	0xffffffff


	//   ....[1]....
        /*00dc*/ 	.word	0xffffffff


	//   ....[2]....
        /*00e0*/ 	.word	0xffffffff


	//   ....[3]....
        /*00e4*/ 	.word	0xffffffff


	//   ....[4]....
        /*00e8*/ 	.word	0xffffffff


	//   ....[5]....
        /*00ec*/ 	.word	0xffffffff


	//   ....[6]....
        /*00f0*/ 	.word	0xffffffff


	//   ....[7]....
        /*00f4*/ 	.word	0xffffffff


	//   ....[8]....
        /*00f8*/ 	.word	0xffffffff


	//   ....[9]....
        /*00fc*/ 	.word	0xffffffff


	//   ....[10]....
        /*0100*/ 	.word	0xffffffff


	//   ....[11]....
        /*0104*/ 	.word	0xffffffff


	//   ....[12]....
        /*0108*/ 	.word	0xffffffff


	//   ....[13]....
        /*010c*/ 	.word	0xffffffff


	//   ....[14]....
        /*0110*/ 	.word	0xffffffff


	//   ....[15]....
        /*0114*/ 	.word	0xffffffff


	//   ....[16]....
        /*0118*/ 	.word	0xffffffff


	//   ....[17]....
        /*011c*/ 	.word	0xffffffff


	//   ....[18]....
        /*0120*/ 	.word	0xffffffff


	//   ....[19]....
        /*0124*/ 	.word	0xffffffff


	//----- nvinfo : EIATTR_COOP_GROUP_INSTR_OFFSETS
	.align		4
.L_786:
        /*0128*/ 	.byte	0x04, 0x28
        /*012a*/ 	.short	(.L_788 - .L_787)


	//   ....[0]....
.L_787:
        /*012c*/ 	.word	0x00001f50


	//   ....[1]....
        /*0130*/ 	.word	0x00002010


	//   ....[2]....
        /*0134*/ 	.word	0x00002040


	//   ....[3]....
        /*0138*/ 	.word	0x00002080


	//   ....[4]....
        /*013c*/ 	.word	0x000020e0


	//   ....[5]....
        /*0140*/ 	.word	0x000021a0


	//   ....[6]....
        /*0144*/ 	.word	0x000021e0


	//   ....[7]....
        /*0148*/ 	.word	0x00002200


	//   ....[8]....
        /*014c*/ 	.word	0x00002220


	//   ....[9]....
        /*0150*/ 	.word	0x00002240


	//   ....[10]....
        /*0154*/ 	.word	0x00002b90


	//   ....[11]....
        /*0158*/ 	.word	0x00002c10


	//   ....[12]....
        /*015c*/ 	.word	0x00002c50


	//   ....[13]....
        /*0160*/ 	.word	0x00002c90


	//   ....[14]....
        /*0164*/ 	.word	0x00002cb0


	//   ....[15]....
        /*0168*/ 	.word	0x00002d40


	//   ....[16]....
        /*016c*/ 	.word	0x00002d70


	//   ....[17]....
        /*0170*/ 	.word	0x00002d90


	//   ....[18]....
        /*0174*/ 	.word	0x00002db0


	//   ....[19]....
        /*0178*/ 	.word	0x00002dd0


	//----- nvinfo : EIATTR_VRC_CTA_INIT_COUNT
	.align		4
.L_788:
        /*017c*/ 	.byte	0x02, 0x4a
	.zero		1
	.zero		1


	//----- nvinfo : EIATTR_EXIT_INSTR_OFFSETS
	.align		4
        /*0180*/ 	.byte	0x04, 0x1c
        /*0182*/ 	.short	(.L_790 - .L_789)


	//   ....[0]....
.L_789:
        /*0184*/ 	.word	0x000064a0


	//   ....[1]....
        /*0188*/ 	.word	0x00006770


	//   ....[2]....
        /*018c*/ 	.word	0x000067c0


	//----- nvinfo : EIATTR_CRS_STACK_SIZE
	.align		4
.L_790:
        /*0190*/ 	.byte	0x04, 0x1e
        /*0192*/ 	.short	(.L_792 - .L_791)
.L_791:
        /*0194*/ 	.word	0x00000000


	//----- nvinfo : EIATTR_CBANK_PARAM_SIZE
	.align		4
.L_792:
        /*0198*/ 	.byte	0x03, 0x19
        /*019a*/ 	.short	0x0050


	//----- nvinfo : EIATTR_PARAM_CBANK
	.align		4
        /*019c*/ 	.byte	0x04, 0x0a
        /*019e*/ 	.short	(.L_794 - .L_793)
	.align		4
.L_793:
        /*01a0*/ 	.word	index@(.nv.constant0._ZN17fastertransformer29add_bias_layernorm_add_res_e2ILi16EEEvP5char2PKS1_P7__half2PKS5_S8_S8_fiiPKfSA_)
        /*01a4*/ 	.short	0x0380
        /*01a6*/ 	.short	0x0050


	//----- nvinfo : EIATTR_SW_WAR
	.align		4
.L_794:
        /*01a8*/ 	.byte	0x04, 0x36
        /*01aa*/ 	.short	(.L_796 - .L_795)
.L_795:
        /*01ac*/ 	.word	0x00000008
.L_796:


//--------------------- .nv.info._ZN17fastertransformer26add_bias_layernorm_add_resI6__halfLi8EEEvPaPKaPT_PKS5_S8_S8_fiiPKfSA_ --------------------------
	.section	.nv.info._ZN17fastertransformer26add_bias_layernorm_add_resI6__halfLi8EEEvPaPKaPT_PKS5_S8_S8_fiiPKfSA_,"",@"SHT_CUDA_INFO"
	.sectionflags	@""
	.align	4


	//----- nvinfo : EIATTR_CUDA_API_VERSION
	.align		4
        /*0000*/ 	.byte	0x04, 0x37
        /*0002*/ 	.short	(.L_798 - .L_797)
.L_797:
        /*0004*/ 	.word	0x00000082


	//----- nvinfo : EIATTR_KPARAM_INFO
	.align		4
.L_798:
        /*0008*/ 	.byte	0x04, 0x17
        /*000a*/ 	.short	(.L_800 - .L_799)
.L_799:
        /*000c*/ 	.word	0x00000000
        /*0010*/ 	.short	0x000a
        /*0012*/ 	.short	0x0048
        /*0014*/ 	.byte	0x00, 0xf5, 0x21, 0x00


	//----- nvinfo : EIATTR_KPARAM_INFO
	.align		4
.L_800:
        /*0018*/ 	.byte	0x04, 0x17
        /*001a*/ 	.short	(.L_802 - .L_801)
.L_801:
        /*001c*/ 	.word	0x00000000
        /*0020*/ 	.short	0x0009
        /*0022*/ 	.short	0x0040
        /*0024*/ 	.byte	0x00, 0xf5, 0x21, 0x00


	//----- nvinfo : EIATTR_KPARAM_INFO
	.align		4
.L_802:
        /*0028*/ 	.byte	0x04, 0x17
        /*002a*/ 	.short	(.L_804 - .L_803)
.L_803:
        /*002c*/ 	.word	0x00000000
        /*0030*/ 	.short	0x0008
        /*0032*/ 	.short	0x0038
        /*0034*/ 	.byte	0x00, 0xf0, 0x11, 0x00


	//----- nvinfo : EIATTR_KPARAM_INFO
	.align		4
.L_804:
        /*0038*/ 	.byte	0x04, 0x17
        /*003a*/ 	.short	(.L_806 - .L_805)
.L_805:
        /*003c*/ 	.word	0x00000000
        /*0040*/ 	.short	0x0007
        /*0042*/ 	.short	0x0034
        /*0044*/ 	.byte	0x00, 0xf0, 0x11, 0x00


	//----- nvinfo : EIATTR_KPARAM_INFO
	.align		4
.L_806:
        /*0048*/ 	.byte	0x04, 0x17
        /*004a*/ 	.short	(.L_808 - .L_807)
.L_807:
        /*004c*/ 	.word	0x00000000
        /*0050*/ 	.short	0x0006
        /*0052*/ 	.short	0x0030
        /*0054*/ 	.byte	0x00, 0xf0, 0x11, 0x00


	//----- nvinfo : EIATTR_KPARAM_INFO
	.align		4
.L_808:
        /*0058*/ 	.byte	0x04, 0x17
        /*005a*/ 	.short	(.L_810 - .L_809)
.L_809:
        /*005c*/ 	.word	0x00000000
        /*0060*/ 	.short	0x0005
        /*0062*/ 	.short	0x0028
        /*0064*/ 	.byte	0x00, 0xf5, 0x21, 0x00


	//----- nvinfo : EIATTR_KPARAM_INFO
	.align		4
.L_810:
        /*0068*/ 	.byte	0x04, 0x17
        /*006a*/ 	.short	(.L_812 - .L_811)
.L_811:
        /*006c*/ 	.word	0x00000000
        /*0070*/ 	.short	0x0004
        /*0072*/ 	.short	0x0020
        /*0074*/ 	.byte	0x00, 0xf5, 0x21, 0x00


	//----- nvinfo : EIATTR_KPARAM_INFO
	.align		4
.L_812:
        /*0078*/ 	.byte	0x04, 0x17
        /*007a*/ 	.short	(.L_814 - .L_813)
.L_813:
        /*007c*/ 	.word	0x00000000
        /*0080*/ 	.short	0x0003
        /*0082*/ 	.short	0x0018
        /*0084*/ 	.byte	0x00, 0xf5, 0x21, 0x00


	//----- nvinfo : EIATTR_KPARAM_INFO
	.align		4
.L_814:
        /*0088*/ 	.byte	0x04, 0x17
        /*008a*/ 	.short	(.L_816 - .L_815)
.L_815:
        /*008c*/ 	.word	0x00000000
        /*0090*/ 	.short	0x0002
        /*0092*/ 	.short	0x0010
        /*0094*/ 	.byte	0x00, 0xf5, 0x21, 0x00


	//----- nvinfo : EIATTR_KPARAM_INFO
	.align		4
.L_816:
        /*0098*/ 	.byte	0x04, 0x17
        /*009a*/ 	.short	(.L_818 - .L_817)
.L_817:
        /*009c*/ 	.word	0x00000000
        /*00a0*/ 	.short	0x0001
        /*00a2*/ 	.short	0x0008
        /*00a4*/ 	.byte	0x00, 0xf5, 0x21, 0x00


	//----- nvinfo : EIATTR_KPARAM_INFO
	.align		4
.L_818:
        /*00a8*/ 	.byte	0x04, 0x17
        /*00aa*/ 	.short	(.L_820 - .L_819)
.L_819:
        /*00ac*/ 	.word	0x00000000
        /*00b0*/ 	.short	0x0000
        /*00b2*/ 	.short	0x0000
        /*00b4*/ 	.byte	0x00, 0xf5, 0x21, 0x00


	//----- nvinfo : EIATTR_SPARSE_MMA_MASK
	.align		4
.L_820:
        /*00b8*/ 	.byte	0x03, 0x50
        /*00ba*/ 	.short	0x0000


	//----- nvinfo : EIATTR_MAXREG_COUNT
	.align		4
        /*00bc*/ 	.byte	0x03, 0x1b
        /*00be*/ 	.short	0x00ff


	//----- nvinfo : EIATTR_NUM_BARRIERS
	.align		4
        /*00c0*/ 	.byte	0x02, 0x4c
        /*00c2*/ 	.byte	0x01
	.zero		1


	//----- nvinfo : EIATTR_MERCURY_ISA_VERSION
	.align		4
        /*00c4*/ 	.byte	0x03, 0x5f
        /*00c6*/ 	.short	0x0101


	//----- nvinfo : EIATTR_COOP_GROUP_MASK_REGIDS
	.align		4
        /*00c8*/ 	.byte	0x04, 0x29
        /*00ca*/ 	.short	(.L_822 - .L_821)


	//   ....[0]....
.L_821:
        /*00cc*/ 	.word	0xffffffff


	//   ....[1]....
        /*00d0*/ 	.word	0xffffffff


	//   ....[2]....
        /*00d4*/ 	.word	0xffffffff


	//   ....[3]....
        /*00d8*/ 	.word	0xffffffff


	//   ....[4]....
        /*00dc*/ 	.word	0xffffffff


	//   ....[5]....
        /*00e0*/ 	.word	0xffffffff


	//   ....[6]....
        /*00e4*/ 	.word	0xffffffff


	//   ....[7]....
        /*00e8*/ 	.word	0xffffffff


	//   ....[8]....
        /*00ec*/ 	.word	0xffffffff


	//   ....[9]....
        /*00f0*/ 	.word	0xffffffff


	//----- nvinfo : EIATTR_COOP_GROUP_INSTR_OFFSETS
	.align		4
.L_822:
        /*00f4*/ 	.byte	0x04, 0x28
        /*00f6*/ 	.short	(.L_824 - .L_823)


	//   ....[0]....
.L_823:
        /*00f8*/ 	.word	0x00000ab0


	//   ....[1]....
        /*00fc*/ 	.word	0x00000ad0


	//   ....[2]....
        /*0100*/ 	.word	0x00000af0


	//   ....[3]....
        /*0104*/ 	.word	0x00000b10


	//   ....[4]....
        /*0108*/ 	.word	0x00000b40


	//   ....[5]....
        /*010c*/ 	.word	0x00000d20


	//   ....[6]....
        /*0110*/ 	.word	0x00000d40


	//   ....[7]....
        /*0114*/ 	.word	0x00000d60


	//   ....[8]....
        /*0118*/ 	.word	0x00000d80


	//   ....[9]....
        /*011c*/ 	.word	0x00000de0


	//----- nvinfo : EIATTR_VRC_CTA_INIT_COUNT
	.align		4
.L_824:
        /*0120*/ 	.byte	0x02, 0x4a
	.zero		1
	.zero		1


	//----- nvinfo : EIATTR_EXIT_INSTR_OFFSETS
	.align		4
        /*0124*/ 	.byte	0x04, 0x1c
        /*0126*/ 	.short	(.L_826 - .L_825)


	//   ....[0]....
.L_825:
        /*0128*/ 	.word	0x00002120


	//   ....[1]....
        /*012c*/ 	.word	0x00002330


	//   ....[2]....
        /*0130*/ 	.word	0x00002380


	//----- nvinfo : EIATTR_CRS_STACK_SIZE
	.align		4
.L_826:
        /*0134*/ 	.byte	0x04, 0x1e
        /*0136*/ 	.short	(.L_828 - .L_827)
.L_827:
        /*0138*/ 	.word	0x00000000


	//----- nvinfo : EIATTR_CBANK_PARAM_SIZE
	.align		4
.L_828:
        /*013c*/ 	.byte	0x03, 0x19
        /*013e*/ 	.short	0x0050


	//----- nvinfo : EIATTR_PARAM_CBANK
	.align		4
        /*0140*/ 	.byte	0x04, 0x0a
        /*0142*/ 	.short	(.L_830 - .L_829)
	.align		4
.L_829:
        /*0144*/ 	.word	index@(.nv.constant0._ZN17fastertransformer26add_bias_layernorm_add_resI6__halfLi8EEEvPaPKaPT_PKS5_S8_S8_fiiPKfSA_)
        /*0148*/ 	.short	0x0380
        /*014a*/ 	.short	0x0050


	//----- nvinfo : EIATTR_SW_WAR
	.align		4
.L_830:
        /*014c*/ 	.byte	0x04, 0x36
        /*014e*/ 	.short	(.L_832 - .L_831)
.L_831:
        /*0150*/ 	.word	0x00000008
.L_832:


//--------------------- .nv.info._ZN17fastertransformer29add_bias_layernorm_add_res_e2ILi8EEEvP5char2PKS1_P7__half2PKS5_S8_S8_fiiPKfSA_ --------------------------
	.section	.nv.info._ZN17fastertransformer29add_bias_layernorm_add_res_e2ILi8EEEvP5char2PKS1_P7__half2PKS5_S8_S8_fiiPKfSA_,"",@"SHT_CUDA_INFO"
	.sectionflags	@""
	.align	4


	//----- nvinfo : EIATTR_CUDA_API_VERSION
	.align		4
        /*0000*/ 	.byte	0x04, 0x37
        /*0002*/ 	.short	(.L_834 - .L_833)
.L_833:
        /*0004*/ 	.word	0x00000082


	//----- nvinfo : EIATTR_KPARAM_INFO
	.align		4
.L_834:
        /*0008*/ 	.byte	0x04, 0x17
        /*000a*/ 	.short	(.L_836 - .L_835)
.L_835:
        /*000c*/ 	.word	0x00000000
        /*0010*/ 	.short	0x000a
        /*0012*/ 	.short	0x0048
        /*0014*/ 	.byte	0x00, 0xf5, 0x21, 0x00


	//----- nvinfo : EIATTR_KPARAM_INFO
	.align		4
.L_836:
        /*0018*/ 	.byte	0x04, 0x17
        /*001a*/ 	.short	(.L_838 - .L_837)
.L_837:
        /*001c*/ 	.word	0x00000000
        /*0020*/ 	.short	0x0009
        /*0022*/ 	.short	0x0040
        /*0024*/ 	.byte	0x00, 0xf5, 0x21, 0x00


	//----- nvinfo : EIATTR_KPARAM_INFO
	.align		4
.L_838:
        /*0028*/ 	.byte	0x04, 0x17
        /*002a*/ 	.short	(.L_840 - .L_839)
.L_839:
        /*002c*/ 	.word	0x00000000
        /*0030*/ 	.short	0x0008
        /*0032*/ 	.short	0x0038
        /*0034*/ 	.byte	0x00, 0xf0, 0x11, 0x00


	//----- nvinfo : EIATTR_KPARAM_INFO
	.align		4
.L_840:
        /*0038*/ 	.byte	0x04, 0x17
        /*003a*/ 	.short	(.L_842 - .L_841)
.L_841:
        /*003c*/ 	.word	0x00000000
        /*0040*/ 	.short	0x0007
        /*0042*/ 	.short	0x0034
        /*0044*/ 	.byte	0x00, 0xf0, 0x11, 0x00


	//----- nvinfo : EIATTR_KPARAM_INFO
	.align		4
.L_842:
        /*0048*/ 	.byte	0x04, 0x17
        /*004a*/ 	.short	(.L_844 - .L_843)
.L_843:
        /*004c*/ 	.word	0x00000000
        /*0050*/ 	.short	0x0006
        /*0052*/ 	.short	0x0030
        /*0054*/ 	.byte	0x00, 0xf0, 0x11, 0x00


	//----- nvinfo : EIATTR_KPARAM_INFO
	.align		4
.L_844:
        /*0058*/ 	.byte	0x04, 0x17
        /*005a*/ 	.short	(.L_846 - .L_845)
.L_845:
        /*005c*/ 	.word	0x00000000
        /*0060*/ 	.short	0x0005
        /*0062*/ 	.short	0x0028
        /*0064*/ 	.byte	0x00, 0xf5, 0x21, 0x00


	//----- nvinfo : EIATTR_KPARAM_INFO
	.align		4
.L_846:
        /*0068*/ 	.byte	0x04, 0x17
        /*006a*/ 	.short	(.L_848 - .L_847)
.L_847:
        /*006c*/ 	.word	0x00000000
        /*0070*/ 	.short	0x0004
        /*0072*/ 	.short	0x0020
        /*0074*/ 	.byte	0x00, 0xf5, 0x21, 0x00


	//----- nvinfo : EIATTR_KPARAM_INFO
	.align		4
.L_848:
        /*0078*/ 	.byte	0x04, 0x17
        /*007a*/ 	.short	(.L_850 - .L_849)
.L_849:
        /*007c*/ 	.word	0x00000000
        /*0080*/ 	.short	0x0003
        /*0082*/ 	.short	0x0018
        /*0084*/ 	.byte	0x00, 0xf5, 0x21, 0x00


	//----- nvinfo : EIATTR_KPARAM_INFO
	.align		4
.L_850:
        /*0088*/ 	.byte	0x04, 0x17
        /*008a*/ 	.short	(.L_852 - .L_851)
.L_851:
        /*008c*/ 	.word	0x00000000
        /*0090*/ 	.short	0x0002
        /*0092*/ 	.short	0x0010
        /*0094*/ 	.byte	0x00, 0xf5, 0x21, 0x00


	//----- nvinfo : EIATTR_KPARAM_INFO
	.align		4
.L_852:
        /*0098*/ 	.byte	0x04, 0x17
        /*009a*/ 	.short	(.L_854 - .L_853)
.L_853:
        /*009c*/ 	.word	0x00000000
        /*00a0*/ 	.short	0x0001
        /*00a2*/ 	.short	0x0008
        /*00a4*/ 	.byte	0x00, 0xf5, 0x21, 0x00


	//----- nvinfo : EIATTR_KPARAM_INFO
	.align		4
.L_854:
        /*00a8*/ 	.byte	0x04, 0x17
        /*00aa*/ 	.short	(.L_856 - .L_855)
.L_855:
        /*00ac*/ 	.word	0x00000000
        /*00b0*/ 	.short	0x0000
        /*00b2*/ 	.short	0x0000
        /*00b4*/ 	.byte	0x00, 0xf5, 0x21, 0x00


	//----- nvinfo : EIATTR_SPARSE_MMA_MASK
	.align		4
.L_856:
        /*00b8*/ 	.byte	0x03, 0x50
        /*00ba*/ 	.short	0x0000


	//----- nvinfo : EIATTR_MAXREG_COUNT
	.align		4
        /*00bc*/ 	.byte	0x03, 0x1b
        /*00be*/ 	.short	0x00ff


	//----- nvinfo : EIATTR_NUM_BARRIERS
	.align		4
        /*00c0*/ 	.byte	0x02, 0x4c
        /*00c2*/ 	.byte	0x01
	.zero		1


	//----- nvinfo : EIATTR_MERCURY_ISA_VERSION
	.align		4
        /*00c4*/ 	.byte	0x03, 0x5f
        /*00c6*/ 	.short	0x0101


	//----- nvinfo : EIATTR_COOP_GROUP_MASK_REGIDS
	.align		4
        /*00c8*/ 	.byte	0x04, 0x29
        /*00ca*/ 	.short	(.L_858 - .L_857)


	//   ....[0]....
.L_857:
        /*00cc*/ 	.word	0xffffffff


	//   ....[1]....
        /*00d0*/ 	.word	0xffffffff


	//   ....[2]....
        /*00d4*/ 	.word	0xffffffff


	//   ....[3]....
        /*00d8*/ 	.word	0xffffffff


	//   ....[4]....
        /*00dc*/ 	.word	0xffffffff


	//   ....[5]....
        /*00e0*/ 	.word	0xffffffff


	//   ....[6]....
        /*00e4*/ 	.word	0xffffffff


	//   ....[7]....
        /*00e8*/ 	.word	0xffffffff


	//   ....[8]....
        /*00ec*/ 	.word	0xffffffff


	//   ....[9]....
        /*00f0*/ 	.word	0xffffffff


	//   ....[10]....
        /*00f4*/ 	.word	0xffffffff


	//   ....[11]....
        /*00f8*/ 	.word	0xffffffff


	//   ....[12]....
        /*00fc*/ 	.word	0xffffffff


	//   ....[13]....
        /*0100*/ 	.word	0xffffffff


	//   ....[14]....
        /*0104*/ 	.word	0xffffffff


	//   ....[15]....
        /*0108*/ 	.word	0xffffffff


	//   ....[16]....
        /*010c*/ 	.word	0xffffffff


	//   ....[17]....
        /*0110*/ 	.word	0xffffffff


	//   ....[18]....
        /*0114*/ 	.word	0xffffffff


	//   ....[19]....
        /*0118*/ 	.word	0xffffffff


	//----- nvinfo : EIATTR_COOP_GROUP_INSTR_OFFSETS
	.align		4
.L_858:
        /*011c*/ 	.byte	0x04, 0x28
        /*011e*/ 	.short	(.L_860 - .L_859)


	//   ....[0]....
.L_859:
        /*0120*/ 	.word	0x00001050


	//   ....[1]....
        /*0124*/ 	.word	0x00001100


	//   ....[2]....
        /*0128*/ 	.word	0x00001140


	//   ....[3]....
        /*012c*/ 	.word	0x00001170


	//   ....[4]....
        /*0130*/ 	.word	0x000011a0


	//   ....[5]....
        /*0134*/ 	.word	0x00001240


	//   ....[6]....
        /*0138*/ 	.word	0x00001260


	//   ....[7]....
        /*013c*/ 	.word	0x00001290


	//   ....[8]....
        /*0140*/ 	.word	0x000012b0


	//   ....[9]....
        /*0144*/ 	.word	0x000012d0


	//   ....[10]....
        /*0148*/ 	.word	0x000017a0


	//   ....[11]....
        /*014c*/ 	.word	0x000017d0


	//   ....[12]....
        /*0150*/ 	.word	0x00001810


	//   ....[13]....
        /*0154*/ 	.word	0x00001830


	//   ....[14]....
        /*0158*/ 	.word	0x00001850


	//   ....[15]....
        /*015c*/ 	.word	0x000018f0


	//   ....[16]....
        /*0160*/ 	.word	0x00001910


	//   ....[17]....
        /*0164*/ 	.word	0x00001930


	//   ....[18]....
        /*0168*/ 	.word	0x00001950


	//   ....[19]....
        /*016c*/ 	.word	0x00001970


	//----- nvinfo : EIATTR_VRC_CTA_INIT_COUNT
	.align		4
.L_860:
        /*0170*/ 	.byte	0x02, 0x4a
	.zero		1
	.zero		1


	//----- nvinfo : EIATTR_EXIT_INSTR_OFFSETS
	.align		4
        /*0174*/ 	.byte	0x04, 0x1c
        /*0176*/ 	.short	(.L_862 - .L_861)


	//   ....[0]....
.L_861:
        /*0178*/ 	.word	0x000031e0


	//   ....[1]....
        /*017c*/ 	.word	0x000034b0


	//   ....[2]....
        /*0180*/ 	.word	0x00003500


	//----- nvinfo : EIATTR_CRS_STACK_SIZE
	.align		4
.L_862:
        /*0184*/ 	.byte	0x04, 0x1e
        /*0186*/ 	.short	(.L_864 - .L_863)
.L_863:
        /*0188*/ 	.word	0x00000000


	//----- nvinfo : EIATTR_CBANK_PARAM_SIZE
	.align		4
.L_864:
        /*018c*/ 	.byte	0x03, 0x19
        /*018e*/ 	.short	0x0050


	//----- nvinfo : EIATTR_PARAM_CBANK
	.align		4
        /*0190*/ 	.byte	0x04, 0x0a
        /*0192*/ 	.short	(.L_866 - .L_865)
	.align		4
.L_865:
        /*0194*/ 	.word	index@(.nv.constant0._ZN17fastertransformer29add_bias_layernorm_add_res_e2ILi8EEEvP5char2PKS1_P7__half2PKS5_S8_S8_fiiPKfSA_)
        /*0198*/ 	.short	0x0380
        /*019a*/ 	.short	0x0050


	//----- nvinfo : EIATTR_SW_WAR
	.align		4
.L_866:
        /*019c*/ 	.byte	0x04, 0x36
        /*019e*/ 	.short	(.L_868 - .L_867)
.L_867:
        /*01a0*/ 	.word	0x00000008
.L_868:


//--------------------- .nv.info._ZN17fastertransformer26add_bias_layernorm_add_resI6__halfLi4EEEvPaPKaPT_PKS5_S8_S8_fiiPKfSA_ --------------------------
	.section	.nv.info._ZN17fastertransformer26add_bias_layernorm_add_resI6__halfLi4EEEvPaPKaPT_PKS5_S8_S8_fiiPKfSA_,"",@"SHT_CUDA_INFO"
	.sectionflags	@""
	.align	4


	//----- nvinfo : EIATTR_CUDA_API_VERSION
	.align		4
        /*0000*/ 	.byte	0x04, 0x37
        /*0002*/ 	.short	(.L_870 - .L_869)
.L_869:
        /*0004*/ 	.word	0x00000082


	//----- nvinfo : EIATTR_KPARAM_INFO
	.align		4
.L_870:
        /*0008*/ 	.byte	0x04, 0x17
        /*000a*/ 	.short	(.L_872 - .L_871)
.L_871:
        /*000c*/ 	.word	0x00000000
        /*0010*/ 	.short	0x000a
        /*0012*/ 	.short	0x0048
        /*0014*/ 	.byte	0x00, 0xf5, 0x21, 0x00


	//----- nvinfo : EIATTR_KPARAM_INFO
	.align		4
.L_872:
        /*0018*/ 	.byte	0x04, 0x17
        /*001a*/ 	.short	(.L_874 - .L_873)
.L_873:
        /*001c*/ 	.word	0x00000000
        /*0020*/ 	.short	0x0009
        /*0022*/ 	.short	0x0040
        /*0024*/ 	.byte	0x00, 0xf5, 0x21, 0x00


	//----- nvinfo : EIATTR_KPARAM_INFO
	.align		4
.L_874:
        /*0028*/ 	.byte	0x04, 0x17
        /*002a*/ 	.short	(.L_876 - .L_875)
.L_875:
        /*002c*/ 	.word	0x00000000
        /*0030*/ 	.short	0x0008
        /*0032*/ 	.short	0x0038
        /*0034*/ 	.byte	0x00, 0xf0, 0x11, 0x00


	//----- nvinfo : EIATTR_KPARAM_INFO
	.align		4
.L_876:
        /*0038*/ 	.byte	0x04, 0x17
        /*003a*/ 	.short	(.L_878 - .L_877)
.L_877:
        /*003c*/ 	.word	0x00000000
        /*0040*/ 	.short	0x0007
        /*0042*/ 	.short	0x0034
        /*0044*/ 	.byte	0x00, 0xf0, 0x11, 0x00


	//----- nvinfo : EIATTR_KPARAM_INFO
	.align		4
.L_878:
        /*0048*/ 	.byte	0x04, 0x17
        /*004a*/ 	.short	(.L_880 - .L_879)
.L_879:
        /*004c*/ 	.word	0x00000000
        /*0050*/ 	.short	0x0006
        /*0052*/ 	.short	0x0030
        /*0054*/ 	.byte	0x00, 0xf0, 0x11, 0x00


	//----- nvinfo : EIATTR_KPARAM_INFO
	.align		4
.L_880:
        /*0058*/ 	.byte	0x04, 0x17
        /*005a*/ 	.short	(.L_882 - .L_881)
.L_881:
        /*005c*/ 	.word	0x00000000
        /*0060*/ 	.short	0x0005
        /*0062*/ 	.short	0x0028
        /*0064*/ 	.byte	0x00, 0xf5, 0x21, 0x00


	//----- nvinfo : EIATTR_KPARAM_INFO
	.align		4
.L_882:
        /*0068*/ 	.byte	0x04, 0x17
        /*006a*/ 	.short	(.L_884 - .L_883)
.L_883:
        /*006c*/ 	.word	0x00000000
        /*0070*/ 	.short	0x0004
        /*0072*/ 	.short	0x0020
        /*0074*/ 	.byte	0x00, 0xf5, 0x21, 0x00


	//----- nvinfo : EIATTR_KPARAM_INFO
	.align		4
.L_884:
        /*0078*/ 	.byte	0x04, 0x17
        /*007a*/ 	.short	(.L_886 - .L_885)
.L_885:
        /*007c*/ 	.word	0x00000000
        /*0080*/ 	.short	0x0003
        /*0082*/ 	.short	0x0018
        /*0084*/ 	.byte	0x00, 0xf5, 0x21, 0x00


	//----- nvinfo : EIATTR_KPARAM_INFO
	.align		4
.L_886:
        /*0088*/ 	.byte	0x04, 0x17
        /*008a*/ 	.short	(.L_888 - .L_887)
.L_887:
        /*008c*/ 	.word	0x00000000
        /*0090*/ 	.short	0x0002
        /*0092*/ 	.short	0x0010
        /*0094*/ 	.byte	0x00, 0xf5, 0x21, 0x00


	//----- nvinfo : EIATTR_KPARAM_INFO
	.align		4
.L_888:
        /*0098*/ 	.byte	0x04, 0x17
        /*009a*/ 	.short	(.L_890 - .L_889)
.L_889:
        /*009c*/ 	.word	0x00000000
        /*00a0*/ 	.short	0x0001
        /*00a2*/ 	.short	0x0008
        /*00a4*/ 	.byte	0x00, 0xf5, 0x21, 0x00


	//----- nvinfo : EIATTR_KPARAM_INFO
	.align		4
.L_890:
        /*00a8*/ 	.byte	0x04, 0x17
        /*00aa*/ 	.short	(.L_892 - .L_891)
.L_891:
        /*00ac*/ 	.word	0x00000000
        /*00b0*/ 	.short	0x0000
        /*00b2*/ 	.short	0x0000
        /*00b4*/ 	.byte	0x00, 0xf5, 0x21, 0x00


	//----- nvinfo : EIATTR_SPARSE_MMA_MASK
	.align		4
.L_892:
        /*00b8*/ 	.byte	0x03, 0x50
        /*00ba*/ 	.short	0x0000


	//----- nvinfo : EIATTR_MAXREG_COUNT
	.align		4
        /*00bc*/ 	.byte	0x03, 0x1b
        /*00be*/ 	.short	0x00ff


	//----- nvinfo : EIATTR_NUM_BARRIERS
	.align		4
        /*00c0*/ 	.byte	0x02, 0x4c
        /*00c2*/ 	.byte	0x01
	.zero		1


	//----- nvinfo : EIATTR_MERCURY_ISA_VERSION
	.align		4
        /*00c4*/ 	.byte	0x03, 0x5f
        /*00c6*/ 	.short	0x0101


	//----- nvinfo : EIATTR_COOP_GROUP_MASK_REGIDS
	.align		4
        /*00c8*/ 	.byte	0x04, 0x29
        /*00ca*/ 	.short	(.L_894 - .L_893)


	//   ....[0]....
.L_893:
        /*00cc*/ 	.word	0xffffffff


	//   ....[1]....
        /*00d0*/ 	.word	0xffffffff


	//   ....[2]....
        /*00d4*/ 	.word	0xffffffff


	//   ....[3]....
        /*00d8*/ 	.word	0xffffffff


	//   ....[4]....
        /*00dc*/ 	.word	0xffffffff


	//   ....[5]....
        /*00e0*/ 	.word	0xffffffff


	//   ....[6]....
        /*00e4*/ 	.word	0xffffffff


	//   ....[7]....
        /*00e8*/ 	.word	0xffffffff


	//   ....[8]....
        /*00ec*/ 	.word	0xffffffff


	//   ....[9]....
        /*00f0*/ 	.word	0xffffffff


	//----- nvinfo : EIATTR_COOP_GROUP_INSTR_OFFSETS
	.align		4
.L_894:
        /*00f4*/ 	.byte	0x04, 0x28
        /*00f6*/ 	.short	(.L_896 - .L_895)


	//   ....[0]....
.L_895:
        /*00f8*/ 	.word	0x000005d0


	//   ....[1]....
        /*00fc*/ 	.word	0x000005f0


	//   ....[2]....
        /*0100*/ 	.word	0x00000610


	//   ....[3]....
        /*0104*/ 	.word	0x00000630


	//   ....[4]....
        /*0108*/ 	.word	0x00000680


	//   ....[5]....
        /*010c*/ 	.word	0x000007e0


	//   ....[6]....
        /*0110*/ 	.word	0x00000800


	//   ....[7]....
        /*0114*/ 	.word	0x00000820


	//   ....[8]....
        /*0118*/ 	.word	0x00000840


	//   ....[9]....
        /*011c*/ 	.word	0x00000870


	//----- nvinfo : EIATTR_VRC_CTA_INIT_COUNT
	.align		4
.L_896:
        /*0120*/ 	.byte	0x02, 0x4a
	.zero		1
	.zero		1


	//----- nvinfo : EIATTR_EXIT_INSTR_OFFSETS
	.align		4
        /*0124*/ 	.byte	0x04, 0x1c
        /*0126*/ 	.short	(.L_898 - .L_897)


	//   ....[0]....
.L_897:
        /*0128*/ 	.word	0x00001030


	//   ....[1]....
        /*012c*/ 	.word	0x00001230


	//   ....[2]....
        /*0130*/ 	.word	0x00001280


	//----- nvinfo : EIATTR_CRS_STACK_SIZE
	.align		4
.L_898:
        /*0134*/ 	.byte	0x04, 0x1e
        /*0136*/ 	.short	(.L_900 - .L_899)
.L_899:
        /*0138*/ 	.word	0x00000000


	//----- nvinfo : EIATTR_CBANK_PARAM_SIZE
	.align		4
.L_900:
        /*013c*/ 	.byte	0x03, 0x19
        /*013e*/ 	.short	0x0050


	//----- nvinfo : EIATTR_PARAM_CBANK
	.align		4
        /*0140*/ 	.byte	0x04, 0x0a
        /*0142*/ 	.short	(.L_902 - .L_901)
	.align		4
.L_901:
        /*0144*/ 	.word	index@(.nv.constant0._ZN17fastertransformer26add_bias_layernorm_add_resI6__halfLi4EEEvPaPKaPT_PKS5_S8_S8_fiiPKfSA_)
        /*0148*/ 	.short	0x0380
        /*014a*/ 	.short	0x0050


	//----- nvinfo : EIATTR_SW_WAR
	.align		4
.L_902:
        /*014c*/ 	.byte	0x04, 0x36
        /*014e*/ 	.short	(.L_904 - .L_903)
.L_903:
        /*0150*/ 	.word	0x00000008
.L_904:


//--------------------- .nv.info._ZN17fastertransformer29add_bias_layernorm_add_res_e2ILi4EEEvP5char2PKS1_P7__half2PKS5_S8_S8_fiiPKfSA_ --------------------------
	.section	.nv.info._ZN17fastertransformer29add_bias_layernorm_add_res_e2ILi4EEEvP5char2PKS1_P7__half2PKS5_S8_S8_fiiPKfSA_,"",@"SHT_CUDA_INFO"
	.sectionflags	@""
	.align	4


	//----- nvinfo : EIATTR_CUDA_API_VERSION
	.align		4
        /*0000*/ 	.byte	0x04, 0x37
        /*0002*/ 	.short	(.L_906 - .L_905)
.L_905:
        /*0004*/ 	.word	0x00000082


	//----- nvinfo : EIATTR_KPARAM_INFO
	.align		4
.L_906:
        /*0008*/ 	.byte	0x04, 0x17
        /*000a*/ 	.short	(.L_908 - .L_907)
.L_907:
        /*000c*/ 	.word	0x00000000
        /*0010*/ 	.short	0x000a
        /*0012*/ 	.short	0x0048
        /*0014*/ 	.byte	0x00, 0xf5, 0x21, 0x00


	//----- nvinfo : EIATTR_KPARAM_INFO
	.align		4
.L_908:
        /*0018*/ 	.byte	0x04, 0x17
        /*001a*/ 	.short	(.L_910 - .L_909)
.L_909:
        /*001c*/ 	.word	0x00000000
        /*0020*/ 	.short	0x0009
        /*0022*/ 	.short	0x0040
        /*0024*/ 	.byte	0x00, 0xf5, 0x21, 0x00


	//----- nvinfo : EIATTR_KPARAM_INFO
	.align		4
.L_910:
        /*0028*/ 	.byte	0x04, 0x17
        /*002a*/ 	.short	(.L_912 - .L_911)
.L_911:
        /*002c*/ 	.word	0x00000000
        /*0030*/ 	.short	0x0008
        /*0032*/ 	.short	0x0038
        /*0034*/ 	.byte	0x00, 0xf0, 0x11, 0x00


	//----- nvinfo : EIATTR_KPARAM_INFO
	.align		4
.L_912:
        /*0038*/ 	.byte	0x04, 0x17
        /*003a*/ 	.short	(.L_914 - .L_913)
.L_913:
        /*003c*/ 	.word	0x00000000
        /*0040*/ 	.short	0x0007
        /*0042*/ 	.short	0x0034
        /*0044*/ 	.byte	0x00, 0xf0, 0x11, 0x00


	//----- nvinfo : EIATTR_KPARAM_INFO
	.align		4
.L_914:
        /*0048*/ 	.byte	0x04, 0x17
        /*004a*/ 	.short	(.L_916 - .L_915)
.L_915:
        /*004c*/ 	.word	0x00000000
        /*0050*/ 	.short	0x0006
        /*0052*/ 	.short	0x0030
        /*0054*/ 	.byte	0x00, 0xf0, 0x11, 0x00


	//----- nvinfo : EIATTR_KPARAM_INFO
	.align		4
.L_916:
        /*0058*/ 	.byte	0x04, 0x17
        /*005a*/ 	.short	(.L_918 - .L_917)
.L_917:
        /*005c*/ 	.word	0x00000000
        /*0060*/ 	.short	0x0005
        /*0062*/ 	.short	0x0028
        /*0064*/ 	.byte	0x00, 0xf5, 0x21, 0x00


	//----- nvinfo : EIATTR_KPARAM_INFO
	.align		4
.L_918:
        /*0068*/ 	.byte	0x04, 0x17
        /*006a*/ 	.short	(.L_920 - .L_919)
.L_919:
        /*006c*/ 	.word	0x00000000
        /*0070*/ 	.short	0x0004
        /*0072*/ 	.short	0x0020
        /*0074*/ 	.byte	0x00, 0xf5, 0x21, 0x00


	//----- nvinfo : EIATTR_KPARAM_INFO
	.align		4
.L_920:
        /*0078*/ 	.byte	0x04, 0x17
        /*007a*/ 	.short	(.L_922 - .L_921)
.L_921:
        /*007c*/ 	.word	0x00000000
        /*0080*/ 	.short	0x0003
        /*0082*/ 	.short	0x0018
        /*0084*/ 	.byte	0x00, 0xf5, 0x21, 0x00


	//----- nvinfo : EIATTR_KPARAM_INFO
	.align		4
.L_922:
        /*0088*/ 	.byte	0x04, 0x17
        /*008a*/ 	.short	(.L_924 - .L_923)
.L_923:
        /*008c*/ 	.word	0x00000000
        /*0090*/ 	.short	0x0002
        /*0092*/ 	.short	0x0010
        /*0094*/ 	.byte	0x00, 0xf5, 0x21, 0x00


	//----- nvinfo : EIATTR_KPARAM_INFO
	.align		4
.L_924:
        /*0098*/ 	.byte	0x04, 0x17
        /*009a*/ 	.short	(.L_926 - .L_925)
.L_925:
        /*009c*/ 	.word	0x00000000
        /*00a0*/ 	.short	0x0001
        /*00a2*/ 	.short	0x0008
        /*00a4*/ 	.byte	0x00, 0xf5, 0x21, 0x00


	//----- nvinfo : EIATTR_KPARAM_INFO
	.align		4
.L_926:
        /*00a8*/ 	.byte	0x04, 0x17
        /*00aa*/ 	.short	(.L_928 - .L_927)
.L_927:
        /*00ac*/ 	.word	0x00000000
        /*00b0*/ 	.short	0x0000
        /*00b2*/ 	.short	0x0000
        /*00b4*/ 	.byte	0x00, 0xf5, 0x21, 0x00


	//----- nvinfo : EIATTR_SPARSE_MMA_MASK
	.align		4
.L_928:
        /*00b8*/ 	.byte	0x03, 0x50
        /*00ba*/ 	.short	0x0000


	//----- nvinfo : EIATTR_MAXREG_COUNT
	.align		4
        /*00bc*/ 	.byte	0x03, 0x1b
        /*00be*/ 	.short	0x00ff


	//----- nvinfo : EIATTR_NUM_BARRIERS
	.align		4
        /*00c0*/ 	.byte	0x02, 0x4c
        /*00c2*/ 	.byte	0x01
	.zero		1


	//----- nvinfo : EIATTR_MERCURY_ISA_VERSION
	.align		4
        /*00c4*/ 	.byte	0x03, 0x5f
        /*00c6*/ 	.short	0x0101


	//----- nvinfo : EIATTR_COOP_GROUP_MASK_REGIDS
	.align		4
        /*00c8*/ 	.byte	0x04, 0x29
        /*00ca*/ 	.short	(.L_930 - .L_929)


	//   ....[0]....
.L_929:
        /*00cc*/ 	.word	0xffffffff


	//   ....[1]....
        /*00d0*/ 	.word	0xffffffff


	//   ....[2]....
        /*00d4*/ 	.word	0xffffffff


	//   ....[3]....
        /*00d8*/ 	.word	0xffffffff


	//   ....[4]....
        /*00dc*/ 	.word	0xffffffff


	//   ....[5]....
        /*00e0*/ 	.word	0xffffffff


	//   ....[6]....
        /*00e4*/ 	.word	0xffffffff


	//   ....[7]....
        /*00e8*/ 	.word	0xffffffff


	//   ....[8]....
        /*00ec*/ 	.word	0xffffffff


	//   ....[9]....
        /*00f0*/ 	.word	0xffffffff


	//   ....[10]....
        /*00f4*/ 	.word	0xffffffff


	//   ....[11]....
        /*00f8*/ 	.word	0xffffffff


	//   ....[12]....
        /*00fc*/ 	.word	0xffffffff


	//   ....[13]....
        /*0100*/ 	.word	0xffffffff


	//   ....[14]....
        /*0104*/ 	.word	0xffffffff


	//   ....[15]....
        /*0108*/ 	.word	0xffffffff


	//   ....[16]....
        /*010c*/ 	.word	0xffffffff


	//   ....[17]....
        /*0110*/ 	.word	0xffffffff


	//   ....[18]....
        /*0114*/ 	.word	0xffffffff


	//   ....[19]....
        /*0118*/ 	.word	0xffffffff


	//----- nvinfo : EIATTR_COOP_GROUP_INSTR_OFFSETS
	.align		4
.L_930:
        /*011c*/ 	.byte	0x04, 0x28
        /*011e*/ 	.short	(.L_932 - .L_931)


	//   ....[0]....
.L_931:
        /*0120*/ 	.word	0x00000840


	//   ....[1]....
        /*0124*/ 	.word	0x000008e0


	//   ....[2]....
        /*0128*/ 	.word	0x00000940


	//   ....[3]....
        /*012c*/ 	.word	0x00000970


	//   ....[4]....
        /*0130*/ 	.word	0x00000990


	//   ....[5]....
        /*0134*/ 	.word	0x00000a30


	//   ....[6]....
        /*0138*/ 	.word	0x00000a50


	//   ....[7]....
        /*013c*/ 	.word	0x00000a70


	//   ....[8]....
        /*0140*/ 	.word	0x00000ab0


	//   ....[9]....
        /*0144*/ 	.word	0x00000ad0


	//   ....[10]....
        /*0148*/ 	.word	0x00000d70


	//   ....[11]....
        /*014c*/ 	.word	0x00000d90


	//   ....[12]....
        /*0150*/ 	.word	0x00000dc0


	//   ....[13]....
        /*0154*/ 	.word	0x00000df0


	//   ....[14]....
        /*0158*/ 	.word	0x00000e10


	//   ....[15]....
        /*015c*/ 	.word	0x00000e90


	//   ....[16]....
        /*0160*/ 	.word	0x00000eb0


	//   ....[17]....
        /*0164*/ 	.word	0x00000ed0


	//   ....[18]....
        /*0168*/ 	.word	0x00000ef0


	//   ....[19]....
        /*016c*/ 	.word	0x00000f30


	//----- nvinfo : EIATTR_VRC_CTA_INIT_COUNT
	.align		4
.L_932:
        /*0170*/ 	.byte	0x02, 0x4a
	.zero		1
	.zero		1


	//----- nvinfo : EIATTR_EXIT_INSTR_OFFSETS
	.align		4
        /*0174*/ 	.byte	0x04, 0x1c
        /*0176*/ 	.short	(.L_934 - .L_933)


	//   ....[0]....
.L_933:
        /*0178*/ 	.word	0x000019c0


	//   ....[1]....
        /*017c*/ 	.word	0x00001cd0


	//   ....[2]....
        /*0180*/ 	.word	0x00001d20


	//----- nvinfo : EIATTR_CRS_STACK_SIZE
	.align		4
.L_934:
        /*0184*/ 	.byte	0x04, 0x1e
        /*0186*/ 	.short	(.L_936 - .L_935)
.L_935:
        /*0188*/ 	.word	0x00000000


	//----- nvinfo : EIATTR_CBANK_PARAM_SIZE
	.align		4
.L_936:
        /*018c*/ 	.byte	0x03, 0x19
        /*018e*/ 	.short	0x0050


	//----- nvinfo : EIATTR_PARAM_CBANK
	.align		4
        /*0190*/ 	.byte	0x04, 0x0a
        /*0192*/ 	.short	(.L_938 - .L_937)
	.align		4
.L_937:
        /*0194*/ 	.word	index@(.nv.constant0._ZN17fastertransformer29add_bias_layernorm_add_res_e2ILi4EEEvP5char2PKS1_P7__half2PKS5_S8_S8_fiiPKfSA_)
        /*0198*/ 	.short	0x0380
        /*019a*/ 	.short	0x0050


	//----- nvinfo : EIATTR_SW_WAR
	.align		4
.L_938:
        /*019c*/ 	.byte	0x04, 0x36
        /*019e*/ 	.short	(.L_940 - .L_939)
.L_939:
        /*01a0*/ 	.word	0x00000008
.L_940:


//--------------------- .nv.info._ZN17fastertransformer26add_bias_layernorm_add_resI6__halfLi2EEEvPaPKaPT_PKS5_S8_S8_fiiPKfSA_ --------------------------
	.section	.nv.info._ZN17fastertransformer26add_bias_layernorm_add_resI6__halfLi2EEEvPaPKaPT_PKS5_S8_S8_fiiPKfSA_,"",@"SHT_CUDA_INFO"
	.sectionflags	@""
	.align	4


	//----- nvinfo : EIATTR_CUDA_API_VERSION
	.align		4
        /*0000*/ 	.byte	0x04, 0x37
        /*0002*/ 	.short	(.L_942 - .L_941)
.L_941:
        /*0004*/ 	.word	0x00000082


	//----- nvinfo : EIATTR_KPARAM_INFO
	.align		4
.L_942:
        /*0008*/ 	.byte	0x04, 0x17
        /*000a*/ 	.short	(.L_944 - .L_943)
.L_943:
        /*000c*/ 	.word	0x00000000
        /*0010*/ 	.short	0x000a
        /*0012*/ 	.short	0x0048
        /*0014*/ 	.byte	0x00, 0xf5, 0x21, 0x00


	//----- nvinfo : EIATTR_KPARAM_INFO
	.align		4
.L_944:
        /*0018*/ 	.byte	0x04, 0x17
        /*001a*/ 	.short	(.L_946 - .L_945)
.L_945:
        /*001c*/ 	.word	0x00000000
        /*0020*/ 	.short	0x0009
        /*0022*/ 	.short	0x0040
        /*0024*/ 	.byte	0x00, 0xf5, 0x21, 0x00


	//----- nvinfo : EIATTR_KPARAM_INFO
	.align		4
.L_946:
        /*0028*/ 	.byte	0x04, 0x17
        /*002a*/ 	.short	(.L_948 - .L_947)
.L_947:
        /*002c*/ 	.word	0x00000000
        /*0030*/ 	.short	0x0008
        /*0032*/ 	.short	0x0038
        /*0034*/ 	.byte	0x00, 0xf0, 0x11, 0x00


	//----- nvinfo : EIATTR_KPARAM_INFO
	.align		4
.L_948:
        /*0038*/ 	.byte	0x04, 0x17
        /*003a*/ 	.short	(.L_950 - .L_949)
.L_949:
        /*003c*/ 	.word	0x00000000
        /*0040*/ 	.short	0x0007
        /*0042*/ 	.short	0x0034
        /*0044*/ 	.byte	0x00, 0xf0, 0x11, 0x00


	//----- nvinfo : EIATTR_KPARAM_INFO
	.align		4
.L_950:
        /*0048*/ 	.byte	0x04, 0x17
        /*004a*/ 	.short	(.L_952 - .L_951)
.L_951:
        /*004c*/ 	.word	0x00000000
        /*0050*/ 	.short	0x0006
        /*0052*/ 	.short	0x0030
        /*0054*/ 	.byte	0x00, 0xf0, 0x11, 0x00


	//----- nvinfo : EIATTR_KPARAM_INFO
	.align		4
.L_952:
        /*0058*/ 	.byte	0x04, 0x17
        /*005a*/ 	.short	(.L_954 - .L_953)
.L_953:
        /*005c*/ 	.word	0x00000000
        /*0060*/ 	.short	0x0005
        /*0062*/ 	.short	0x0028
        /*0064*/ 	.byte	0x00, 0xf5, 0x21, 0x00


	//----- nvinfo : EIATTR_KPARAM_INFO
	.align		4
.L_954:
        /*0068*/ 	.byte	0x04, 0x17
        /*006a*/ 	.short	(.L_956 - .L_955)
.L_955:
        /*006c*/ 	.word	0x00000000
        /*0070*/ 	.short	0x0004
        /*0072*/ 	.short	0x0020
        /*0074*/ 	.byte	0x00, 0xf5, 0x21, 0x00


	//----- nvinfo : EIATTR_KPARAM_INFO
	.align		4
.L_956:
        /*0078*/ 	.byte	0x04, 0x17
        /*007a*/ 	.short	(.L_958 - .L_957)
.L_957:
        /*007c*/ 	.word	0x00000000
        /*0080*/ 	.short	0x0003
        /*0082*/ 	.short	0x0018
        /*0084*/ 	.byte	0x00, 0xf5, 0x21, 0x00


	//----- nvinfo : EIATTR_KPARAM_INFO
	.align		4
.L_958:
        /*0088*/ 	.byte	0x04, 0x17
        /*008a*/ 	.short	(.L_960 - .L_959)
.L_959:
        /*008c*/ 	.word	0x00000000
        /*0090*/ 	.short	0x0002
        /*0092*/ 	.short	0x0010
        /*0094*/ 	.byte	0x00, 0xf5, 0x21, 0x00


	//----- nvinfo : EIATTR_KPARAM_INFO
	.align		4
.L_960:
        /*0098*/ 	.byte	0x04, 0x17
        /*009a*/ 	.short	(.L_962 - .L_961)
.L_961:
        /*009c*/ 	.word	0x00000000
        /*00a0*/ 	.short	0x0001
        /*00a2*/ 	.short	0x0008
        /*00a4*/ 	.byte	0x00, 0xf5, 0x21, 0x00


	//----- nvinfo : EIATTR_KPARAM_INFO
	.align		4
.L_962:
        /*00a8*/ 	.byte	0x04, 0x17
        /*00aa*/ 	.short	(.L_964 - .L_963)
.L_963:
        /*00ac*/ 	.word	0x00000000
        /*00b0*/ 	.short	0x0000
        /*00b2*/ 	.short	0x0000
        /*00b4*/ 	.byte	0x00, 0xf5, 0x21, 0x00


	//----- nvinfo : EIATTR_SPARSE_MMA_MASK
	.align		4
.L_964:
        /*00b8*/ 	.byte	0x03, 0x50
        /*00ba*/ 	.short	0x0000


	//----- nvinfo : EIATTR_MAXREG_COUNT
	.align		4
        /*00bc*/ 	.byte	0x03, 0x1b
        /*00be*/ 	.short	0x00ff


	//----- nvinfo : EIATTR_NUM_BARRIERS
	.align		4
        /*00c0*/ 	.byte	0x02, 0x4c
        /*00c2*/ 	.byte	0x01
	.zero		1


	//----- nvinfo : EIATTR_MERCURY_ISA_VERSION
	.align		4
        /*00c4*/ 	.byte	0x03, 0x5f
        /*00c6*/ 	.short	0x0101


	//----- nvinfo : EIATTR_COOP_GROUP_MASK_REGIDS
	.align		4
        /*00c8*/ 	.byte	0x04, 0x29
        /*00ca*/ 	.short	(.L_966 - .L_965)


	//   ....[0]....
.L_965:
        /*00cc*/ 	.word	0xffffffff


	//   ....[1]....
        /*00d0*/ 	.word	0xffffffff


	//   ....[2]....
        /*00d4*/ 	.word	0xffffffff


	//   ....[3]....
        /*00d8*/ 	.word	0xffffffff


	//   ....[4]....
        /*00dc*/ 	.word	0xffffffff


	//   ....[5]....
        /*00e0*/ 	.word	0xffffffff


	//   ....[6]....
        /*00e4*/ 	.word	0xffffffff


	//   ....[7]....
        /*00e8*/ 	.word	0xffffffff


	//   ....[8]....
        /*00ec*/ 	.word	0xffffffff


	//   ....[9]....
        /*00f0*/ 	.word	0xffffffff


	//----- nvinfo : EIATTR_COOP_GROUP_INSTR_OFFSETS
	.align		4
.L_966:
        /*00f4*/ 	.byte	0x04, 0x28
        /*00f6*/ 	.short	(.L_968 - .L_967)


	//   ....[0]....
.L_967:
        /*00f8*/ 	.word	0x00000370


	//   ....[1]....
        /*00fc*/ 	.word	0x00000390


	//   ....[2]....
        /*0100*/ 	.word	0x000003b0


	//   ....[3]....
        /*0104*/ 	.word	0x000003d0


	//   ....[4]....
        /*0108*/ 	.word	0x00000420


	//   ....[5]....
        /*010c*/ 	.word	0x00000530


	//   ....[6]....
        /*0110*/ 	.word	0x00000550


	//   ....[7]....
        /*0114*/ 	.word	0x00000570


	//   ....[8]....
        /*0118*/ 	.word	0x00000590


	//   ....[9]....
        /*011c*/ 	.word	0x000005d0


	//----- nvinfo : EIATTR_VRC_CTA_INIT_COUNT
	.align		4
.L_968:
        /*0120*/ 	.byte	0x02, 0x4a
	.zero		1
	.zero		1


	//----- nvinfo : EIATTR_EXIT_INSTR_OFFSETS
	.align		4
        /*0124*/ 	.byte	0x04, 0x1c
        /*0126*/ 	.short	(.L_970 - .L_969)


	//   ....[0]....
.L_969:
        /*0128*/ 	.word	0x000008b0


	//   ....[1]....
        /*012c*/ 	.word	0x00000ab0


	//   ....[2]....
        /*0130*/ 	.word	0x00000b00


	//----- nvinfo : EIATTR_CRS_STACK_SIZE
	.align		4
.L_970:
        /*0134*/ 	.byte	0x04, 0x1e
        /*0136*/ 	.short	(.L_972 - .L_971)
.L_971:
        /*0138*/ 	.word	0x00000000


	//----- nvinfo : EIATTR_CBANK_PARAM_SIZE
	.align		4
.L_972:
        /*013c*/ 	.byte	0x03, 0x19
        /*013e*/ 	.short	0x0050


	//----- nvinfo : EIATTR_PARAM_CBANK
	.align		4
        /*0140*/ 	.byte	0x04, 0x0a
        /*0142*/ 	.short	(.L_974 - .L_973)
	.align		4
.L_973:
        /*0144*/ 	.word	index@(.nv.constant0._ZN17fastertransformer26add_bias_layernorm_add_resI6__halfLi2EEEvPaPKaPT_PKS5_S8_S8_fiiPKfSA_)
        /*0148*/ 	.short	0x0380
        /*014a*/ 	.short	0x0050


	//----- nvinfo : EIATTR_SW_WAR
	.align		4
.L_974:
        /*014c*/ 	.byte	0x04, 0x36
        /*014e*/ 	.short	(.L_976 - .L_975)
.L_975:
        /*0150*/ 	.word	0x00000008
.L_976:


//--------------------- .nv.info._ZN17fastertransformer29add_bias_layernorm_add_res_e2ILi2EEEvP5char2PKS1_P7__half2PKS5_S8_S8_fiiPKfSA_ --------------------------
	.section	.nv.info._ZN17fastertransformer29add_bias_layernorm_add_res_e2ILi2EEEvP5char2PKS1_P7__half2PKS5_S8_S8_fiiPKfSA_,"",@"SHT_CUDA_INFO"
	.sectionflags	@""
	.align	4


	//----- nvinfo : EIATTR_CUDA_API_VERSION
	.align		4
        /*0000*/ 	.byte	0x04, 0x37
        /*0002*/ 	.short	(.L_978 - .L_977)
.L_977:
        /*0004*/ 	.word	0x00000082


	//----- nvinfo : EIATTR_KPARAM_INFO
	.align		4
.L_978:
        /*0008*/ 	.byte	0x04, 0x17
        /*000a*/ 	.short	(.L_980 - .L_979)
.L_979:
        /*000c*/ 	.word	0x00000000
        /*0010*/ 	.short	0x000a
        /*0012*/ 	.short	0x0048
        /*0014*/ 	.byte	0x00, 0xf5, 0x21, 0x00


	//----- nvinfo : EIATTR_KPARAM_INFO
	.align		4
.L_980:
        /*0018*/ 	.byte	0x04, 0x17
        /*001a*/ 	.short	(.L_982 - .L_981)
.L_981:
        /*001c*/ 	.word	0x00000000
        /*0020*/ 	.short	0x0009
        /*0022*/ 	.short	0x0040
        /*0024*/ 	.byte	0x00, 0xf5, 0x21, 0x00


	//----- nvinfo : EIATTR_KPARAM_INFO
	.align		4
.L_982:
        /*0028*/ 	.byte	0x04, 0x17
        /*002a*/ 	.short	(.L_984 - .L_983)
.L_983:
        /*002c*/ 	.word	0x00000000
        /*0030*/ 	.short	0x0008
        /*0032*/ 	.short	0x0038
        /*0034*/ 	.byte	0x00, 0xf0, 0x11, 0x00


	//----- nvinfo : EIATTR_KPARAM_INFO
	.align		4
.L_984:
        /*0038*/ 	.byte	0x04, 0x17
        /*003a*/ 	.short	(.L_986 - .L_985)
.L_985:
        /*003c*/ 	.word	0x00000000
        /*0040*/ 	.short	0x0007
        /*0042*/ 	.short	0x0034
        /*0044*/ 	.byte	0x00, 0xf0, 0x11, 0x00


	//----- nvinfo : EIATTR_KPARAM_INFO
	.align		4
.L_986:
        /*0048*/ 	.byte	0x04, 0x17
        /*004a*/ 	.short	(.L_988 - .L_987)
.L_987:
        /*004c*/ 	.word	0x00000000
        /*0050*/ 	.short	0x0006
        /*0052*/ 	.short	0x0030
        /*0054*/ 	.byte	0x00, 0xf0, 0x11, 0x00


	//----- nvinfo : EIATTR_KPARAM_INFO
	.align		4
.L_988:
        /*0058*/ 	.byte	0x04, 0x17
        /*005a*/ 	.short	(.L_990 - .L_989)
.L_989:
        /*005c*/ 	.word	0x00000000
        /*0060*/ 	.short	0x0005
        /*0062*/ 	.short	0x0028
        /*0064*/ 	.byte	0x00, 0xf5, 0x21, 0x00


	//----- nvinfo : EIATTR_KPARAM_INFO
	.align		4
.L_990:
        /*0068*/ 	.byte	0x04, 0x17
        /*006a*/ 	.short	(.L_992 - .L_991)
.L_991:
        /*006c*/ 	.word	0x00000000
        /*0070*/ 	.short	0x0004
        /*0072*/ 	.short	0x0020
        /*0074*/ 	.byte	0x00, 0xf5, 0x21, 0x00


	//----- nvinfo : EIATTR_KPARAM_INFO
	.align		4
.L_992:
        /*0078*/ 	.byte	0x04, 0x17
        /*007a*/ 	.short	(.L_994 - .L_993)
.L_993:
        /*007c*/ 	.word	0x00000000
        /*0080*/ 	.short	0x0003
        /*0082*/ 	.short	0x0018
        /*0084*/ 	.byte	0x00, 0xf5, 0x21, 0x00


	//----- nvinfo : EIATTR_KPARAM_INFO
	.align		4
.L_994:
        /*0088*/ 	.byte	0x04, 0x17
        /*008a*/ 	.short	(.L_996 - .L_995)
.L_995:
        /*008c*/ 	.word	0x00000000
        /*0090*/ 	.short	0x0002
        /*0092*/ 	.short	0x0010
        /*0094*/ 	.byte	0x00, 0xf5, 0x21, 0x00


	//----- nvinfo : EIATTR_KPARAM_INFO
	.align		4
.L_996:
        /*0098*/ 	.byte	0x04, 0x17
        /*009a*/ 	.short	(.L_998 - .L_997)
.L_997:
        /*009c*/ 	.word	0x00000000
        /*00a0*/ 	.short	0x0001
        /*00a2*/ 	.short	0x0008
        /*00a4*/ 	.byte	0x00, 0xf5, 0x21, 0x00


	//----- nvinfo : EIATTR_KPARAM_INFO
	.align		4
.L_998:
        /*00a8*/ 	.byte	0x04, 0x17
        /*00aa*/ 	.short	(.L_1000 - .L_999)
.L_999:
        /*00ac*/ 	.word	0x00000000
        /*00b0*/ 	.short	0x0000
        /*00b2*/ 	.short	0x0000
        /*00b4*/ 	.byte	0x00, 0xf5, 0x21, 0x00


	//----- nvinfo : EIATTR_SPARSE_MMA_MASK
	.align		4
.L_1000:
        /*00b8*/ 	.byte	0x03, 0x50
        /*00ba*/ 	.short	0x0000


	//----- nvinfo : EIATTR_MAXREG_COUNT
	.align		4
        /*00bc*/ 	.byte	0x03, 0x1b
        /*00be*/ 	.short	0x00ff


	//----- nvinfo : EIATTR_NUM_BARRIERS
	.align		4
        /*00c0*/ 	.byte	0x02, 0x4c
        /*00c2*/ 	.byte	0x01
	.zero		1


	//----- nvinfo : EIATTR_MERCURY_ISA_VERSION
	.align		4
        /*00c4*/ 	.byte	0x03, 0x5f
        /*00c6*/ 	.short	0x0101


	//----- nvinfo : EIATTR_COOP_GROUP_MASK_REGIDS
	.align		4
        /*00c8*/ 	.byte	0x04, 0x29
        /*00ca*/ 	.short	(.L_1002 - .L_1001)


	//   ....[0]....
.L_1001:
        /*00cc*/ 	.word	0xffffffff


	//   ....[1]....
        /*00d0*/ 	.word	0xffffffff


	//   ....[2]....
        /*00d4*/ 	.word	0xffffffff


	//   ....[3]....
        /*00d8*/ 	.word	0xffffffff


	//   ....[4]....
        /*00dc*/ 	.word	0xffffffff


	//   ....[5]....
        /*00e0*/ 	.word	0xffffffff


	//   ....[6]....
        /*00e4*/ 	.word	0xffffffff


	//   ....[7]....
        /*00e8*/ 	.word	0xffffffff


	//   ....[8]....
        /*00ec*/ 	.word	0xffffffff


	//   ....[9]....
        /*00f0*/ 	.word	0xffffffff


	//   ....[10]....
        /*00f4*/ 	.word	0xffffffff


	//   ....[11]....
        /*00f8*/ 	.word	0xffffffff


	//   ....[12]....
        /*00fc*/ 	.word	0xffffffff


	//   ....[13]....
        /*0100*/ 	.word	0xffffffff


	//   ....[14]....
        /*0104*/ 	.word	0xffffffff


	//   ....[15]....
        /*0108*/ 	.word	0xffffffff


	//   ....[16]....
        /*010c*/ 	.word	0xffffffff


	//   ....[17]....
        /*0110*/ 	.word	0xffffffff


	//   ....[18]....
        /*0114*/ 	.word	0xffffffff


	//   ....[19]....
        /*0118*/ 	.word	0xffffffff


	//----- nvinfo : EIATTR_COOP_GROUP_INSTR_OFFSETS
	.align		4
.L_1002:
        /*011c*/ 	.byte	0x04, 0x28
        /*011e*/ 	.short	(.L_1004 - .L_1003)


	//   ....[0]....
.L_1003:
        /*0120*/ 	.word	0x00000480


	//   ....[1]....
        /*0124*/ 	.word	0x00000520


	//   ....[2]....
        /*0128*/ 	.word	0x00000570


	//   ....[3]....
        /*012c*/ 	.word	0x000005a0


	//   ....[4]....
        /*0130*/ 	.word	0x000005d0


	//   ....[5]....
        /*0134*/ 	.word	0x00000640


	//   ....[6]....
        /*0138*/ 	.word	0x00000670


	//   ....[7]....
        /*013c*/ 	.word	0x00000690


	//   ....[8]....
        /*0140*/ 	.word	0x000006c0


	//   ....[9]....
        /*0144*/ 	.word	0x00000730


	//   ....[10]....
        /*0148*/ 	.word	0x00000850


	//   ....[11]....
        /*014c*/ 	.word	0x00000890


	//   ....[12]....
        /*0150*/ 	.word	0x000008d0


	//   ....[13]....
        /*0154*/ 	.word	0x00000920


	//   ....[14]....
        /*0158*/ 	.word	0x00000940


	//   ....[15]....
        /*015c*/ 	.word	0x000009b0


	//   ....[16]....
        /*0160*/ 	.word	0x000009d0


	//   ....[17]....
        /*0164*/ 	.word	0x000009f0


	//   ....[18]....
        /*0168*/ 	.word	0x00000a10


	//   ....[19]....
        /*016c*/ 	.word	0x00000a30


	//----- nvinfo : EIATTR_VRC_CTA_INIT_COUNT
	.align		4
.L_1004:
        /*0170*/ 	.byte	0x02, 0x4a
	.zero		1
	.zero		1


	//----- nvinfo : EIATTR_EXIT_INSTR_OFFSETS
	.align		4
        /*0174*/ 	.byte	0x04, 0x1c
        /*0176*/ 	.short	(.L_1006 - .L_1005)


	//   ....[0]....
.L_1005:
        /*0178*/ 	.word	0x00000dc0


	//   ....[1]....
        /*017c*/ 	.word	0x00001090


	//   ....[2]....
        /*0180*/ 	.word	0x000010e0


	//----- nvinfo : EIATTR_CRS_STACK_SIZE
	.align		4
.L_1006:
        /*0184*/ 	.byte	0x04, 0x1e
        /*0186*/ 	.short	(.L_1008 - .L_1007)
.L_1007:
        /*0188*/ 	.word	0x00000000


	//----- nvinfo : EIATTR_CBANK_PARAM_SIZE
	.align		4
.L_1008:
        /*018c*/ 	.byte	0x03, 0x19
        /*018e*/ 	.short	0x0050


	//----- nvinfo : EIATTR_PARAM_CBANK
	.align		4
        /*0190*/ 	.byte	0x04, 0x0a
        /*0192*/ 	.short	(.L_1010 - .L_1009)
	.align		4
.L_1009:
        /*0194*/ 	.word	index@(.nv.constant0._ZN17fastertransformer29add_bias_layernorm_add_res_e2ILi2EEEvP5char2PKS1_P7__half2PKS5_S8_S8_fiiPKfSA_)
        /*0198*/ 	.short	0x0380
        /*019a*/ 	.short	0x0050


	//----- nvinfo : EIATTR_SW_WAR
	.align		4
.L_1010:
        /*019c*/ 	.byte	0x04, 0x36
        /*019e*/ 	.short	(.L_1012 - .L_1011)
.L_1011:
        /*01a0*/ 	.word	0x00000008
.L_1012:


//--------------------- .nv.info._ZN17fastertransformer26add_bias_layernorm_add_resI6__halfLi1EEEvPaPKaPT_PKS5_S8_S8_fiiPKfSA_ --------------------------
	.section	.nv.info._ZN17fastertransformer26add_bias_layernorm_add_resI6__halfLi1EEEvPaPKaPT_PKS5_S8_S8_fiiPKfSA_,"",@"SHT_CUDA_INFO"
	.sectionflags	@""
	.align	4


	//----- nvinfo : EIATTR_CUDA_API_VERSION
	.align		4
        /*0000*/ 	.byte	0x04, 0x37
        /*0002*/ 	.short	(.L_1014 - .L_1013)
.L_1013:
        /*0004*/ 	.word	0x00000082


	//----- nvinfo : EIATTR_KPARAM_INFO
	.align		4
.L_1014:
        /*0008*/ 	.byte	0x04, 0x17
        /*000a*/ 	.short	(.L_1016 - .L_1015)
.L_1015:
        /*000c*/ 	.word	0x00000000
        /*0010*/ 	.short	0x000a
        /*0012*/ 	.short	0x0048
        /*0014*/ 	.byte	0x00, 0xf5, 0x21, 0x00


	//----- nvinfo : EIATTR_KPARAM_INFO
	.align		4
.L_1016:
        /*0018*/ 	.byte	0x04, 0x17
        /*001a*/ 	.short	(.L_1018 - .L_1017)
.L_1017:
        /*001c*/ 	.word	0x00000000
        /*0020*/ 	.short	0x0009
        /*0022*/ 	.short	0x0040
        /*0024*/ 	.byte	0x00, 0xf5, 0x21, 0x00


	//----- nvinfo : EIATTR_KPARAM_INFO
	.align		4
.L_1018:
        /*0028*/ 	.byte	0x04, 0x17
        /*002a*/ 	.short	(.L_1020 - .L_1019)
.L_1019:
        /*002c*/ 	.word	0x00000000
        /*0030*/ 	.short	0x0008
        /*0032*/ 	.short	0x0038
        /*0034*/ 	.byte	0x00, 0xf0, 0x11, 0x00


	//----- nvinfo : EIATTR_KPARAM_INFO
	.align		4
.L_1020:
        /*0038*/ 	.byte	0x04, 0x17
        /*003a*/ 	.short	(.L_1022 - .L_1021)
.L_1021:
        /*003c*/ 	.word	0x00000000
        /*0040*/ 	.short	0x0007
        /*0042*/ 	.short	0x0034
        /*0044*/ 	.byte	0x00, 0xf0, 0x11, 0x00


	//----- nvinfo : EIATTR_KPARAM_INFO
	.align		4
.L_1022:
        /*0048*/ 	.byte	0x04, 0x17
        /*004a*/ 	.short	(.L_1024 - .L_1023)
.L_1023:
        /*004c*/ 	.word	0x00000000
        /*0050*/ 	.short	0x0006
        /*0052*/ 	.short	0x0030
        /*0054*/ 	.byte	0x00, 0xf0, 0x11, 0x00


	//----- nvinfo : EIATTR_KPARAM_INFO
	.align		4
.L_1024:
        /*0058*/ 	.byte	0x04, 0x17
        /*005a*/ 	.short	(.L_1026 - .L_1025)
.L_1025:
        /*005c*/ 	.word	0x00000000
        /*0060*/ 	.short	0x0005
        /*0062*/ 	.short	0x0028
        /*0064*/ 	.byte	0x00, 0xf5, 0x21, 0x00


	//----- nvinfo : EIATTR_KPARAM_INFO
	.align		4
.L_1026:
        /*0068*/ 	.byte	0x04, 0x17
        /*006a*/ 	.short	(.L_1028 - .L_1027)
.L_1027:
        /*006c*/ 	.word	0x00000000
        /*0070*/ 	.short	0x0004
        /*0072*/ 	.short	0x0020
        /*0074*/ 	.byte	0x00, 0xf5, 0x21, 0x00


	//----- nvinfo : EIATTR_KPARAM_INFO
	.align		4
.L_1028:
        /*0078*/ 	.byte	0x04, 0x17
        /*007a*/ 	.short	(.L_1030 - .L_1029)
.L_1029:
        /*007c*/ 	.word	0x00000000
        /*0080*/ 	.short	0x0003
        /*0082*/ 	.short	0x0018
        /*0084*/ 	.byte	0x00, 0xf5, 0x21, 0x00


	//----- nvinfo : EIATTR_KPARAM_INFO
	.align		4
.L_1030:
        /*0088*/ 	.byte	0x04, 0x17
        /*008a*/ 	.short	(.L_1032 - .L_1031)
.L_1031:
        /*008c*/ 	.word	0x00000000
        /*0090*/ 	.short	0x0002
        /*0092*/ 	.short	0x0010
        /*0094*/ 	.byte	0x00, 0xf5, 0x21, 0x00


	//----- nvinfo : EIATTR_KPARAM_INFO
	.align		4
.L_1032:
        /*0098*/ 	.byte	0x04, 0x17
        /*009a*/ 	.short	(.L_1034 - .L_1033)
.L_1033:
        /*009c*/ 	.word	0x00000000
        /*00a0*/ 	.short	0x0001
        /*00a2*/ 	.short	0x0008
        /*00a4*/ 	.byte	0x00, 0xf5, 0x21, 0x00


	//----- nvinfo : EIATTR_KPARAM_INFO
	.align		4
.L_1034:
        /*00a8*/ 	.byte	0x04, 0x17
        /*00aa*/ 	.short	(.L_1036 - .L_1035)
.L_1035:
        /*00ac*/ 	.word	0x00000000
        /*00b0*/ 	.short	0x0000
        /*00b2*/ 	.short	0x0000
        /*00b4*/ 	.byte	0x00, 0xf5, 0x21, 0x00


	//----- nvinfo : EIATTR_SPARSE_MMA_MASK
	.align		4
.L_1036:
        /*00b8*/ 	.byte	0x03, 0x50
        /*00ba*/ 	.short	0x0000


	//----- nvinfo : EIATTR_MAXREG_COUNT
	.align		4
        /*00bc*/ 	.byte	0x03, 0x1b
        /*00be*/ 	.short	0x00ff


	//----- nvinfo : EIATTR_NUM_BARRIERS
	.align		4
        /*00c0*/ 	.byte	0x02, 0x4c
        /*00c2*/ 	.byte	0x01
	.zero		1


	//----- nvinfo : EIATTR_MERCURY_ISA_VERSION
	.align		4
        /*00c4*/ 	.byte	0x03, 0x5f
        /*00c6*/ 	.short	0x0101


	//----- nvinfo : EIATTR_COOP_GROUP_MASK_REGIDS
	.align		4
        /*00c8*/ 	.byte	0x04, 0x29
        /*00ca*/ 	.short	(.L_1038 - .L_1037)


	//   ....[0]....
.L_1037:
        /*00cc*/ 	.word	0xffffffff


	//   ....[1]....
        /*00d0*/ 	.word	0xffffffff


	//   ....[2]....
        /*00d4*/ 	.word	0xffffffff


	//   ....[3]....
        /*00d8*/ 	.word	0xffffffff


	//   ....[4]....
        /*00dc*/ 	.word	0xffffffff


	//   ....[5]....
        /*00e0*/ 	.word	0xffffffff


	//   ....[6]....
        /*00e4*/ 	.word	0xffffffff


	//   ....[7]....
        /*00e8*/ 	.word	0xffffffff


	//   ....[8]....
        /*00ec*/ 	.word	0xffffffff


	//   ....[9]....
        /*00f0*/ 	.word	0xffffffff


	//----- nvinfo : EIATTR_COOP_GROUP_INSTR_OFFSETS
	.align		4
.L_1038:
        /*00f4*/ 	.byte	0x04, 0x28
        /*00f6*/ 	.short	(.L_1040 - .L_1039)


	//   ....[0]....
.L_1039:
        /*00f8*/ 	.word	0x00000220


	//   ....[1]....
        /*00fc*/ 	.word	0x00000240


	//   ....[2]....
        /*0100*/ 	.word	0x00000260


	//   ....[3]....
        /*0104*/ 	.word	0x00000280


	//   ....[4]....
        /*0108*/ 	.word	0x000002b0


	//   ....[5]....
        /*010c*/ 	.word	0x00000380


	//   ....[6]....
        /*0110*/ 	.word	0x000003a0


	//   ....[7]....
        /*0114*/ 	.word	0x000003e0


	//   ....[8]....
        /*0118*/ 	.word	0x00000460


	//   ....[9]....
        /*011c*/ 	.word	0x00000490


	//----- nvinfo : EIATTR_VRC_CTA_INIT_COUNT
	.align		4
.L_1040:
        /*0120*/ 	.byte	0x02, 0x4a
	.zero		1
	.zero		1


	//----- nvinfo : EIATTR_EXIT_INSTR_OFFSETS
	.align		4
        /*0124*/ 	.byte	0x04, 0x1c
        /*0126*/ 	.short	(.L_1042 - .L_1041)


	//   ....[0]....
.L_1041:
        /*0128*/ 	.word	0x00000500


	//   ....[1]....
        /*012c*/ 	.word	0x00000700


	//   ....[2]....
        /*0130*/ 	.word	0x00000750


	//----- nvinfo : EIATTR_CBANK_PARAM_SIZE
	.align		4
.L_1042:
        /*0134*/ 	.byte	0x03, 0x19
        /*0136*/ 	.short	0x0050


	//----- nvinfo : EIATTR_PARAM_CBANK
	.align		4
        /*0138*/ 	.byte	0x04, 0x0a
        /*013a*/ 	.short	(.L_1044 - .L_1043)
	.align		4
.L_1043:
        /*013c*/ 	.word	index@(.nv.constant0._ZN17fastertransformer26add_bias_layernorm_add_resI6__halfLi1EEEvPaPKaPT_PKS5_S8_S8_fiiPKfSA_)
        /*0140*/ 	.short	0x0380
        /*0142*/ 	.short	0x0050


	//----- nvinfo : EIATTR_SW_WAR
	.align		4
.L_1044:
        /*0144*/ 	.byte	0x04, 0x36
        /*0146*/ 	.short	(.L_1046 - .L_1045)
.L_1045:
        /*0148*/ 	.word	0x00000008
.L_1046:


//--------------------- .nv.info._ZN17fastertransformer29add_bias_layernorm_add_res_e2ILi1EEEvP5char2PKS1_P7__half2PKS5_S8_S8_fiiPKfSA_ --------------------------
	.section	.nv.info._ZN17fastertransformer29add_bias_layernorm_add_res_e2ILi1EEEvP5char2PKS1_P7__half2PKS5_S8_S8_fiiPKfSA_,"",@"SHT_CUDA_INFO"
	.sectionflags	@""
	.align	4


	//----- nvinfo : EIATTR_CUDA_API_VERSION
	.align		4
        /*0000*/ 	.byte	0x04, 0x37
        /*0002*/ 	.short	(.L_1048 - .L_1047)
.L_1047:
        /*0004*/ 	.word	0x00000082


	//----- nvinfo : EIATTR_KPARAM_INFO
	.align		4
.L_1048:
        /*0008*/ 	.byte	0x04, 0x17
        /*000a*/ 	.short	(.L_1050 - .L_1049)
.L_1049:
        /*000c*/ 	.word	0x00000000
        /*0010*/ 	.short	0x000a
        /*0012*/ 	.short	0x0048
        /*0014*/ 	.byte	0x00, 0xf5, 0x21, 0x00


	//----- nvinfo : EIATTR_KPARAM_INFO
	.align		4
.L_1050:
        /*0018*/ 	.byte	0x04, 0x17
        /*001a*/ 	.short	(.L_1052 - .L_1051)
.L_1051:
        /*001c*/ 	.word	0x00000000
        /*0020*/ 	.short	0x0009
        /*0022*/ 	.short	0x0040
        /*0024*/ 	.byte	0x00, 0xf5, 0x21, 0x00


	//----- nvinfo : EIATTR_KPARAM_INFO
	.align		4
.L_1052:
        /*0028*/ 	.byte	0x04, 0x17
        /*002a*/ 	.short	(.L_1054 - .L_1053)
.L_1053:
        /*002c*/ 	.word	0x00000000
        /*0030*/ 	.short	0x0008
        /*0032*/ 	.short	0x0038
        /*0034*/ 	.byte	0x00, 0xf0, 0x11, 0x00


	//----- nvinfo : EIATTR_KPARAM_INFO
	.align		4
.L_1054:
        /*0038*/ 	.byte	0x04, 0x17
        /*003a*/ 	.short	(.L_1056 - .L_1055)
.L_1055:
        /*003c*/ 	.word	0x00000000
        /*0040*/ 	.short	0x0007
        /*0042*/ 	.short	0x0034
        /*0044*/ 	.byte	0x00, 0xf0, 0x11, 0x00


	//----- nvinfo : EIATTR_KPARAM_INFO
	.align		4
.L_1056:
        /*0048*/ 	.byte	0x04, 0x17
        /*004a*/ 	.short	(.L_1058 - .L_1057)
.L_1057:
        /*004c*/ 	.word	0x00000000
        /*0050*/ 	.short	0x0006
        /*0052*/ 	.short	0x0030
        /*0054*/ 	.byte	0x00, 0xf0, 0x11, 0x00


	//----- nvinfo : EIATTR_KPARAM_INFO
	.align		4
.L_1058:
        /*0058*/ 	.byte	0x04, 0x17
        /*005a*/ 	.short	(.L_1060 - .L_1059)
.L_1059:
        /*005c*/ 	.word	0x00000000
        /*0060*/ 	.short	0x0005
        /*0062*/ 	.short	0x0028
        /*0064*/ 	.byte	0x00, 0xf5, 0x21, 0x00


	//----- nvinfo : EIATTR_KPARAM_INFO
	.align		4
.L_1060:
        /*0068*/ 	.byte	0x04, 0x17
        /*006a*/ 	.short	(.L_1062 - .L_1061)
.L_1061:
        /*006c*/ 	.word	0x00000000
        /*0070*/ 	.short	0x0004
        /*0072*/ 	.short	0x0020
        /*0074*/ 	.byte	0x00, 0xf5, 0x21, 0x00


	//----- nvinfo : EIATTR_KPARAM_INFO
	.align		4
.L_1062:
        /*0078*/ 	.byte	0x04, 0x17
        /*007a*/ 	.short	(.L_1064 - .L_1063)
.L_1063:
        /*007c*/ 	.word	0x00000000
        /*0080*/ 	.short	0x0003
        /*0082*/ 	.short	0x0018
        /*0084*/ 	.byte	0x00, 0xf5, 0x21, 0x00


	//----- nvinfo : EIATTR_KPARAM_INFO
	.align		4
.L_1064:
        /*0088*/ 	.byte	0x04, 0x17
        /*008a*/ 	.short	(.L_1066 - .L_1065)
.L_1065:
        /*008c*/ 	.word	0x00000000
        /*0090*/ 	.short	0x0002
        /*0092*/ 	.short	0x0010
        /*0094*/ 	.byte	0x00, 0xf5, 0x21, 0x00


	//----- nvinfo : EIATTR_KPARAM_INFO
	.align		4
.L_1066:
        /*0098*/ 	.byte	0x04, 0x17
        /*009a*/ 	.short	(.L_1068 - .L_1067)
.L_1067:
        /*009c*/ 	.word	0x00000000
        /*00a0*/ 	.short	0x0001
        /*00a2*/ 	.short	0x0008
        /*00a4*/ 	.byte	0x00, 0xf5, 0x21, 0x00


	//----- nvinfo : EIATTR_KPARAM_INFO
	.align		4
.L_1068:
        /*00a8*/ 	.byte	0x04, 0x17
        /*00aa*/ 	.short	(.L_1070 - .L_1069)
.L_1069:
        /*00ac*/ 	.word	0x00000000
        /*00b0*/ 	.short	0x0000
        /*00b2*/ 	.short	0x0000
        /*00b4*/ 	.byte	0x00, 0xf5, 0x21, 0x00


	//----- nvinfo : EIATTR_SPARSE_MMA_MASK
	.align		4
.L_1070:
        /*00b8*/ 	.byte	0x03, 0x50
        /*00ba*/ 	.short	0x0000


	//----- nvinfo : EIATTR_MAXREG_COUNT
	.align		4
        /*00bc*/ 	.byte	0x03, 0x1b
        /*00be*/ 	.short	0x00ff


	//----- nvinfo : EIATTR_NUM_BARRIERS
	.align		4
        /*00c0*/ 	.byte	0x02, 0x4c
        /*00c2*/ 	.byte	0x01
	.zero		1


	//----- nvinfo : EIATTR_MERCURY_ISA_VERSION
	.align		4
        /*00c4*/ 	.byte	0x03, 0x5f
        /*00c6*/ 	.short	0x0101


	//----- nvinfo : EIATTR_COOP_GROUP_MASK_REGIDS
	.align		4
        /*00c8*/ 	.byte	0x04, 0x29
        /*00ca*/ 	.short	(.L_1072 - .L_1071)


	//   ....[0]....
.L_1071:
        /*00cc*/ 	.word	0xffffffff


	//   ....[1]....
        /*00d0*/ 	.word	0xffffffff


	//   ....[2]....
        /*00d4*/ 	.word	0xffffffff


	//   ....[3]....
        /*00d8*/ 	.word	0xffffffff


	//   ....[4]....
        /*00dc*/ 	.word	0xffffffff


	//   ....[5]....
        /*00e0*/ 	.word	0xffffffff


	//   ....[6]....
        /*00e4*/ 	.word	0xffffffff


	//   ....[7]....
        /*00e8*/ 	.word	0xffffffff


	//   ....[8]....
        /*00ec*/ 	.word	0xffffffff


	//   ....[9]....
        /*00f0*/ 	.word	0xffffffff


	//   ....[10]....
        /*00f4*/ 	.word	0xffffffff


	//   ....[11]....
        /*00f8*/ 	.word	0xffffffff


	//   ....[12]....
        /*00fc*/ 	.word	0xffffffff


	//   ....[13]....
        /*0100*/ 	.word	0xffffffff


	//   ....[14]....
        /*0104*/ 	.word	0xffffffff


	//   ....[15]....
        /*0108*/ 	.word	0xffffffff


	//   ....[16]....
        /*010c*/ 	.word	0xffffffff


	//   ....[17]....
        /*0110*/ 	.word	0xffffffff


	//   ....[18]....
        /*0114*/ 	.word	0xffffffff


	//   ....[19]....
        /*0118*/ 	.word	0xffffffff


	//----- nvinfo : EIATTR_COOP_GROUP_INSTR_OFFSETS
	.align		4
.L_1072:
        /*011c*/ 	.byte	0x04, 0x28
        /*011e*/ 	.short	(.L_1074 - .L_1073)


	//   ....[0]....
.L_1073:
        /*0120*/ 	.word	0x00000290


	//   ....[1]....
        /*0124*/ 	.word	0x00000310


	//   ....[2]....
        /*0128*/ 	.word	0x00000350


	//   ....[3]....
        /*012c*/ 	.word	0x00000390


	//   ....[4]....
        /*0130*/ 	.word	0x000003c0


	//   ....[5]....
        /*0134*/ 	.word	0x00000460


	//   ....[6]....
        /*0138*/ 	.word	0x00000490


	//   ....[7]....
        /*013c*/ 	.word	0x000004c0


	//   ....[8]....
        /*0140*/ 	.word	0x000004f0


	//   ....[9]....
        /*0144*/ 	.word	0x00000510


	//   ....[10]....
        /*0148*/ 	.word	0x00000610


	//   ....[11]....
        /*014c*/ 	.word	0x00000650


	//   ....[12]....
        /*0150*/ 	.word	0x00000670


	//   ....[13]....
        /*0154*/ 	.word	0x00000690


	//   ....[14]....
        /*0158*/ 	.word	0x000006b0


	//   ....[15]....
        /*015c*/ 	.word	0x00000730


	//   ....[16]....
        /*0160*/ 	.word	0x00000750


	//   ....[17]....
        /*0164*/ 	.word	0x00000770


	//   ....[18]....
        /*0168*/ 	.word	0x000007a0


	//   ....[19]....
        /*016c*/ 	.word	0x000007c0


	//----- nvinfo : EIATTR_VRC_CTA_INIT_COUNT
	.align		4
.L_1074:
        /*0170*/ 	.byte	0x02, 0x4a
	.zero		1
	.zero		1


	//----- nvinfo : EIATTR_EXIT_INSTR_OFFSETS
	.align		4
        /*0174*/ 	.byte	0x04, 0x1c
        /*0176*/ 	.short	(.L_1076 - .L_1075)


	//   ....[0]....
.L_1075:
        /*0178*/ 	.word	0x00000850


	//   ....[1]....
        /*017c*/ 	.word	0x00000b40


	//   ....[2]....
        /*0180*/ 	.word	0x00000b90


	//----- nvinfo : EIATTR_CRS_STACK_SIZE
	.align		4
.L_1076:
        /*0184*/ 	.byte	0x04, 0x1e
        /*0186*/ 	.short	(.L_1078 - .L_1077)
.L_1077:
        /*0188*/ 	.word	0x00000000


	//----- nvinfo : EIATTR_CBANK_PARAM_SIZE
	.align		4
.L_1078:
        /*018c*/ 	.byte	0x03, 0x19
        /*018e*/ 	.short	0x0050


	//----- nvinfo : EIATTR_PARAM_CBANK
	.align		4
        /*0190*/ 	.byte	0x04, 0x0a
        /*0192*/ 	.short	(.L_1080 - .L_1079)
	.align		4
.L_1079:
        /*0194*/ 	.word	index@(.nv.constant0._ZN17fastertransformer29add_bias_layernorm_add_res_e2ILi1EEEvP5char2PKS1_P7__half2PKS5_S8_S8_fiiPKfSA_)
        /*0198*/ 	.short	0x0380
        /*019a*/ 	.short	0x0050


	//----- nvinfo : EIATTR_SW_WAR
	.align		4
.L_1080:
        /*019c*/ 	.byte	0x04, 0x36
        /*019e*/ 	.short	(.L_1082 - .L_1081)
.L_1081:
        /*01a0*/ 	.word	0x00000008
.L_1082:


//--------------------- .nv.info._ZN17fastertransformer46add_bias_input_layernorm_COL32_int8I_DataTypeOI6__halfEEvPT_PKaS5_PKS2_S7_S7_iiPKfS9_ --------------------------
	.section	.nv.info._ZN17fastertransformer46add_bias_input_layernorm_COL32_int8I_DataTypeOI6__halfEEvPT_PKaS5_PKS2_S7_S7_iiPKfS9_,"",@"SHT_CUDA_INFO"
	.sectionflags	@""
	.align	4


	//----- nvinfo : EIATTR_CUDA_API_VERSION
	.align		4
        /*0000*/ 	.byte	0x04, 0x37
        /*0002*/ 	.short	(.L_1084 - .L_1083)
.L_1083:
        /*0004*/ 	.word	0x00000082


	//----- nvinfo : EIATTR_KPARAM_INFO
	.align		4
.L_1084:
        /*0008*/ 	.byte	0x04, 0x17
        /*000a*/ 	.short	(.L_1086 - .L_1085)
.L_1085:
        /*000c*/ 	.word	0x00000000
        /*0010*/ 	.short	0x0009
        /*0012*/ 	.short	0x0040
        /*0014*/ 	.byte	0x00, 0xf5, 0x21, 0x00


	//----- nvinfo : EIATTR_KPARAM_INFO
	.align		4
.L_1086:
        /*0018*/ 	.byte	0x04, 0x17
        /*001a*/ 	.short	(.L_1088 - .L_1087)
.L_1087:
        /*001c*/ 	.word	0x00000000
        /*0020*/ 	.short	0x0008
        /*0022*/ 	.short	0x0038
        /*0024*/ 	.byte	0x00, 0xf5, 0x21, 0x00


	//----- nvinfo : EIATTR_KPARAM_INFO
	.align		4
.L_1088:
        /*0028*/ 	.byte	0x04, 0x17
        /*002a*/ 	.short	(.L_1090 - .L_1089)
.L_1089:
        /*002c*/ 	.word	0x00000000
        /*0030*/ 	.short	0x0007
        /*0032*/ 	.short	0x0034
        /*0034*/ 	.byte	0x00, 0xf0, 0x11, 0x00


	//----- nvinfo : EIATTR_KPARAM_INFO
	.align		4
.L_1090:
        /*0038*/ 	.byte	0x04, 0x17
        /*003a*/ 	.short	(.L_1092 - .L_1091)
.L_1091:
        /*003c*/ 	.word	0x00000000
        /*0040*/ 	.short	0x0006
        /*0042*/ 	.short	0x0030
        /*0044*/ 	.byte	0x00, 0xf0, 0x11, 0x00


	//----- nvinfo : EIATTR_KPARAM_INFO
	.align		4
.L_1092:
        /*0048*/ 	.byte	0x04, 0x17
        /*004a*/ 	.short	(.L_1094 - .L_1093)
.L_1093:
        /*004c*/ 	.word	0x00000000
        /*0050*/ 	.short	0x0005
        /*0052*/ 	.short	0x0028
        /*0054*/ 	.byte	0x00, 0xf5, 0x21, 0x00


	//----- nvinfo : EIATTR_KPARAM_INFO
	.align		4
.L_1094:
        /*0058*/ 	.byte	0x04, 0x17
        /*005a*/ 	.short	(.L_1096 - .L_1095)
.L_1095:
        /*005c*/ 	.word	0x00000000
        /*0060*/ 	.short	0x0004
        /*0062*/ 	.short	0x0020
        /*0064*/ 	.byte	0x00, 0xf5, 0x21, 0x00


	//----- nvinfo : EIATTR_KPARAM_INFO
	.align		4
.L_1096:
        /*0068*/ 	.byte	0x04, 0x17
        /*006a*/ 	.short	(.L_1098 - .L_1097)
.L_1097:
        /*006c*/ 	.word	0x00000000
        /*0070*/ 	.short	0x0003
        /*0072*/ 	.short	0x0018
        /*0074*/ 	.byte	0x00, 0xf5, 0x21, 0x00


	//----- nvinfo : EIATTR_KPARAM_INFO
	.align		4
.L_1098:
        /*0078*/ 	.byte	0x04, 0x17
        /*007a*/ 	.short	(.L_1100 - .L_1099)
.L_1099:
        /*007c*/ 	.word	0x00000000
        /*0080*/ 	.short	0x0002
        /*0082*/ 	.short	0x0010
        /*0084*/ 	.byte	0x00, 0xf5, 0x21, 0x00


	//----- nvinfo : EIATTR_KPARAM_INFO
	.align		4
.L_1100:
        /*0088*/ 	.byte	0x04, 0x17
        /*008a*/ 	.short	(.L_1102 - .L_1101)
.L_1101:
        /*008c*/ 	.word	0x00000000
        /*0090*/ 	.short	0x0001
        /*0092*/ 	.short	0x0008
        /*0094*/ 	.byte	0x00, 0xf5, 0x21, 0x00


	//----- nvinfo : EIATTR_KPARAM_INFO
	.align		4
.L_1102:
        /*0098*/ 	.byte	0x04, 0x17
        /*009a*/ 	.short	(.L_1104 - .L_1103)
.L_1103:
        /*009c*/ 	.word	0x00000000
        /*00a0*/ 	.short	0x0000
        /*00a2*/ 	.short	0x0000
        /*00a4*/ 	.byte	0x00, 0xf5, 0x21, 0x00


	//----- nvinfo : EIATTR_SPARSE_MMA_MASK
	.align		4
.L_1104:
        /*00a8*/ 	.byte	0x03, 0x50
        /*00aa*/ 	.short	0x0000


	//----- nvinfo : EIATTR_MAXREG_COUNT
	.align		4
        /*00ac*/ 	.byte	0x03, 0x1b
        /*00ae*/ 	.short	0x00ff


	//----- nvinfo : EIATTR_NUM_BARRIERS
	.align		4
        /*00b0*/ 	.byte	0x02, 0x4c
        /*00b2*/ 	.byte	0x01
	.zero		1


	//----- nvinfo : EIATTR_MERCURY_ISA_VERSION
	.align		4
        /*00b4*/ 	.byte	0x03, 0x5f
        /*00b6*/ 	.short	0x0101


	//----- nvinfo : EIATTR_COOP_GROUP_MASK_REGIDS
	.align		4
        /*00b8*/ 	.byte	0x04, 0x29
        /*00ba*/ 	.short	(.L_1106 - .L_1105)


	//   ....[0]....
.L_1105:
        /*00bc*/ 	.word	0xffffffff


	//   ....[1]....
        /*00c0*/ 	.word	0xffffffff


	//   ....[2]....
        /*00c4*/ 	.word	0xffffffff


	//   ....[3]....
        /*00c8*/ 	.word	0xffffffff


	//   ....[4]....
        /*00cc*/ 	.word	0xffffffff


	//   ....[5]....
        /*00d0*/ 	.word	0xffffffff


	//   ....[6]....
        /*00d4*/ 	.word	0xffffffff


	//   ....[7]....
        /*00d8*/ 	.word	0xffffffff


	//   ....[8]....
        /*00dc*/ 	.word	0xffffffff


	//   ....[9]....
        /*00e0*/ 	.word	0xffffffff


	//   ....[10]....
        /*00e4*/ 	.word	0xffffffff


	//   ....[11]....
        /*00e8*/ 	.word	0xffffffff


	//   ....[12]....
        /*00ec*/ 	.word	0xffffffff


	//   ....[13]....
        /*00f0*/ 	.word	0xffffffff


	//   ....[14]....
        /*00f4*/ 	.word	0xffffffff


	//   ....[15]....
        /*00f8*/ 	.word	0xffffffff


	//   ....[16]....
        /*00fc*/ 	.word	0xffffffff


	//   ....[17]....
        /*0100*/ 	.word	0xffffffff


	//   ....[18]....
        /*0104*/ 	.word	0xffffffff


	//   ....[19]....
        /*0108*/ 	.word	0xffffffff


	//----- nvinfo : EIATTR_COOP_GROUP_INSTR_OFFSETS
	.align		4
.L_1106:
        /*010c*/ 	.byte	0x04, 0x28
        /*010e*/ 	.short	(.L_1108 - .L_1107)


	//   ....[0]....
.L_1107:
        /*0110*/ 	.word	0x00000210


	//   ....[1]....
        /*0114*/ 	.word	0x00000230


	//   ....[2]....
        /*0118*/ 	.word	0x00000250


	//   ....[3]....
        /*011c*/ 	.word	0x00000270


	//   ....[4]....
        /*0120*/ 	.word	0x000002c0


	//   ....[5]....
        /*0124*/ 	.word	0x00000380


	//   ....[6]....
        /*0128*/ 	.word	0x000003a0


	//   ....[7]....
        /*012c*/ 	.word	0x000003c0


	//   ....[8]....
        /*0130*/ 	.word	0x00000400


	//   ....[9]....
        /*0134*/ 	.word	0x00000430


	//   ....[10]....
        /*0138*/ 	.word	0x000004d0


	//   ....[11]....
        /*013c*/ 	.word	0x00000500


	//   ....[12]....
        /*0140*/ 	.word	0x00000530


	//   ....[13]....
        /*0144*/ 	.word	0x00000590


	//   ....[14]....
        /*0148*/ 	.word	0x000005b0


	//   ....[15]....
        /*014c*/ 	.word	0x00000630


	//   ....[16]....
        /*0150*/ 	.word	0x00000650


	//   ....[17]....
        /*0154*/ 	.word	0x00000670


	//   ....[18]....
        /*0158*/ 	.word	0x00000690


	//   ....[19]....
        /*015c*/ 	.word	0x000006e0


	//----- nvinfo : EIATTR_VRC_CTA_INIT_COUNT
	.align		4
.L_1108:
        /*0160*/ 	.byte	0x02, 0x4a
	.zero		1
	.zero		1


	//----- nvinfo : EIATTR_EXIT_INSTR_OFFSETS
	.align		4
        /*0164*/ 	.byte	0x04, 0x1c
        /*0166*/ 	.short	(.L_1110 - .L_1109)


	//   ....[0]....
.L_1109:
        /*0168*/ 	.word	0x000007c0


	//----- nvinfo : EIATTR_CBANK_PARAM_SIZE
	.align		4
.L_1110:
        /*016c*/ 	.byte	0x03, 0x19
        /*016e*/ 	.short	0x0048


	//----- nvinfo : EIATTR_PARAM_CBANK
	.align		4
        /*0170*/ 	.byte	0x04, 0x0a
        /*0172*/ 	.short	(.L_1112 - .L_1111)
	.align		4
.L_1111:
        /*0174*/ 	.word	index@(.nv.constant0._ZN17fastertransformer46add_bias_input_layernorm_COL32_int8I_DataTypeOI6__halfEEvPT_PKaS5_PKS2_S7_S7_iiPKfS9_)
        /*0178*/ 	.short	0x0380
        /*017a*/ 	.short	0x0048


	//----- nvinfo : EIATTR_SW_WAR
	.align		4
.L_1112:
        /*017c*/ 	.byte	0x04, 0x36
        /*017e*/ 	.short	(.L_1114 - .L_1113)
.L_1113:
        /*0180*/ 	.word	0x00000008
.L_1114:


//--------------------- .nv.info._ZN17fastertransformer46add_bias_input_layernorm_COL32_int8I_DataTypeOIfEEvPT_PKaS4_PKS1_S6_S6_iiPKfS8_ --------------------------
	.section	.nv.info._ZN17fastertransformer46add_bias_input_layernorm_COL32_int8I_DataTypeOIfEEvPT_PKaS4_PKS1_S6_S6_iiPKfS8_,"",@"SHT_CUDA_INFO"
	.sectionflags	@""
	.align	4


	//----- nvinfo : EIATTR_CUDA_API_VERSION
	.align		4
        /*0000*/ 	.byte	0x04, 0x37
        /*0002*/ 	.short	(.L_1116 - .L_1115)
.L_1115:
        /*0004*/ 	.word	0x00000082


	//----- nvinfo : EIATTR_KPARAM_INFO
	.align		4
.L_1116:
        /*0008*/ 	.byte	0x04, 0x17
        /*000a*/ 	.short	(.L_1118 - .L_1117)
.L_1117:
        /*000c*/ 	.word	0x00000000
        /*0010*/ 	.short	0x0009
        /*0012*/ 	.short	0x0040
        /*0014*/ 	.byte	0x00, 0xf5, 0x21, 0x00


	//----- nvinfo : EIATTR_KPARAM_INFO
	.align		4
.L_1118:
        /*0018*/ 	.byte	0x04, 0x17
        /*001a*/ 	.short	(.L_1120 - .L_1119)
.L_1119:
        /*001c*/ 	.word	0x00000000
        /*0020*/ 	.short	0x0008
        /*0022*/ 	.short	0x0038
        /*0024*/ 	.byte	0x00, 0xf5, 0x21, 0x00


	//----- nvinfo : EIATTR_KPARAM_INFO
	.align		4
.L_1120:
        /*0028*/ 	.byte	0x04, 0x17
        /*002a*/ 	.short	(.L_1122 - .L_1121)
.L_1121:
        /*002c*/ 	.word	0x00000000
        /*0030*/ 	.short	0x0007
        /*0032*/ 	.short	0x0034
        /*0034*/ 	.byte	0x00, 0xf0, 0x11, 0x00


	//----- nvinfo : EIATTR_KPARAM_INFO
	.align		4
.L_1122:
        /*0038*/ 	.byte	0x04, 0x17
        /*003a*/ 	.short	(.L_1124 - .L_1123)
.L_1123:
        /*003c*/ 	.word	0x00000000
        /*0040*/ 	.short	0x0006
        /*0042*/ 	.short	0x0030
        /*0044*/ 	.byte	0x00, 0xf0, 0x11, 0x00


	//----- nvinfo : EIATTR_KPARAM_INFO
	.align		4
.L_1124:
        /*0048*/ 	.byte	0x04, 0x17
        /*004a*/ 	.short	(.L_1126 - .L_1125)
.L_1125:
        /*004c*/ 	.word	0x00000000
        /*0050*/ 	.short	0x0005
        /*0052*/ 	.short	0x0028
        /*0054*/ 	.byte	0x00, 0xf5, 0x21, 0x00


	//----- nvinfo : EIATTR_KPARAM_INFO
	.align		4
.L_1126:
        /*0058*/ 	.byte	0x04, 0x17
        /*005a*/ 	.short	(.L_1128 - .L_1127)
.L_1127:
        /*005c*/ 	.word	0x00000000
        /*0060*/ 	.short	0x0004
        /*0062*/ 	.short	0x0020
        /*0064*/ 	.byte	0x00, 0xf5, 0x21, 0x00


	//----- nvinfo : EIATTR_KPARAM_INFO
	.align		4
.L_1128:
        /*0068*/ 	.byte	0x04, 0x17
        /*006a*/ 	.short	(.L_1130 - .L_1129)
.L_1129:
        /*006c*/ 	.word	0x00000000
        /*0070*/ 	.short	0x0003
        /*0072*/ 	.short	0x0018
        /*0074*/ 	.byte	0x00, 0xf5, 0x21, 0x00


	//----- nvinfo : EIATTR_KPARAM_INFO
	.align		4
.L_1130:
        /*0078*/ 	.byte	0x04, 0x17
        /*007a*/ 	.short	(.L_1132 - .L_1131)
.L_1131:
        /*007c*/ 	.word	0x00000000
        /*0080*/ 	.short	0x0002
        /*0082*/ 	.short	0x0010
        /*0084*/ 	.byte	0x00, 0xf5, 0x21, 0x00


	//----- nvinfo : EIATTR_KPARAM_INFO
	.align		4
.L_1132:
        /*0088*/ 	.byte	0x04, 0x17
        /*008a*/ 	.short	(.L_1134 - .L_1133)
.L_1133:
        /*008c*/ 	.word	0x00000000
        /*0090*/ 	.short	0x0001
        /*0092*/ 	.short	0x0008
        /*0094*/ 	.byte	0x00, 0xf5, 0x21, 0x00


	//----- nvinfo : EIATTR_KPARAM_INFO
	.align		4
.L_1134:
        /*0098*/ 	.byte	0x04, 0x17
        /*009a*/ 	.short	(.L_1136 - .L_1135)
.L_1135:
        /*009c*/ 	.word	0x00000000
        /*00a0*/ 	.short	0x0000
        /*00a2*/ 	.short	0x0000
        /*00a4*/ 	.byte	0x00, 0xf5, 0x21, 0x00


	//----- nvinfo : EIATTR_SPARSE_MMA_MASK
	.align		4
.L_1136:
        /*00a8*/ 	.byte	0x03, 0x50
        /*00aa*/ 	.short	0x0000


	//----- nvinfo : EIATTR_MAXREG_COUNT
	.align		4
        /*00ac*/ 	.byte	0x03, 0x1b
        /*00ae*/ 	.short	0x00ff


	//----- nvinfo : EIATTR_NUM_BARRIERS
	.align		4
        /*00b0*/ 	.byte	0x02, 0x4c
        /*00b2*/ 	.byte	0x01
	.zero		1


	//----- nvinfo : EIATTR_MERCURY_ISA_VERSION
	.align		4
        /*00b4*/ 	.byte	0x03, 0x5f
        /*00b6*/ 	.short	0x0101


	//----- nvinfo : EIATTR_COOP_GROUP_MASK_REGIDS
	.align		4
        /*00b8*/ 	.byte	0x04, 0x29
        /*00ba*/ 	.short	(.L_1138 - .L_1137)


	//   ....[0]....
.L_1137:
        /*00bc*/ 	.word	0xffffffff


	//   ....[1]....
        /*00c0*/ 	.word	0xffffffff


	//   ....[2]....
        /*00c4*/ 	.word	0xffffffff


	//   ....[3]....
        /*00c8*/ 	.word	0xffffffff


	//   ....[4]....
        /*00cc*/ 	.word	0xffffffff


	//   ....[5]....
        /*00d0*/ 	.word	0xffffffff


	//   ....[6]....
        /*00d4*/ 	.word	0xffffffff


	//   ....[7]....
        /*00d8*/ 	.word	0xffffffff


	//   ....[8]....
        /*00dc*/ 	.word	0xffffffff


	//   ....[9]....
        /*00e0*/ 	.word	0xffffffff


	//   ....[10]....
        /*00e4*/ 	.word	0xffffffff


	//   ....[11]....
        /*00e8*/ 	.word	0xffffffff


	//   ....[12]....
        /*00ec*/ 	.word	0xffffffff


	//   ....[13]....
        /*00f0*/ 	.word	0xffffffff


	//   ....[14]....
        /*00f4*/ 	.word	0xffffffff


	//   ....[15]....
        /*00f8*/ 	.word	0xffffffff


	//   ....[16]....
        /*00fc*/ 	.word	0xffffffff


	//   ....[17]....
        /*0100*/ 	.word	0xffffffff


	//   ....[18]....
        /*0104*/ 	.word	0xffffffff


	//   ....[19]....
        /*0108*/ 	.word	0xffffffff


	//----- nvinfo : EIATTR_COOP_GROUP_INSTR_OFFSETS
	.align		4
.L_1138:
        /*010c*/ 	.byte	0x04, 0x28
        /*010e*/ 	.short	(.L_1140 - .L_1139)


	//   ....[0]....
.L_1139:
        /*0110*/ 	.word	0x00000200


	//   ....[1]....
        /*0114*/ 	.word	0x00000220


	//   ....[2]....
        /*0118*/ 	.word	0x00000240


	//   ....[3]....
        /*011c*/ 	.word	0x00000260


	//   ....[4]....
        /*0120*/ 	.word	0x000002b0


	//   ....[5]....
        /*0124*/ 	.word	0x00000370


	//   ....[6]....
        /*0128*/ 	.word	0x00000390


	//   ....[7]....
        /*012c*/ 	.word	0x000003b0


	//   ....[8]....
        /*0130*/ 	.word	0x000003f0


	//   ....[9]....
        /*0134*/ 	.word	0x00000420


	//   ....[10]....
        /*0138*/ 	.word	0x000004c0


	//   ....[11]....
        /*013c*/ 	.word	0x000004f0


	//   ....[12]....
        /*0140*/ 	.word	0x00000520


	//   ....[13]....
        /*0144*/ 	.word	0x00000540


	//   ....[14]....
        /*0148*/ 	.word	0x00000570


	//   ....[15]....
        /*014c*/ 	.word	0x00000620


	//   ....[16]....
        /*0150*/ 	.word	0x00000640


	//   ....[17]....
        /*0154*/ 	.word	0x00000660


	//   ....[18]....
        /*0158*/ 	.word	0x00000680


	//   ....[19]....
        /*015c*/ 	.word	0x000006c0


	//----- nvinfo : EIATTR_VRC_CTA_INIT_COUNT
	.align		4
.L_1140:
        /*0160*/ 	.byte	0x02, 0x4a
	.zero		1
	.zero		1


	//----- nvinfo : EIATTR_EXIT_INSTR_OFFSETS
	.align		4
        /*0164*/ 	.byte	0x04, 0x1c
        /*0166*/ 	.short	(.L_1142 - .L_1141)


	//   ....[0]....
.L_1141:
        /*0168*/ 	.word	0x00000780


	//----- nvinfo : EIATTR_CBANK_PARAM_SIZE
	.align		4
.L_1142:
        /*016c*/ 	.byte	0x03, 0x19
        /*016e*/ 	.short	0x0048


	//----- nvinfo : EIATTR_PARAM_CBANK
	.align		4
        /*0170*/ 	.byte	0x04, 0x0a
        /*0172*/ 	.short	(.L_1144 - .L_1143)
	.align		4
.L_1143:
        /*0174*/ 	.word	index@(.nv.constant0._ZN17fastertransformer46add_bias_input_layernorm_COL32_int8I_DataTypeOIfEEvPT_PKaS4_PKS1_S6_S6_iiPKfS8_)
        /*0178*/ 	.short	0x0380
        /*017a*/ 	.short	0x0048


	//----- nvinfo : EIATTR_SW_WAR
	.align		4
.L_1144:
        /*017c*/ 	.byte	0x04, 0x36
        /*017e*/ 	.short	(.L_1146 - .L_1145)
.L_1145:
        /*0180*/ 	.word	0x00000008
.L_1146:


//--------------------- .nv.info._ZN17fastertransformer37add_bias_input_layernorm_COL32_int8IOI6__halfEEvPaPKaS4_PKT_S7_S7_iiPKfS9_S9_ --------------------------
	.section	.nv.info._ZN17fastertransformer37add_bias_input_layernorm_COL32_int8IOI6__halfEEvPaPKaS4_PKT_S7_S7_iiPKfS9_S9_,"",@"SHT_CUDA_INFO"
	.sectionflags	@""
	.align	4


	//----- nvinfo : EIATTR_CUDA_API_VERSION
	.align		4
        /*0000*/ 	.byte	0x04, 0x37
        /*0002*/ 	.short	(.L_1148 - .L_1147)
.L_1147:
        /*0004*/ 	.word	0x00000082


	//----- nvinfo : EIATTR_KPARAM_INFO
	.align		4
.L_1148:
        /*0008*/ 	.byte	0x04, 0x17
        /*000a*/ 	.short	(.L_1150 - .L_1149)
.L_1149:
        /*000c*/ 	.word	0x00000000
        /*0010*/ 	.short	0x000a
        /*0012*/ 	.short	0x0048
        /*0014*/ 	.byte	0x00, 0xf5, 0x21, 0x00


	//----- nvinfo : EIATTR_KPARAM_INFO
	.align		4
.L_1150:
        /*0018*/ 	.byte	0x04, 0x17
        /*001a*/ 	.short	(.L_1152 - .L_1151)
.L_1151:
        /*001c*/ 	.word	0x00000000
        /*0020*/ 	.short	0x0009
        /*0022*/ 	.short	0x0040
        /*0024*/ 	.byte	0x00, 0xf5, 0x21, 0x00


	//----- nvinfo : EIATTR_KPARAM_INFO
	.align		4
.L_1152:
        /*0028*/ 	.byte	0x04, 0x17
        /*002a*/ 	.short	(.L_1154 - .L_1153)
.L_1153:
        /*002c*/ 	.word	0x00000000
        /*0030*/ 	.short	0x0008
        /*0032*/ 	.short	0x0038
        /*0034*/ 	.byte	0x00, 0xf5, 0x21, 0x00


	//----- nvinfo : EIATTR_KPARAM_INFO
	.align		4
.L_1154:
        /*0038*/ 	.byte	0x04, 0x17
        /*003a*/ 	.short	(.L_1156 - .L_1155)
.L_1155:
        /*003c*/ 	.word	0x00000000
        /*0040*/ 	.short	0x0007
        /*0042*/ 	.short	0x0034
        /*0044*/ 	.byte	0x00, 0xf0, 0x11, 0x00


	//----- nvinfo : EIATTR_KPARAM_INFO
	.align		4
.L_1156:
        /*0048*/ 	.byte	0x04, 0x17
        /*004a*/ 	.short	(.L_1158 - .L_1157)
.L_1157:
        /*004c*/ 	.word	0x00000000
        /*0050*/ 	.short	0x0006
        /*0052*/ 	.short	0x0030
        /*0054*/ 	.byte	0x00, 0xf0, 0x11, 0x00


	//----- nvinfo : EIATTR_KPARAM_INFO
	.align		4
.L_1158:
        /*0058*/ 	.byte	0x04, 0x17
        /*005a*/ 	.short	(.L_1160 - .L_1159)
.L_1159:
        /*005c*/ 	.word	0x00000000
        /*0060*/ 	.short	0x0005
        /*0062*/ 	.short	0x0028
        /*0064*/ 	.byte	0x00, 0xf5, 0x21, 0x00


	//----- nvinfo : EIATTR_KPARAM_INFO
	.align		4
.L_1160:
        /*0068*/ 	.byte	0x04, 0x17
        /*006a*/ 	.short	(.L_1162 - .L_1161)
.L_1161:
        /*006c*/ 	.word	0x00000000
        /*0070*/ 	.short	0x0004
        /*0072*/ 	.short	0x0020
        /*0074*/ 	.byte	0x00, 0xf5, 0x21, 0x00


	//----- nvinfo : EIATTR_KPARAM_INFO
	.align		4
.L_1162:
        /*0078*/ 	.byte	0x04, 0x17
        /*007a*/ 	.short	(.L_1164 - .L_1163)
.L_1163:
        /*007c*/ 	.word	0x00000000
        /*0080*/ 	.short	0x0003
        /*0082*/ 	.short	0x0018
        /*0084*/ 	.byte	0x00, 0xf5, 0x21, 0x00


	//----- nvinfo : EIATTR_KPARAM_INFO
	.align		4
.L_1164:
        /*0088*/ 	.byte	0x04, 0x17
        /*008a*/ 	.short	(.L_1166 - .L_1165)
.L_1165:
        /*008c*/ 	.word	0x00000000
        /*0090*/ 	.short	0x0002
        /*0092*/ 	.short	0x0010
        /*0094*/ 	.byte	0x00, 0xf5, 0x21, 0x00


	//----- nvinfo : EIATTR_KPARAM_INFO
	.align		4
.L_1166:
        /*0098*/ 	.byte	0x04, 0x17
        /*009a*/ 	.short	(.L_1168 - .L_1167)
.L_1167:
        /*009c*/ 	.word	0x00000000
        /*00a0*/ 	.short	0x0001
        /*00a2*/ 	.short	0x0008
        /*00a4*/ 	.byte	0x00, 0xf5, 0x21, 0x00


	//----- nvinfo : EIATTR_KPARAM_INFO
	.align		4
.L_1168:
        /*00a8*/ 	.byte	0x04, 0x17
        /*00aa*/ 	.short	(.L_1170 - .L_1169)
.L_1169:
        /*00ac*/ 	.word	0x00000000
        /*00b0*/ 	.short	0x0000
        /*00b2*/ 	.short	0x0000
        /*00b4*/ 	.byte	0x00, 0xf5, 0x21, 0x00


	//----- nvinfo : EIATTR_SPARSE_MMA_MASK
	.align		4
.L_1170:
        /*00b8*/ 	.byte	0x03, 0x50
        /*00ba*/ 	.short	0x0000


	//----- nvinfo : EIATTR_MAXREG_COUNT
	.align		4
        /*00bc*/ 	.byte	0x03, 0x1b
        /*00be*/ 	.short	0x00ff


	//----- nvinfo : EIATTR_NUM_BARRIERS
	.align		4
        /*00c0*/ 	.byte	0x02, 0x4c
        /*00c2*/ 	.byte	0x01
	.zero		1


	//----- nvinfo : EIATTR_MERCURY_ISA_VERSION
	.align		4
        /*00c4*/ 	.byte	0x03, 0x5f
        /*00c6*/ 	.short	0x0101


	//----- nvinfo : EIATTR_COOP_GROUP_MASK_REGIDS
	.align		4
        /*00c8*/ 	.byte	0x04, 0x29
        /*00ca*/ 	.short	(.L_1172 - .L_1171)


	//   ....[0]....
.L_1171:
        /*00cc*/ 	.word	0xffffffff


	//   ....[1]....
        /*00d0*/ 	.word	0xffffffff


	//   ....[2]....
        /*00d4*/ 	.word	0xffffffff


	//   ....[3]....
        /*00d8*/ 	.word	0xffffffff


	//   ....[4]....
        /*00dc*/ 	.word	0xffffffff


	//   ....[5]....
        /*00e0*/ 	.word	0xffffffff


	//   ....[6]....
        /*00e4*/ 	.word	0xffffffff


	//   ....[7]....
        /*00e8*/ 	.word	0xffffffff


	//   ....[8]....
        /*00ec*/ 	.word	0xffffffff


	//   ....[9]....
        /*00f0*/ 	.word	0xffffffff


	//   ....[10]....
        /*00f4*/ 	.word	0xffffffff


	//   ....[11]....
        /*00f8*/ 	.word	0xffffffff


	//   ....[12]....
        /*00fc*/ 	.word	0xffffffff


	//   ....[13]....
        /*0100*/ 	.word	0xffffffff


	//   ....[14]....
        /*0104*/ 	.word	0xffffffff


	//   ....[15]....
        /*0108*/ 	.word	0xffffffff


	//   ....[16]....
        /*010c*/ 	.word	0xffffffff


	//   ....[17]....
        /*0110*/ 	.word	0xffffffff


	//   ....[18]....
        /*0114*/ 	.word	0xffffffff


	//   ....[19]....
        /*0118*/ 	.word	0xffffffff


	//----- nvinfo : EIATTR_COOP_GROUP_INSTR_OFFSETS
	.align		4
.L_1172:
        /*011c*/ 	.byte	0x04, 0x28
        /*011e*/ 	.short	(.L_1174 - .L_1173)


	//   ....[0]....
.L_1173:
        /*0120*/ 	.word	0x00000390


	//   ....[1]....
        /*0124*/ 	.word	0x000003b0


	//   ....[2]....
        /*0128*/ 	.word	0x000003d0


	//   ....[3]....
        /*012c*/ 	.word	0x000003f0


	//   ....[4]....
        /*0130*/ 	.word	0x00000440


	//   ....[5]....
        /*0134*/ 	.word	0x00000510


	//   ....[6]....
        /*0138*/ 	.word	0x00000530


	//   ....[7]....
        /*013c*/ 	.word	0x00000550


	//   ....[8]....
        /*0140*/ 	.word	0x00000590


	//   ....[9]....
        /*0144*/ 	.word	0x000005c0


	//   ....[10]....
        /*0148*/ 	.word	0x000006e0


	//   ....[11]....
        /*014c*/ 	.word	0x00000700


	//   ....[12]....
        /*0150*/ 	.word	0x00000720


	//   ....[13]....
        /*0154*/ 	.word	0x00000740


	//   ....[14]....
        /*0158*/ 	.word	0x000007a0


	//   ....[15]....
        /*015c*/ 	.word	0x000008a0


	//   ....[16]....
        /*0160*/ 	.word	0x000008c0


	//   ....[17]....
        /*0164*/ 	.word	0x000008e0


	//   ....[18]....
        /*0168*/ 	.word	0x00000900


	//   ....[19]....
        /*016c*/ 	.word	0x00000940


	//----- nvinfo : EIATTR_VRC_CTA_INIT_COUNT
	.align		4
.L_1174:
        /*0170*/ 	.byte	0x02, 0x4a
	.zero		1
	.zero		1


	//----- nvinfo : EIATTR_EXIT_INSTR_OFFSETS
	.align		4
        /*0174*/ 	.byte	0x04, 0x1c
        /*0176*/ 	.short	(.L_1176 - .L_1175)


	//   ....[0]....
.L_1175:
        /*0178*/ 	.word	0x00000ba0


	//----- nvinfo : EIATTR_CBANK_PARAM_SIZE
	.align		4
.L_1176:
        /*017c*/ 	.byte	0x03, 0x19
        /*017e*/ 	.short	0x0050


	//----- nvinfo : EIATTR_PARAM_CBANK
	.align		4
        /*0180*/ 	.byte	0x04, 0x0a
        /*0182*/ 	.short	(.L_1178 - .L_1177)
	.align		4
.L_1177:
        /*0184*/ 	.word	index@(.nv.constant0._ZN17fastertransformer37add_bias_input_layernorm_COL32_int8IOI6__halfEEvPaPKaS4_PKT_S7_S7_iiPKfS9_S9_)
        /*0188*/ 	.short	0x0380
        /*018a*/ 	.short	0x0050


	//----- nvinfo : EIATTR_SW_WAR
	.align		4
.L_1178:
        /*018c*/ 	.byte	0x04, 0x36
        /*018e*/ 	.short	(.L_1180 - .L_1179)
.L_1179:
        /*0190*/ 	.word	0x00000008
.L_1180:


//--------------------- .nv.info._ZN17fastertransformer37add_bias_input_layernorm_COL32_int8IOIfEEvPaPKaS3_PKT_S6_S6_iiPKfS8_S8_ --------------------------
	.section	.nv.info._ZN17fastertransformer37add_bias_input_layernorm_COL32_int8IOIfEEvPaPKaS3_PKT_S6_S6_iiPKfS8_S8_,"",@"SHT_CUDA_INFO"
	.sectionflags	@""
	.align	4


	//----- nvinfo : EIATTR_CUDA_API_VERSION
	.align		4
        /*0000*/ 	.byte	0x04, 0x37
        /*0002*/ 	.short	(.L_1182 - .L_1181)
.L_1181:
        /*0004*/ 	.word	0x00000082


	//----- nvinfo : EIATTR_KPARAM_INFO
	.align		4
.L_1182:
        /*0008*/ 	.byte	0x04, 0x17
        /*000a*/ 	.short	(.L_1184 - .L_1183)
.L_1183:
        /*000c*/ 	.word	0x00000000
        /*0010*/ 	.short	0x000a
        /*0012*/ 	.short	0x0048
        /*0014*/ 	.byte	0x00, 0xf5, 0x21, 0x00


	//----- nvinfo : EIATTR_KPARAM_INFO
	.align		4
.L_1184:
        /*0018*/ 	.byte	0x04, 0x17
        /*001a*/ 	.short	(.L_1186 - .L_1185)
.L_1185:
        /*001c*/ 	.word	0x00000000
        /*0020*/ 	.short	0x0009
        /*0022*/ 	.short	0x0040
        /*0024*/ 	.byte	0x00, 0xf5, 0x21, 0x00


	//----- nvinfo : EIATTR_KPARAM_INFO
	.align		4
.L_1186:
        /*0028*/ 	.byte	0x04, 0x17
        /*002a*/ 	.short	(.L_1188 - .L_1187)
.L_1187:
        /*002c*/ 	.word	0x00000000
        /*0030*/ 	.short	0x0008
        /*0032*/ 	.short	0x0038
        /*0034*/ 	.byte	0x00, 0xf5, 0x21, 0x00


	//----- nvinfo : EIATTR_KPARAM_INFO
	.align		4
.L_1188:
        /*0038*/ 	.byte	0x04, 0x17
        /*003a*/ 	.short	(.L_1190 - .L_1189)
.L_1189:
        /*003c*/ 	.word	0x00000000
        /*0040*/ 	.short	0x0007
        /*0042*/ 	.short	0x0034
        /*0044*/ 	.byte	0x00, 0xf0, 0x11, 0x00


	//----- nvinfo : EIATTR_KPARAM_INFO
	.align		4
.L_1190:
        /*0048*/ 	.byte	0x04, 0x17
        /*004a*/ 	.short	(.L_1192 - .L_1191)
.L_1191:
        /*004c*/ 	.word	0x00000000
        /*0050*/ 	.short	0x0006
        /*0052*/ 	.short	0x0030
        /*0054*/ 	.byte	0x00, 0xf0, 0x11, 0x00


	//----- nvinfo : EIATTR_KPARAM_INFO
	.align		4
.L_1192:
        /*0058*/ 	.byte	0x04, 0x17
        /*005a*/ 	.short	(.L_1194 - .L_1193)
.L_1193:
        /*005c*/ 	.word	0x00000000
        /*0060*/ 	.short	0x0005
        /*0062*/ 	.short	0x0028
        /*0064*/ 	.byte	0x00, 0xf5, 0x21, 0x00


	//----- nvinfo : EIATTR_KPARAM_INFO
	.align		4
.L_1194:
        /*0068*/ 	.byte	0x04, 0x17
        /*006a*/ 	.short	(.L_1196 - .L_1195)
.L_1195:
        /*006c*/ 	.word	0x00000000
        /*0070*/ 	.short	0x0004
        /*0072*/ 	.short	0x0020
        /*0074*/ 	.byte	0x00, 0xf5, 0x21, 0x00


	//----- nvinfo : EIATTR_KPARAM_INFO
	.align		4
.L_1196:
        /*0078*/ 	.byte	0x04, 0x17
        /*007a*/ 	.short	(.L_1198 - .L_1197)
.L_1197:
        /*007c*/ 	.word	0x00000000
        /*0080*/ 	.short	0x0003
        /*0082*/ 	.short	0x0018
        /*0084*/ 	.byte	0x00, 0xf5, 0x21, 0x00


	//----- nvinfo : EIATTR_KPARAM_INFO
	.align		4
.L_1198:
        /*0088*/ 	.byte	0x04, 0x17
        /*008a*/ 	.short	(.L_1200 - .L_1199)
.L_1199:
        /*008c*/ 	.word	0x00000000
        /*0090*/ 	.short	0x0002
        /*0092*/ 	.short	0x0010
        /*0094*/ 	.byte	0x00, 0xf5, 0x21, 0x00


	//----- nvinfo : EIATTR_KPARAM_INFO
	.align		4
.L_1200:
        /*0098*/ 	.byte	0x04, 0x17
        /*009a*/ 	.short	(.L_1202 - .L_1201)
.L_1201:
        /*009c*/ 	.word	0x00000000
        /*00a0*/ 	.short	0x0001
        /*00a2*/ 	.short	0x0008
        /*00a4*/ 	.byte	0x00, 0xf5, 0x21, 0x00


	//----- nvinfo : EIATTR_KPARAM_INFO
	.align		4
.L_1202:
        /*00a8*/ 	.byte	0x04, 0x17
        /*00aa*/ 	.short	(.L_1204 - .L_1203)
.L_1203:
        /*00ac*/ 	.word	0x00000000
        /*00b0*/ 	.short	0x0000
        /*00b2*/ 	.short	0x0000
        /*00b4*/ 	.byte	0x00, 0xf5, 0x21, 0x00


	//----- nvinfo : EIATTR_SPARSE_MMA_MASK
	.align		4
.L_1204:
        /*00b8*/ 	.byte	0x03, 0x50
        /*00ba*/ 	.short	0x0000


	//----- nvinfo : EIATTR_MAXREG_COUNT
	.align		4
        /*00bc*/ 	.byte	0x03, 0x1b
        /*00be*/ 	.short	0x00ff


	//----- nvinfo : EIATTR_NUM_BARRIERS
	.align		4
        /*00c0*/ 	.byte	0x02, 0x4c
        /*00c2*/ 	.byte	0x01
	.zero		1


	//----- nvinfo : EIATTR_MERCURY_ISA_VERSION
	.align		4
        /*00c4*/ 	.byte	0x03, 0x5f
        /*00c6*/ 	.short	0x0101


	//----- nvinfo : EIATTR_COOP_GROUP_MASK_REGIDS
	.align		4
        /*00c8*/ 	.byte	0x04, 0x29
        /*00ca*/ 	.short	(.L_1206 - .L_1205)


	//   ....[0]....
.L_1205:
        /*00cc*/ 	.word	0xffffffff


	//   ....[1]....
        /*00d0*/ 	.word	0xffffffff


	//   ....[2]....
        /*00d4*/ 	.word	0xffffffff


	//   ....[3]....
        /*00d8*/ 	.word	0xffffffff


	//   ....[4]....
        /*00dc*/ 	.word	0xffffffff


	//   ....[5]....
        /*00e0*/ 	.word	0xffffffff


	//   ....[6]....
        /*00e4*/ 	.word	0xffffffff


	//   ....[7]....
        /*00e8*/ 	.word	0xffffffff


	//   ....[8]....
        /*00ec*/ 	.word	0xffffffff


	//   ....[9]....
        /*00f0*/ 	.word	0xffffffff


	//   ....[10]....
        /*00f4*/ 	.word	0xffffffff


	//   ....[11]....
        /*00f8*/ 	.word	0xffffffff


	//   ....[12]....
        /*00fc*/ 	.word	0xffffffff


	//   ....[13]....
        /*0100*/ 	.word	0xffffffff


	//   ....[14]....
        /*0104*/ 	.word	0xffffffff


	//   ....[15]....
        /*0108*/ 	.word	0xffffffff


	//   ....[16]....
        /*010c*/ 	.word	0xffffffff


	//   ....[17]....
        /*0110*/ 	.word	0xffffffff


	//   ....[18]....
        /*0114*/ 	.word	0xffffffff


	//   ....[19]....
        /*0118*/ 	.word	0xffffffff


	//----- nvinfo : EIATTR_COOP_GROUP_INSTR_OFFSETS
	.align		4
.L_1206:
        /*011c*/ 	.byte	0x04, 0x28
        /*011e*/ 	.short	(.L_1208 - .L_1207)


	//   ....[0]....
.L_1207:
        /*0120*/ 	.word	0x00000350


	//   ....[1]....
        /*0124*/ 	.word	0x00000370


	//   ....[2]....
        /*0128*/ 	.word	0x00000390


	//   ....[3]....
        /*012c*/ 	.word	0x000003b0


	//   ....[4]....
        /*0130*/ 	.word	0x00000400


	//   ....[5]....
        /*0134*/ 	.word	0x000004d0


	//   ....[6]....
        /*0138*/ 	.word	0x000004f0


	//   ....[7]....
        /*013c*/ 	.word	0x00000510


	//   ....[8]....
        /*0140*/ 	.word	0x00000550


	//   ....[9]....
        /*0144*/ 	.word	0x000005b0


	//   ....[10]....
        /*0148*/ 	.word	0x00000690


	//   ....[11]....
        /*014c*/ 	.word	0x000006b0


	//   ....[12]....
        /*0150*/ 	.word	0x000006e0


	//   ....[13]....
        /*0154*/ 	.word	0x00000700


	//   ....[14]....
        /*0158*/ 	.word	0x00000760


	//   ....[15]....
        /*015c*/ 	.word	0x00000860


	//   ....[16]....
        /*0160*/ 	.word	0x00000880


	//   ....[17]....
        /*0164*/ 	.word	0x000008a0


	//   ....[18]....
        /*0168*/ 	.word	0x000008c0


	//   ....[19]....
        /*016c*/ 	.word	0x00000900


	//----- nvinfo : EIATTR_VRC_CTA_INIT_COUNT
	.align		4
.L_1208:
        /*0170*/ 	.byte	0x02, 0x4a
	.zero		1
	.zero		1


	//----- nvinfo : EIATTR_EXIT_INSTR_OFFSETS
	.align		4
        /*0174*/ 	.byte	0x04, 0x1c
        /*0176*/ 	.short	(.L_1210 - .L_1209)


	//   ....[0]....
.L_1209:
        /*0178*/ 	.word	0x00000ae0


	//----- nvinfo : EIATTR_CBANK_PARAM_SIZE
	.align		4
.L_1210:
        /*017c*/ 	.byte	0x03, 0x19
        /*017e*/ 	.short	0x0050


	//----- nvinfo : EIATTR_PARAM_CBANK
	.align		4
        /*0180*/ 	.byte	0x04, 0x0a
        /*0182*/ 	.short	(.L_1212 - .L_1211)
	.align		4
.L_1211:
        /*0184*/ 	.word	index@(.nv.constant0._ZN17fastertransformer37add_bias_input_layernorm_COL32_int8IOIfEEvPaPKaS3_PKT_S6_S6_iiPKfS8_S8_)
        /*0188*/ 	.short	0x0380
        /*018a*/ 	.short	0x0050


	//----- nvinfo : EIATTR_SW_WAR
	.align		4
.L_1212:
        /*018c*/ 	.byte	0x04, 0x36
        /*018e*/ 	.short	(.L_1214 - .L_1213)
.L_1213:
        /*0190*/ 	.word	0x00000008
.L_1214:


//--------------------- .nv.info._ZN17fastertransformer44add_bias_input_layernorm_ROW_int8I_DataTypeOI7__half2EEvPT_PKaS5_PKS2_S7_S7_iiPKfS9_ --------------------------
	.section	.nv.info._ZN17fastertransformer44add_bias_input_layernorm_ROW_int8I_DataTypeOI7__half2EEvPT_PKaS5_PKS2_S7_S7_iiPKfS9_,"",@"SHT_CUDA_INFO"
	.sectionflags	@""
	.align	4


	//----- nvinfo : EIATTR_CUDA_API_VERSION
	.align		4
        /*0000*/ 	.byte	0x04, 0x37
        /*0002*/ 	.short	(.L_1216 - .L_1215)
.L_1215:
        /*0004*/ 	.word	0x00000082


	//----- nvinfo : EIATTR_KPARAM_INFO
	.align		4
.L_1216:
        /*0008*/ 	.byte	0x04, 0x17
        /*000a*/ 	.short	(.L_1218 - .L_1217)
.L_1217:
        /*000c*/ 	.word	0x00000000
        /*0010*/ 	.short	0x0009
        /*0012*/ 	.short	0x0040
        /*0014*/ 	.byte	0x00, 0xf5, 0x21, 0x00


	//----- nvinfo : EIATTR_KPARAM_INFO
	.align		4
.L_1218:
        /*0018*/ 	.byte	0x04, 0x17
        /*001a*/ 	.short	(.L_1220 - .L_1219)
.L_1219:
        /*001c*/ 	.word	0x00000000
        /*0020*/ 	.short	0x0008
        /*0022*/ 	.short	0x0038
        /*0024*/ 	.byte	0x00, 0xf5, 0x21, 0x00


	//----- nvinfo : EIATTR_KPARAM_INFO
	.align		4
.L_1220:
        /*0028*/ 	.byte	0x04, 0x17
        /*002a*/ 	.short	(.L_1222 - .L_1221)
.L_1221:
        /*002c*/ 	.word	0x00000000
        /*0030*/ 	.short	0x0007
        /*0032*/ 	.short	0x0034
        /*0034*/ 	.byte	0x00, 0xf0, 0x11, 0x00


	//----- nvinfo : EIATTR_KPARAM_INFO
	.align		4
.L_1222:
        /*0038*/ 	.byte	0x04, 0x17
        /*003a*/ 	.short	(.L_1224 - .L_1223)
.L_1223:
        /*003c*/ 	.word	0x00000000
        /*0040*/ 	.short	0x0006
        /*0042*/ 	.short	0x0030
        /*0044*/ 	.byte	0x00, 0xf0, 0x11, 0x00


	//----- nvinfo : EIATTR_KPARAM_INFO
	.align		4
.L_1224:
        /*0048*/ 	.byte	0x04, 0x17
        /*004a*/ 	.short	(.L_1226 - .L_1225)
.L_1225:
        /*004c*/ 	.word	0x00000000
        /*0050*/ 	.short	0x0005
        /*0052*/ 	.short	0x0028
        /*0054*/ 	.byte	0x00, 0xf5, 0x21, 0x00


	//----- nvinfo : EIATTR_KPARAM_INFO
	.align		4
.L_1226:
        /*0058*/ 	.byte	0x04, 0x17
        /*005a*/ 	.short	(.L_1228 - .L_1227)
.L_1227:
        /*005c*/ 	.word	0x00000000
        /*0060*/ 	.short	0x0004
        /*0062*/ 	.short	0x0020
        /*0064*/ 	.byte	0x00, 0xf5, 0x21, 0x00


	//----- nvinfo : EIATTR_KPARAM_INFO
	.align		4
.L_1228:
        /*0068*/ 	.byte	0x04, 0x17
        /*006a*/ 	.short	(.L_1230 - .L_1229)
.L_1229:
        /*006c*/ 	.word	0x00000000
        /*0070*/ 	.short	0x0003
        /*0072*/ 	.short	0x0018
        /*0074*/ 	.byte	0x00, 0xf5, 0x21, 0x00


	//----- nvinfo : EIATTR_KPARAM_INFO
	.align		4
.L_1230:
        /*0078*/ 	.byte	0x04, 0x17
        /*007a*/ 	.short	(.L_1232 - .L_1231)
.L_1231:
        /*007c*/ 	.word	0x00000000
        /*0080*/ 	.short	0x0002
        /*0082*/ 	.short	0x0010
        /*0084*/ 	.byte	0x00, 0xf5, 0x21, 0x00


	//----- nvinfo : EIATTR_KPARAM_INFO
	.align		4
.L_1232:
        /*0088*/ 	.byte	0x04, 0x17
        /*008a*/ 	.short	(.L_1234 - .L_1233)
.L_1233:
        /*008c*/ 	.word	0x00000000
        /*0090*/ 	.short	0x0001
        /*0092*/ 	.short	0x0008
        /*0094*/ 	.byte	0x00, 0xf5, 0x21, 0x00


	//----- nvinfo : EIATTR_KPARAM_INFO
	.align		4
.L_1234:
        /*0098*/ 	.byte	0x04, 0x17
        /*009a*/ 	.short	(.L_1236 - .L_1235)
.L_1235:
        /*009c*/ 	.word	0x00000000
        /*00a0*/ 	.short	0x0000
        /*00a2*/ 	.short	0x0000
        /*00a4*/ 	.byte	0x00, 0xf5, 0x21, 0x00


	//----- nvinfo : EIATTR_SPARSE_MMA_MASK
	.align		4
.L_1236:
        /*00a8*/ 	.byte	0x03, 0x50
        /*00aa*/ 	.short	0x0000


	//----- nvinfo : EIATTR_MAXREG_COUNT
	.align		4
        /*00ac*/ 	.byte	0x03, 0x1b
        /*00ae*/ 	.short	0x00ff


	//----- nvinfo : EIATTR_NUM_BARRIERS
	.align		4
        /*00b0*/ 	.byte	0x02, 0x4c
        /*00b2*/ 	.byte	0x01
	.zero		1


	//----- nvinfo : EIATTR_MERCURY_ISA_VERSION
	.align		4
        /*00b4*/ 	.byte	0x03, 0x5f
        /*00b6*/ 	.short	0x0101


	//----- nvinfo : EIATTR_COOP_GROUP_MASK_REGIDS
	.align		4
        /*00b8*/ 	.byte	0x04, 0x29
        /*00ba*/ 	.short	(.L_1238 - .L_1237)


	//   ....[0]....
.L_1237:
        /*00bc*/ 	.word	0xffffffff


	//   ....[1]....
        /*00c0*/ 	.word	0xffffffff


	//   ....[2]....
        /*00c4*/ 	.word	0xffffffff


	//   ....[3]....
        /*00c8*/ 	.word	0xffffffff


	//   ....[4]....
        /*00cc*/ 	.word	0xffffffff


	//   ....[5]....
        /*00d0*/ 	.word	0xffffffff


	//   ....[6]....
        /*00d4*/ 	.word	0xffffffff


	//   ....[7]....
        /*00d8*/ 	.word	0xffffffff


	//   ....[8]....
        /*00dc*/ 	.word	0xffffffff


	//   ....[9]....
        /*00e0*/ 	.word	0xffffffff


	//   ....[10]....
        /*00e4*/ 	.word	0xffffffff


	//   ....[11]....
        /*00e8*/ 	.word	0xffffffff


	//   ....[12]....
        /*00ec*/ 	.word	0xffffffff


	//   ....[13]....
        /*00f0*/ 	.word	0xffffffff


	//   ....[14]....
        /*00f4*/ 	.word	0xffffffff


	//   ....[15]....
        /*00f8*/ 	.word	0xffffffff


	//   ....[16]....
        /*00fc*/ 	.word	0xffffffff


	//   ....[17]....
        /*0100*/ 	.word	0xffffffff


	//   ....[18]....
        /*0104*/ 	.word	0xffffffff


	//   ....[19]....
        /*0108*/ 	.word	0xffffffff


	//----- nvinfo : EIATTR_COOP_GROUP_INSTR_OFFSETS
	.align		4
.L_1238:
        /*010c*/ 	.byte	0x04, 0x28
        /*010e*/ 	.short	(.L_1240 - .L_1239)


	//   ....[0]....
.L_1239:
        /*0110*/ 	.word	0x00000260


	//   ....[1]....
        /*0114*/ 	.word	0x00000280


	//   ....[2]....
        /*0118*/ 	.word	0x000002a0


	//   ....[3]....
        /*011c*/ 	.word	0x000002c0


	//   ....[4]....
        /*0120*/ 	.word	0x00000310


	//   ....[5]....
        /*0124*/ 	.word	0x000003e0


	//   ....[6]....
        /*0128*/ 	.word	0x00000400


	//   ....[7]....
        /*012c*/ 	.word	0x00000420


	//   ....[8]....
        /*0130*/ 	.word	0x00000440


	//   ....[9]....
        /*0134*/ 	.word	0x000004a0


	//   ....[10]....
        /*0138*/ 	.word	0x00000550


	//   ....[11]....
        /*013c*/ 	.word	0x00000570


	//   ....[12]....
        /*0140*/ 	.word	0x000005a0


	//   ....[13]....
        /*0144*/ 	.word	0x000005c0


	//   ....[14]....
        /*0148*/ 	.word	0x000005f0


	//   ....[15]....
        /*014c*/ 	.word	0x00000690


	//   ....[16]....
        /*0150*/ 	.word	0x000006b0


	//   ....[17]....
        /*0154*/ 	.word	0x000006d0


	//   ....[18]....
        /*0158*/ 	.word	0x000006f0


	//   ....[19]....
        /*015c*/ 	.word	0x00000740


	//----- nvinfo : EIATTR_VRC_CTA_INIT_COUNT
	.align		4
.L_1240:
        /*0160*/ 	.byte	0x02, 0x4a
	.zero		1
	.zero		1


	//----- nvinfo : EIATTR_EXIT_INSTR_OFFSETS
	.align		4
        /*0164*/ 	.byte	0x04, 0x1c
        /*0166*/ 	.short	(.L_1242 - .L_1241)


	//   ....[0]....
.L_1241:
        /*0168*/ 	.word	0x00000870


	//----- nvinfo : EIATTR_CBANK_PARAM_SIZE
	.align		4
.L_1242:
        /*016c*/ 	.byte	0x03, 0x19
        /*016e*/ 	.short	0x0048


	//----- nvinfo : EIATTR_PARAM_CBANK
	.align		4
        /*0170*/ 	.byte	0x04, 0x0a
        /*0172*/ 	.short	(.L_1244 - .L_1243)
	.align		4
.L_1243:
        /*0174*/ 	.word	index@(.nv.constant0._ZN17fastertransformer44add_bias_input_layernorm_ROW_int8I_DataTypeOI7__half2EEvPT_PKaS5_PKS2_S7_S7_iiPKfS9_)
        /*0178*/ 	.short	0x0380
        /*017a*/ 	.short	0x0048


	//----- nvinfo : EIATTR_SW_WAR
	.align		4
.L_1244:
        /*017c*/ 	.byte	0x04, 0x36
        /*017e*/ 	.short	(.L_1246 - .L_1245)
.L_1245:
        /*0180*/ 	.word	0x00000008
.L_1246:


//--------------------- .nv.info._ZN17fastertransformer35add_bias_input_layernorm_ROW_int8IOI7__half2EEvPaPKaS4_PKT_S7_S7_iiPKfS9_S9_ --------------------------
	.section	.nv.info._ZN17fastertransformer35add_bias_input_layernorm_ROW_int8IOI7__half2EEvPaPKaS4_PKT_S7_S7_iiPKfS9_S9_,"",@"SHT_CUDA_INFO"
	.sectionflags	@""
	.align	4


	//----- nvinfo : EIATTR_CUDA_API_VERSION
	.align		4
        /*0000*/ 	.byte	0x04, 0x37
        /*0002*/ 	.short	(.L_1248 - .L_1247)
.L_1247:
        /*0004*/ 	.word	0x00000082


	//----- nvinfo : EIATTR_KPARAM_INFO
	.align		4
.L_1248:
        /*0008*/ 	.byte	0x04, 0x17
        /*000a*/ 	.short	(.L_1250 - .L_1249)
.L_1249:
        /*000c*/ 	.word	0x00000000
        /*0010*/ 	.short	0x000a
        /*0012*/ 	.short	0x0048
        /*0014*/ 	.byte	0x00, 0xf5, 0x21, 0x00


	//----- nvinfo : EIATTR_KPARAM_INFO
	.align		4
.L_1250:
        /*0018*/ 	.byte	0x04, 0x17
        /*001a*/ 	.short	(.L_1252 - .L_1251)
.L_1251:
        /*001c*/ 	.word	0x00000000
        /*0020*/ 	.short	0x0009
        /*0022*/ 	.short	0x0040
        /*0024*/ 	.byte	0x00, 0xf5, 0x21, 0x00


	//----- nvinfo : EIATTR_KPARAM_INFO
	.align		4
.L_1252:
        /*0028*/ 	.byte	0x04, 0x17
        /*002a*/ 	.short	(.L_1254 - .L_1253)
.L_1253:
        /*002c*/ 	.word	0x00000000
        /*0030*/ 	.short	0x0008
        /*0032*/ 	.short	0x0038
        /*0034*/ 	.byte	0x00, 0xf5, 0x21, 0x00


	//----- nvinfo : EIATTR_KPARAM_INFO
	.align		4
.L_1254:
        /*0038*/ 	.byte	0x04, 0x17
        /*003a*/ 	.short	(.L_1256 - .L_1255)
.L_1255:
        /*003c*/ 	.word	0x00000000
        /*0040*/ 	.short	0x0007
        /*0042*/ 	.short	0x0034
        /*0044*/ 	.byte	0x00, 0xf0, 0x11, 0x00


	//----- nvinfo : EIATTR_KPARAM_INFO
	.align		4
.L_1256:
        /*0048*/ 	.byte	0x04, 0x17
        /*004a*/ 	.short	(.L_1258 - .L_1257)
.L_1257:
        /*004c*/ 	.word	0x00000000
        /*0050*/ 	.short	0x0006
        /*0052*/ 	.short	0x0030
        /*0054*/ 	.byte	0x00, 0xf0, 0x11, 0x00


	//----- nvinfo : EIATTR_KPARAM_INFO
	.align		4
.L_1258:
        /*0058*/ 	.byte	0x04, 0x17
        /*005a*/ 	.short	(.L_1260 - .L_1259)
.L_1259:
        /*005c*/ 	.word	0x00000000
        /*0060*/ 	.short	0x0005
        /*0062*/ 	.short	0x0028
        /*0064*/ 	.byte	0x00, 0xf5, 0x21, 0x00


	//----- nvinfo : EIATTR_KPARAM_INFO
	.align		4
.L_1260:
        /*0068*/ 	.byte	0x04, 0x17
        /*006a*/ 	.short	(.L_1262 - .L_1261)
.L_1261:
        /*006c*/ 	.word	0x00000000
        /*0070*/ 	.short	0x0004
        /*0072*/ 	.short	0x0020
        /*0074*/ 	.byte	0x00, 0xf5, 0x21, 0x00


	//----- nvinfo : EIATTR_KPARAM_INFO
	.align		4
.L_1262:
        /*0078*/ 	.byte	0x04, 0x17
        /*007a*/ 	.short	(.L_1264 - .L_1263)
.L_1263:
        /*007c*/ 	.word	0x00000000
        /*0080*/ 	.short	0x0003
        /*0082*/ 	.short	0x0018
        /*0084*/ 	.byte	0x00, 0xf5, 0x21, 0x00


	//----- nvinfo : EIATTR_KPARAM_INFO
	.align		4
.L_1264:
        /*0088*/ 	.byte	0x04, 0x17
        /*008a*/ 	.short	(.L_1266 - .L_1265)
.L_1265:
        /*008c*/ 	.word	0x00000000
        /*0090*/ 	.short	0x0002
        /*0092*/ 	.short	0x0010
        /*0094*/ 	.byte	0x00, 0xf5, 0x21, 0x00


	//----- nvinfo : EIATTR_KPARAM_INFO
	.align		4
.L_1266:
        /*0098*/ 	.byte	0x04, 0x17
        /*009a*/ 	.short	(.L_1268 - .L_1267)
.L_1267:
        /*009c*/ 	.word	0x00000000
        /*00a0*/ 	.short	0x0001
        /*00a2*/ 	.short	0x0008
        /*00a4*/ 	.byte	0x00, 0xf5, 0x21, 0x00


	//----- nvinfo : EIATTR_KPARAM_INFO
	.align		4
.L_1268:
        /*00a8*/ 	.byte	0x04, 0x17
        /*00aa*/ 	.short	(.L_1270 - .L_1269)
.L_1269:
        /*00ac*/ 	.word	0x00000000
        /*00b0*/ 	.short	0x0000
        /*00b2*/ 	.short	0x0000
        /*00b4*/ 	.byte	0x00, 0xf5, 0x21, 0x00


	//----- nvinfo : EIATTR_SPARSE_MMA_MASK
	.align		4
.L_1270:
        /*00b8*/ 	.byte	0x03, 0x50
        /*00ba*/ 	.short	0x0000


	//----- nvinfo : EIATTR_MAXREG_COUNT
	.align		4
        /*00bc*/ 	.byte	0x03, 0x1b
        /*00be*/ 	.short	0x00ff


	//----- nvinfo : EIATTR_NUM_BARRIERS
	.align		4
        /*00c0*/ 	.byte	0x02, 0x4c
        /*00c2*/ 	.byte	0x01
	.zero		1


	//----- nvinfo : EIATTR_MERCURY_ISA_VERSION
	.align		4
        /*00c4*/ 	.byte	0x03, 0x5f
        /*00c6*/ 	.short	0x0101


	//----- nvinfo : EIATTR_COOP_GROUP_MASK_REGIDS
	.align		4
        /*00c8*/ 	.byte	0x04, 0x29
        /*00ca*/ 	.short	(.L_1272 - .L_1271)


	//   ....[0]....
.L_1271:
        /*00cc*/ 	.word	0xffffffff


	//   ....[1]....
        /*00d0*/ 	.word	0xffffffff


	//   ....[2]....
        /*00d4*/ 	.word	0xffffffff


	//   ....[3]....
        /*00d8*/ 	.word	0xffffffff


	//   ....[4]....
        /*00dc*/ 	.word	0xffffffff


	//   ....[5]....
        /*00e0*/ 	.word	0xffffffff


	//   ....[6]....
        /*00e4*/ 	.word	0xffffffff


	//   ....[7]....
        /*00e8*/ 	.word	0xffffffff


	//   ....[8]....
        /*00ec*/ 	.word	0xffffffff


	//   ....[9]....
        /*00f0*/ 	.word	0xffffffff


	//   ....[10]....
        /*00f4*/ 	.word	0xffffffff


	//   ....[11]....
        /*00f8*/ 	.word	0xffffffff


	//   ....[12]....
        /*00fc*/ 	.word	0xffffffff


	//   ....[13]....
        /*0100*/ 	.word	0xffffffff


	//   ....[14]....
        /*0104*/ 	.word	0xffffffff


	//   ....[15]....
        /*0108*/ 	.word	0xffffffff


	//   ....[16]....
        /*010c*/ 	.word	0xffffffff


	//   ....[17]....
        /*0110*/ 	.word	0xffffffff


	//   ....[18]....
        /*0114*/ 	.word	0xffffffff


	//   ....[19]....
        /*0118*/ 	.word	0xffffffff


	//----- nvinfo : EIATTR_COOP_GROUP_INSTR_OFFSETS
	.align		4
.L_1272:
        /*011c*/ 	.byte	0x04, 0x28
        /*011e*/ 	.short	(.L_1274 - .L_1273)


	//   ....[0]....
.L_1273:
        /*0120*/ 	.word	0x00000360


	//   ....[1]....
        /*0124*/ 	.word	0x00000380


	//   ....[2]....
        /*0128*/ 	.word	0x000003a0


	//   ....[3]....
        /*012c*/ 	.word	0x000003c0


	//   ....[4]....
        /*0130*/ 	.word	0x00000410


	//   ....[5]....
        /*0134*/ 	.word	0x000004e0


	//   ....[6]....
        /*0138*/ 	.word	0x00000500


	//   ....[7]....
        /*013c*/ 	.word	0x00000520


	//   ....[8]....
        /*0140*/ 	.word	0x00000540


	//   ....[9]....
        /*0144*/ 	.word	0x00000580


	//   ....[10]....
        /*0148*/ 	.word	0x000006a0


	//   ....[11]....
        /*014c*/ 	.word	0x000006c0


	//   ....[12]....
        /*0150*/ 	.word	0x000006e0


	//   ....[13]....
        /*0154*/ 	.word	0x00000700


	//   ....[14]....
        /*0158*/ 	.word	0x00000760


	//   ....[15]....
        /*015c*/ 	.word	0x00000810


	//   ....[16]....
        /*0160*/ 	.word	0x00000830


	//   ....[17]....
        /*0164*/ 	.word	0x00000850


	//   ....[18]....
        /*0168*/ 	.word	0x00000870


	//   ....[19]....
        /*016c*/ 	.word	0x000008b0


	//----- nvinfo : EIATTR_VRC_CTA_INIT_COUNT
	.align		4
.L_1274:
        /*0170*/ 	.byte	0x02, 0x4a
	.zero		1
	.zero		1


	//----- nvinfo : EIATTR_EXIT_INSTR_OFFSETS
	.align		4
        /*0174*/ 	.byte	0x04, 0x1c
        /*0176*/ 	.short	(.L_1276 - .L_1275)


	//   ....[0]....
.L_1275:
        /*0178*/ 	.word	0x00000b10


	//----- nvinfo : EIATTR_CBANK_PARAM_SIZE
	.align		4
.L_1276:
        /*017c*/ 	.byte	0x03, 0x19
        /*017e*/ 	.short	0x0050


	//----- nvinfo : EIATTR_PARAM_CBANK
	.align		4
        /*0180*/ 	.byte	0x04, 0x0a
        /*0182*/ 	.short	(.L_1278 - .L_1277)
	.align		4
.L_1277:
        /*0184*/ 	.word	index@(.nv.constant0._ZN17fastertransformer35add_bias_input_layernorm_ROW_int8IOI7__half2EEvPaPKaS4_PKT_S7_S7_iiPKfS9_S9_)
        /*0188*/ 	.short	0x0380
        /*018a*/ 	.short	0x0050


	//----- nvinfo : EIATTR_SW_WAR
	.align		4
.L_1278:
        /*018c*/ 	.byte	0x04, 0x36
        /*018e*/ 	.short	(.L_1280 - .L_1279)
.L_1279:
        /*0190*/ 	.word	0x00000008
.L_1280:


//--------------------- .nv.info._ZN17fastertransformer31layernorm_shift_partition_COL32ILi8EEEvPaPK6__halfS4_S4_iiiifii --------------------------
	.section	.nv.info._ZN17fastertransformer31layernorm_shift_partition_COL32ILi8EEEvPaPK6__halfS4_S4_iiiifii,"",@"SHT_CUDA_INFO"
	.sectionflags	@""
	.align	4


	//----- nvinfo : EIATTR_CUDA_API_VERSION
	.align		4
        /*0000*/ 	.byte	0x04, 0x37
        /*0002*/ 	.short	(.L_1282 - .L_1281)
.L_1281:
        /*0004*/ 	.word	0x00000082


	//----- nvinfo : EIATTR_KPARAM_INFO
	.align		4
.L_1282:
        /*0008*/ 	.byte	0x04, 0x17
        /*000a*/ 	.short	(.L_1284 - .L_1283)
.L_1283:
        /*000c*/ 	.word	0x00000000
        /*0010*/ 	.short	0x000a
        /*0012*/ 	.short	0x0038
        /*0014*/ 	.byte	0x00, 0xf0, 0x11, 0x00


	//----- nvinfo : EIATTR_KPARAM_INFO
	.align		4
.L_1284:
        /*0018*/ 	.byte	0x04, 0x17
        /*001a*/ 	.short	(.L_1286 - .L_1285)
.L_1285:
        /*001c*/ 	.word	0x00000000
        /*0020*/ 	.short	0x0009
        /*0022*/ 	.short	0x0034
        /*0024*/ 	.byte	0x00, 0xf0, 0x11, 0x00


	//----- nvinfo : EIATTR_KPARAM_INFO
	.align		4
.L_1286:
        /*0028*/ 	.byte	0x04, 0x17
        /*002a*/ 	.short	(.L_1288 - .L_1287)
.L_1287:
        /*002c*/ 	.word	0x00000000
        /*0030*/ 	.short	0x0008
        /*0032*/ 	.short	0x0030
        /*0034*/ 	.byte	0x00, 0xf0, 0x11, 0x00


	//----- nvinfo : EIATTR_KPARAM_INFO
	.align		4
.L_1288:
        /*0038*/ 	.byte	0x04, 0x17
        /*003a*/ 	.short	(.L_1290 - .L_1289)
.L_1289:
        /*003c*/ 	.word	0x00000000
        /*0040*/ 	.short	0x0007
        /*0042*/ 	.short	0x002c
        /*0044*/ 	.byte	0x00, 0xf0, 0x11, 0x00


	//----- nvinfo : EIATTR_KPARAM_INFO
	.align		4
.L_1290:
        /*0048*/ 	.byte	0x04, 0x17
        /*004a*/ 	.short	(.L_1292 - .L_1291)
.L_1291:
        /*004c*/ 	.word	0x00000000
        /*0050*/ 	.short	0x0006
        /*0052*/ 	.short	0x0028
        /*0054*/ 	.byte	0x00, 0xf0, 0x11, 0x00


	//----- nvinfo : EIATTR_KPARAM_INFO
	.align		4
.L_1292:
        /*0058*/ 	.byte	0x04, 0x17
        /*005a*/ 	.short	(.L_1294 - .L_1293)
.L_1293:
        /*005c*/ 	.word	0x00000000
        /*0060*/ 	.short	0x0005
        /*0062*/ 	.short	0x0024
        /*0064*/ 	.byte	0x00, 0xf0, 0x11, 0x00


	//----- nvinfo : EIATTR_KPARAM_INFO
	.align		4
.L_1294:
        /*0068*/ 	.byte	0x04, 0x17
        /*006a*/ 	.short	(.L_1296 - .L_1295)
.L_1295:
        /*006c*/ 	.word	0x00000000
        /*0070*/ 	.short	0x0004
        /*0072*/ 	.short	0x0020
        /*0074*/ 	.byte	0x00, 0xf0, 0x11, 0x00


	//----- nvinfo : EIATTR_KPARAM_INFO
	.align		4
.L_1296:
        /*0078*/ 	.byte	0x04, 0x17
        /*007a*/ 	.short	(.L_1298 - .L_1297)
.L_1297:
        /*007c*/ 	.word	0x00000000
        /*0080*/ 	.short	0x0003
        /*0082*/ 	.short	0x0018
        /*0084*/ 	.byte	0x00, 0xf5, 0x21, 0x00


	//----- nvinfo : EIATTR_KPARAM_INFO
	.align		4
.L_1298:
        /*0088*/ 	.byte	0x04, 0x17
        /*008a*/ 	.short	(.L_1300 - .L_1299)
.L_1299:
        /*008c*/ 	.word	0x00000000
        /*0090*/ 	.short	0x0002
        /*0092*/ 	.short	0x0010
        /*0094*/ 	.byte	0x00, 0xf5, 0x21, 0x00


	//----- nvinfo : EIATTR_KPARAM_INFO
	.align		4
.L_1300:
        /*0098*/ 	.byte	0x04, 0x17
        /*009a*/ 	.short	(.L_1302 - .L_1301)
.L_1301:
        /*009c*/ 	.word	0x00000000
        /*00a0*/ 	.short	0x0001
        /*00a2*/ 	.short	0x0008
        /*00a4*/ 	.byte	0x00, 0xf5, 0x21, 0x00


	//----- nvinfo : EIATTR_KPARAM_INFO
	.align		4
.L_1302:
        /*00a8*/ 	.byte	0x04, 0x17
        /*00aa*/ 	.short	(.L_1304 - .L_1303)
.L_1303:
        /*00ac*/ 	.word	0x00000000
        /*00b0*/ 	.short	0x0000
        /*00b2*/ 	.short	0x0000
        /*00b4*/ 	.byte	0x00, 0xf5, 0x21, 0x00


	//----- nvinfo : EIATTR_SPARSE_MMA_MASK
	.align		4
.L_1304:
        /*00b8*/ 	.byte	0x03, 0x50
        /*00ba*/ 	.short	0x0000


	//----- nvinfo : EIATTR_MAXREG_COUNT
	.align		4
        /*00bc*/ 	.byte	0x03, 0x1b
        /*00be*/ 	.short	0x00ff


	//----- nvinfo : EIATTR_NUM_BARRIERS
	.align		4
        /*00c0*/ 	.byte	0x02, 0x4c
        /*00c2*/ 	.byte	0x01
	.zero		1


	//----- nvinfo : EIATTR_MERCURY_ISA_VERSION
	.align		4
        /*00c4*/ 	.byte	0x03, 0x5f
        /*00c6*/ 	.short	0x0101


	//----- nvinfo : EIATTR_COOP_GROUP_MASK_REGIDS
	.align		4
        /*00c8*/ 	.byte	0x04, 0x29
        /*00ca*/ 	.short	(.L_1306 - .L_1305)


	//   ....[0]....
.L_1305:
        /*00cc*/ 	.word	0xffffffff


	//   ....[1]....
        /*00d0*/ 	.word	0xffffffff


	//   ....[2]....
        /*00d4*/ 	.word	0xffffffff


	//   ....[3]....
        /*00d8*/ 	.word	0xffffffff


	//   ....[4]....
        /*00dc*/ 	.word	0xffffffff


	//   ....[5]....
        /*00e0*/ 	.word	0xffffffff


	//   ....[6]....
        /*00e4*/ 	.word	0xffffffff


	//   ....[7]....
        /*00e8*/ 	.word	0xffffffff


	//   ....[8]....
        /*00ec*/ 	.word	0xffffffff


	//   ....[9]....
        /*00f0*/ 	.word	0xffffffff


	//   ....[10]....
        /*00f4*/ 	.word	0xffffffff


	//   ....[11]....
        /*00f8*/ 	.word	0xffffffff


	//   ....[12]....
        /*00fc*/ 	.word	0xffffffff


	//   ....[13]....
        /*0100*/ 	.word	0xffffffff


	//   ....[14]....
        /*0104*/ 	.word	0xffffffff


	//   ....[15]....
        /*0108*/ 	.word	0xffffffff


	//   ....[16]....
        /*010c*/ 	.word	0xffffffff


	//   ....[17]....
        /*0110*/ 	.word	0xffffffff


	//   ....[18]....
        /*0114*/ 	.word	0xffffffff


	//   ....[19]....
        /*0118*/ 	.word	0xffffffff


	//----- nvinfo : EIATTR_COOP_GROUP_INSTR_OFFSETS
	.align		4
.L_1306:
        /*011c*/ 	.byte	0x04, 0x28
        /*011e*/ 	.short	(.L_1308 - .L_1307)


	//   ....[0]....
.L_1307:
        /*0120*/ 	.word	0x00000770


	//   ....[1]....
        /*0124*/ 	.word	0x00000790


	//   ....[2]....
        /*0128*/ 	.word	0x000007c0


	//   ....[3]....
        /*012c*/ 	.word	0x00000860


	//   ....[4]....
        /*0130*/ 	.word	0x00000960


	//   ....[5]....
        /*0134*/ 	.word	0x00000af0


	//   ....[6]....
        /*0138*/ 	.word	0x00000b10


	//   ....[7]....
        /*013c*/ 	.word	0x00000b30


	//   ....[8]....
        /*0140*/ 	.word	0x00000b50


	//   ....[9]....
        /*0144*/ 	.word	0x00000b70


	//   ....[10]....
        /*0148*/ 	.word	0x00000d10


	//   ....[11]....
        /*014c*/ 	.word	0x00000d30


	//   ....[12]....
        /*0150*/ 	.word	0x00000d50


	//   ....[13]....
        /*0154*/ 	.word	0x00000d70


	//   ....[14]....
        /*0158*/ 	.word	0x00000d90


	//   ....[15]....
        /*015c*/ 	.word	0x00000df0


	//   ....[16]....
        /*0160*/ 	.word	0x00000e10


	//   ....[17]....
        /*0164*/ 	.word	0x00000e30


	//   ....[18]....
        /*0168*/ 	.word	0x00000e50


	//   ....[19]....
        /*016c*/ 	.word	0x00000e70


	//----- nvinfo : EIATTR_VRC_CTA_INIT_COUNT
	.align		4
.L_1308:
        /*0170*/ 	.byte	0x02, 0x4a
	.zero		1
	.zero		1


	//----- nvinfo : EIATTR_EXIT_INSTR_OFFSETS
	.align		4
        /*0174*/ 	.byte	0x04, 0x1c
        /*0176*/ 	.short	(.L_1310 - .L_1309)


	//   ....[0]....
.L_1309:
        /*0178*/ 	.word	0x00000520


	//   ....[1]....
        /*017c*/ 	.word	0x00001380


	//----- nvinfo : EIATTR_CRS_STACK_SIZE
	.align		4
.L_1310:
        /*0180*/ 	.byte	0x04, 0x1e
        /*0182*/ 	.short	(.L_1312 - .L_1311)
.L_1311:
        /*0184*/ 	.word	0x00000000


	//----- nvinfo : EIATTR_CBANK_PARAM_SIZE
	.align		4
.L_1312:
        /*0188*/ 	.byte	0x03, 0x19
        /*018a*/ 	.short	0x003c


	//----- nvinfo : EIATTR_PARAM_CBANK
	.align		4
        /*018c*/ 	.byte	0x04, 0x0a
        /*018e*/ 	.short	(.L_1314 - .L_1313)
	.align		4
.L_1313:
        /*0190*/ 	.word	index@(.nv.constant0._ZN17fastertransformer31layernorm_shift_partition_COL32ILi8EEEvPaPK6__halfS4_S4_iiiifii)
        /*0194*/ 	.short	0x0380
        /*0196*/ 	.short	0x003c


	//----- nvinfo : EIATTR_SW_WAR
	.align		4
.L_1314:
        /*0198*/ 	.byte	0x04, 0x36
        /*019a*/ 	.short	(.L_1316 - .L_1315)
.L_1315:
        /*019c*/ 	.word	0x00000008
.L_1316:


//--------------------- .nv.info._ZN17fastertransformer42layernorm_shift_partition_COL32_warpReduceILi4ELi8EEEvPaPK6__halfS4_S4_iiiifii --------------------------
	.section	.nv.info._ZN17fastertransformer42layernorm_shift_partition_COL32_warpReduceILi4ELi8EEEvPaPK6__halfS4_S4_iiiifii,"",@"SHT_CUDA_INFO"
	.sectionflags	@""
	.align	4


	//----- nvinfo : EIATTR_CUDA_API_VERSION
	.align		4
        /*0000*/ 	.byte	0x04, 0x37
        /*0002*/ 	.short	(.L_1318 - .L_1317)
.L_1317:
        /*0004*/ 	.word	0x00000082


	//----- nvinfo : EIATTR_KPARAM_INFO
	.align		4
.L_1318:
        /*0008*/ 	.byte	0x04, 0x17
        /*000a*/ 	.short	(.L_1320 - .L_1319)
.L_1319:
        /*000c*/ 	.word	0x00000000
        /*0010*/ 	.short	0x000a
        /*0012*/ 	.short	0x0038
        /*0014*/ 	.byte	0x00, 0xf0, 0x11, 0x00


	//----- nvinfo : EIATTR_KPARAM_INFO
	.align		4
.L_1320:
        /*0018*/ 	.byte	0x04, 0x17
        /*001a*/ 	.short	(.L_1322 - .L_1321)
.L_1321:
        /*001c*/ 	.word	0x00000000
        /*0020*/ 	.short	0x0009
        /*0022*/ 	.short	0x0034
        /*0024*/ 	.byte	0x00, 0xf0, 0x11, 0x00


	//----- nvinfo : EIATTR_KPARAM_INFO
	.align		4
.L_1322:
        /*0028*/ 	.byte	0x04, 0x17
        /*002a*/ 	.short	(.L_1324 - .L_1323)
.L_1323:
        /*002c*/ 	.word	0x00000000
        /*0030*/ 	.short	0x0008
        /*0032*/ 	.short	0x0030
        /*0034*/ 	.byte	0x00, 0xf0, 0x11, 0x00


	//----- nvinfo : EIATTR_KPARAM_INFO
	.align		4
.L_1324:
        /*0038*/ 	.byte	0x04, 0x17
        /*003a*/ 	.short	(.L_1326 - .L_1325)
.L_1325:
        /*003c*/ 	.word	0x00000000
        /*0040*/ 	.short	0x0007
        /*0042*/ 	.short	0x002c
        /*0044*/ 	.byte	0x00, 0xf0, 0x11, 0x00


	//----- nvinfo : EIATTR_KPARAM_INFO
	.align		4
.L_1326:
        /*0048*/ 	.byte	0x04, 0x17
        /*004a*/ 	.short	(.L_1328 - .L_1327)
.L_1327:
        /*004c*/ 	.word	0x00000000
        /*0050*/ 	.short	0x0006
        /*0052*/ 	.short	0x0028
        /*0054*/ 	.byte	0x00, 0xf0, 0x11, 0x00


	//----- nvinfo : EIATTR_KPARAM_INFO
	.align		4
.L_1328:
        /*0058*/ 	.byte	0x04, 0x17
        /*005a*/ 	.short	(.L_1330 - .L_1329)
.L_1329:
        /*005c*/ 	.word	0x00000000
        /*0060*/ 	.short	0x0005
        /*0062*/ 	.short	0x0024
        /*0064*/ 	.byte	0x00, 0xf0, 0x11, 0x00


	//----- nvinfo : EIATTR_KPARAM_INFO
	.align		4
.L_1330:
        /*0068*/ 	.byte	0x04, 0x17
        /*006a*/ 	.short	(.L_1332 - .L_1331)
.L_1331:
        /*006c*/ 	.word	0x00000000
        /*0070*/ 	.short	0x0004
        /*0072*/ 	.short	0x0020
        /*0074*/ 	.byte	0x00, 0xf0, 0x11, 0x00


	//----- nvinfo : EIATTR_KPARAM_INFO
	.align		4
.L_1332:
        /*0078*/ 	.byte	0x04, 0x17
        /*007a*/ 	.short	(.L_1334 - .L_1333)
.L_1333:
        /*007c*/ 	.word	0x00000000
        /*0080*/ 	.short	0x0003
        /*0082*/ 	.short	0x0018
        /*0084*/ 	.byte	0x00, 0xf5, 0x21, 0x00


	//----- nvinfo : EIATTR_KPARAM_INFO
	.align		4
.L_1334:
        /*0088*/ 	.byte	0x04, 0x17
        /*008a*/ 	.short	(.L_1336 - .L_1335)
.L_1335:
        /*008c*/ 	.word	0x00000000
        /*0090*/ 	.short	0x0002
        /*0092*/ 	.short	0x0010
        /*0094*/ 	.byte	0x00, 0xf5, 0x21, 0x00


	//----- nvinfo : EIATTR_KPARAM_INFO
	.align		4
.L_1336:
        /*0098*/ 	.byte	0x04, 0x17
        /*009a*/ 	.short	(.L_1338 - .L_1337)
.L_1337:
        /*009c*/ 	.word	0x00000000
        /*00a0*/ 	.short	0x0001
        /*00a2*/ 	.short	0x0008
        /*00a4*/ 	.byte	0x00, 0xf5, 0x21, 0x00


	//----- nvinfo : EIATTR_KPARAM_INFO
	.align		4
.L_1338:
        /*00a8*/ 	.byte	0x04, 0x17
        /*00aa*/ 	.short	(.L_1340 - .L_1339)
.L_1339:
        /*00ac*/ 	.word	0x00000000
        /*00b0*/ 	.short	0x0000
        /*00b2*/ 	.short	0x0000
        /*00b4*/ 	.byte	0x00, 0xf5, 0x21, 0x00


	//----- nvinfo : EIATTR_SPARSE_MMA_MASK
	.align		4
.L_1340:
        /*00b8*/ 	.byte	0x03, 0x50
        /*00ba*/ 	.short	0x0000


	//----- nvinfo : EIATTR_MAXREG_COUNT
	.align		4
        /*00bc*/ 	.byte	0x03, 0x1b
        /*00be*/ 	.short	0x00ff


	//----- nvinfo : EIATTR_NUM_BARRIERS
	.align		4
        /*00c0*/ 	.byte	0x02, 0x4c
        /*00c2*/ 	.byte	0x01
	.zero		1


	//----- nvinfo : EIATTR_MERCURY_ISA_VERSION
	.align		4
        /*00c4*/ 	.byte	0x03, 0x5f
        /*00c6*/ 	.short	0x0101


	//----- nvinfo : EIATTR_COOP_GROUP_MASK_REGIDS
	.align		4
        /*00c8*/ 	.byte	0x04, 0x29
        /*00ca*/ 	.short	(.L_1342 - .L_1341)


	//   ....[0]....
.L_1341:
        /*00cc*/ 	.word	0xffffffff


	//   ....[1]....
        /*00d0*/ 	.word	0xffffffff


	//   ....[2]....
        /*00d4*/ 	.word	0xffffffff


	//   ....[3]....
        /*00d8*/ 	.word	0xffffffff


	//   ....[4]....
        /*00dc*/ 	.word	0xffffffff


	//   ....[5]....
        /*00e0*/ 	.word	0xffffffff


	//   ....[6]....
        /*00e4*/ 	.word	0xffffffff


	//   ....[7]....
        /*00e8*/ 	.word	0xffffffff


	//   ....[8]....
        /*00ec*/ 	.word	0xffffffff


	//   ....[9]....
        /*00f0*/ 	.word	0xffffffff


	//----- nvinfo : EIATTR_COOP_GROUP_INSTR_OFFSETS
	.align		4
.L_1342:
        /*00f4*/ 	.byte	0x04, 0x28
        /*00f6*/ 	.short	(.L_1344 - .L_1343)


	//   ....[0]....
.L_1343:
        /*00f8*/ 	.word	0x00000ae0


	//   ....[1]....
        /*00fc*/ 	.word	0x00000b60


	//   ....[2]....
        /*0100*/ 	.word	0x00000b90


	//   ....[3]....
        /*0104*/ 	.word	0x00000be0


	//   ....[4]....
        /*0108*/ 	.word	0x00000cc0


	//   ....[5]....
        /*010c*/ 	.word	0x00000f50


	//   ....[6]....
        /*0110*/ 	.word	0x00000f80


	//   ....[7]....
        /*0114*/ 	.word	0x00000fa0


	//   ....[8]....
        /*0118*/ 	.word	0x00000fc0


	//   ....[9]....
        /*011c*/ 	.word	0x00000fe0


	//----- nvinfo : EIATTR_VRC_CTA_INIT_COUNT
	.align		4
.L_1344:
        /*0120*/ 	.byte	0x02, 0x4a
	.zero		1
	.zero		1


	//----- nvinfo : EIATTR_EXIT_INSTR_OFFSETS
	.align		4
        /*0124*/ 	.byte	0x04, 0x1c
        /*0126*/ 	.short	(.L_1346 - .L_1345)


	//   ....[0]....
.L_1345:
        /*0128*/ 	.word	0x000000d0


	//   ....[1]....
        /*012c*/ 	.word	0x000014e0


	//----- nvinfo : EIATTR_CRS_STACK_SIZE
	.align		4
.L_1346:
        /*0130*/ 	.byte	0x04, 0x1e
        /*0132*/ 	.short	(.L_1348 - .L_1347)
.L_1347:
        /*0134*/ 	.word	0x00000000


	//----- nvinfo : EIATTR_CBANK_PARAM_SIZE
	.align		4
.L_1348:
        /*0138*/ 	.byte	0x03, 0x19
        /*013a*/ 	.short	0x003c


	//----- nvinfo : EIATTR_PARAM_CBANK
	.align		4
        /*013c*/ 	.byte	0x04, 0x0a
        /*013e*/ 	.short	(.L_1350 - .L_1349)
	.align		4
.L_1349:
        /*0140*/ 	.word	index@(.nv.constant0._ZN17fastertransformer42layernorm_shift_partition_COL32_warpReduceILi4ELi8EEEvPaPK6__halfS4_S4_iiiifii)
        /*0144*/ 	.short	0x0380
        /*0146*/ 	.short	0x003c


	//----- nvinfo : EIATTR_SW_WAR
	.align		4
.L_1350:
        /*0148*/ 	.byte	0x04, 0x36
        /*014a*/ 	.short	(.L_1352 - .L_1351)
.L_1351:
        /*014c*/ 	.word	0x00000008
.L_1352:


//--------------------- .nv.info._ZN17fastertransformer31layernorm_COL32_INT8I_DataTypeOI7__half2EEvPT_PKaPKS2_S7_iiPKf --------------------------
	.section	.nv.info._ZN17fastertransformer31layernorm_COL32_INT8I_DataTypeOI7__half2EEvPT_PKaPKS2_S7_iiPKf,"",@"SHT_CUDA_INFO"
	.sectionflags	@""
	.align	4


	//----- nvinfo : EIATTR_CUDA_API_VERSION
	.align		4
        /*0000*/ 	.byte	0x04, 0x37
        /*0002*/ 	.short	(.L_1354 - .L_1353)
.L_1353:
        /*0004*/ 	.word	0x00000082


	//----- nvinfo : EIATTR_KPARAM_INFO
	.align		4
.L_1354:
        /*0008*/ 	.byte	0x04, 0x17
        /*000a*/ 	.short	(.L_1356 - .L_1355)
.L_1355:
        /*000c*/ 	.word	0x00000000
        /*0010*/ 	.short	0x0006
        /*0012*/ 	.short	0x0028
        /*0014*/ 	.byte	0x00, 0xf5, 0x21, 0x00


	//----- nvinfo : EIATTR_KPARAM_INFO
	.align		4
.L_1356:
        /*0018*/ 	.byte	0x04, 0x17
        /*001a*/ 	.short	(.L_1358 - .L_1357)
.L_1357:
        /*001c*/ 	.word	0x00000000
        /*0020*/ 	.short	0x0005
        /*0022*/ 	.short	0x0024
        /*0024*/ 	.byte	0x00, 0xf0, 0x11, 0x00


	//----- nvinfo : EIATTR_KPARAM_INFO
	.align		4
.L_1358:
        /*0028*/ 	.byte	0x04, 0x17
        /*002a*/ 	.short	(.L_1360 - .L_1359)
.L_1359:
        /*002c*/ 	.word	0x00000000
        /*0030*/ 	.short	0x0004
        /*0032*/ 	.short	0x0020
        /*0034*/ 	.byte	0x00, 0xf0, 0x11, 0x00


	//----- nvinfo : EIATTR_KPARAM_INFO
	.align		4
.L_1360:
        /*0038*/ 	.byte	0x04, 0x17
        /*003a*/ 	.short	(.L_1362 - .L_1361)
.L_1361:
        /*003c*/ 	.word	0x00000000
        /*0040*/ 	.short	0x0003
        /*0042*/ 	.short	0x0018
        /*0044*/ 	.byte	0x00, 0xf5, 0x21, 0x00


	//----- nvinfo : EIATTR_KPARAM_INFO
	.align		4
.L_1362:
        /*0048*/ 	.byte	0x04, 0x17
        /*004a*/ 	.short	(.L_1364 - .L_1363)
.L_1363:
        /*004c*/ 	.word	0x00000000
        /*0050*/ 	.short	0x0002
        /*0052*/ 	.short	0x0010
        /*0054*/ 	.byte	0x00, 0xf5, 0x21, 0x00


	//----- nvinfo : EIATTR_KPARAM_INFO
	.align		4
.L_1364:
        /*0058*/ 	.byte	0x04, 0x17
        /*005a*/ 	.short	(.L_1366 - .L_1365)
.L_1365:
        /*005c*/ 	.word	0x00000000
        /*0060*/ 	.short	0x0001
        /*0062*/ 	.short	0x0008
        /*0064*/ 	.byte	0x00, 0xf5, 0x21, 0x00


	//----- nvinfo : EIATTR_KPARAM_INFO
	.align		4
.L_1366:
        /*0068*/ 	.byte	0x04, 0x17
        /*006a*/ 	.short	(.L_1368 - .L_1367)
.L_1367:
        /*006c*/ 	.word	0x00000000
        /*0070*/ 	.short	0x0000
        /*0072*/ 	.short	0x0000
        /*0074*/ 	.byte	0x00, 0xf5, 0x21, 0x00


	//----- nvinfo : EIATTR_SPARSE_MMA_MASK
	.align		4
.L_1368:
        /*0078*/ 	.byte	0x03, 0x50
        /*007a*/ 	.short	0x0000


	//----- nvinfo : EIATTR_MAXREG_COUNT
	.align		4
        /*007c*/ 	.byte	0x03, 0x1b
        /*007e*/ 	.short	0x00ff


	//----- nvinfo : EIATTR_NUM_BARRIERS
	.align		4
        /*0080*/ 	.byte	0x02, 0x4c
        /*0082*/ 	.byte	0x01
	.zero		1


	//----- nvinfo : EIATTR_MERCURY_ISA_VERSION
	.align		4
        /*0084*/ 	.byte	0x03, 0x5f
        /*0086*/ 	.short	0x0101


	//----- nvinfo : EIATTR_COOP_GROUP_MASK_REGIDS
	.align		4
        /*0088*/ 	.byte	0x04, 0x29
        /*008a*/ 	.short	(.L_1370 - .L_1369)


	//   ....[0]....
.L_1369:
        /*008c*/ 	.word	0xffffffff


	//   ....[1]....
        /*0090*/ 	.word	0xffffffff


	//   ....[2]....
        /*0094*/ 	.word	0xffffffff


	//   ....[3]....
        /*0098*/ 	.word	0xffffffff


	//   ....[4]....
        /*009c*/ 	.word	0xffffffff


	//   ....[5]....
        /*00a0*/ 	.word	0xffffffff


	//   ....[6]....
        /*00a4*/ 	.word	0xffffffff


	//   ....[7]....
        /*00a8*/ 	.word	0xffffffff


	//   ....[8]....
        /*00ac*/ 	.word	0xffffffff


	//   ....[9]....
        /*00b0*/ 	.word	0xffffffff


	//   ....[10]....
        /*00b4*/ 	.word	0xffffffff


	//   ....[11]....
        /*00b8*/ 	.word	0xffffffff


	//   ....[12]....
        /*00bc*/ 	.word	0xffffffff


	//   ....[13]....
        /*00c0*/ 	.word	0xffffffff


	//   ....[14]....
        /*00c4*/ 	.word	0xffffffff


	//   ....[15]....
        /*00c8*/ 	.word	0xffffffff


	//   ....[16]....
        /*00cc*/ 	.word	0xffffffff


	//   ....[17]....
        /*00d0*/ 	.word	0xffffffff


	//   ....[18]....
        /*00d4*/ 	.word	0xffffffff


	//   ....[19]....
        /*00d8*/ 	.word	0xffffffff


	//----- nvinfo : EIATTR_COOP_GROUP_INSTR_OFFSETS
	.align		4
.L_1370:
        /*00dc*/ 	.byte	0x04, 0x28
        /*00de*/ 	.short	(.L_1372 - .L_1371)


	//   ....[0]....
.L_1371:
        /*00e0*/ 	.word	0x000009b0


	//   ....[1]....
        /*00e4*/ 	.word	0x000009d0


	//   ....[2]....
        /*00e8*/ 	.word	0x00000a00


	//   ....[3]....
        /*00ec*/ 	.word	0x00000a10


	//   ....[4]....
        /*00f0*/ 	.word	0x00000a70


	//   ....[5]....
        /*00f4*/ 	.word	0x00000a80


	//   ....[6]....
        /*00f8*/ 	.word	0x00000ae0


	//   ....[7]....
        /*00fc*/ 	.word	0x00000b10


	//   ....[8]....
        /*0100*/ 	.word	0x00000b70


	//   ....[9]....
        /*0104*/ 	.word	0x00000b90


	//   ....[10]....
        /*0108*/ 	.word	0x00000c90


	//   ....[11]....
        /*010c*/ 	.word	0x00000ca0


	//   ....[12]....
        /*0110*/ 	.word	0x00000cd0


	//   ....[13]....
        /*0114*/ 	.word	0x00000ce0


	//   ....[14]....
        /*0118*/ 	.word	0x00000d10


	//   ....[15]....
        /*011c*/ 	.word	0x00000d20


	//   ....[16]....
        /*0120*/ 	.word	0x00000d50


	//   ....[17]....
        /*0124*/ 	.word	0x00000d60


	//   ....[18]....
        /*0128*/ 	.word	0x00000d90


	//   ....[19]....
        /*012c*/ 	.word	0x00000da0


	//----- nvinfo : EIATTR_VRC_CTA_INIT_COUNT
	.align		4
.L_1372:
        /*0130*/ 	.byte	0x02, 0x4a
	.zero		1
	.zero		1


	//----- nvinfo : EIATTR_EXIT_INSTR_OFFSETS
	.align		4
        /*0134*/ 	.byte	0x04, 0x1c
        /*0136*/ 	.short	(.L_1374 - .L_1373)


	//   ....[0]....
.L_1373:
        /*0138*/ 	.word	0x00000f40


	//   ....[1]....
        /*013c*/ 	.word	0x00001460


	//   ....[2]....
        /*0140*/ 	.word	0x00001ca0


	//----- nvinfo : EIATTR_CRS_STACK_SIZE
	.align		4
.L_1374:
        /*0144*/ 	.byte	0x04, 0x1e
        /*0146*/ 	.short	(.L_1376 - .L_1375)
.L_1375:
        /*0148*/ 	.word	0x00000000


	//----- nvinfo : EIATTR_CBANK_PARAM_SIZE
	.align		4
.L_1376:
        /*014c*/ 	.byte	0x03, 0x19
        /*014e*/ 	.short	0x0030


	//----- nvinfo : EIATTR_PARAM_CBANK
	.align		4
        /*0150*/ 	.byte	0x04, 0x0a
        /*0152*/ 	.short	(.L_1378 - .L_1377)
	.align		4
.L_1377:
        /*0154*/ 	.word	index@(.nv.constant0._ZN17fastertransformer31layernorm_COL32_INT8I_DataTypeOI7__half2EEvPT_PKaPKS2_S7_iiPKf)
        /*0158*/ 	.short	0x0380
        /*015a*/ 	.short	0x0030


	//----- nvinfo : EIATTR_SW_WAR
	.align		4
.L_1378:
        /*015c*/ 	.byte	0x04, 0x36
        /*015e*/ 	.short	(.L_1380 - .L_1379)
.L_1379:
        /*0160*/ 	.word	0x00000008
.L_1380:


//--------------------- .nv.info._ZN17fastertransformer31layernorm_COL32_DataTypeI_int8OI7__half2EEvPaPKT_S5_S5_iiPKf --------------------------
	.section	.nv.info._ZN17fastertransformer31layernorm_COL32_DataTypeI_int8OI7__half2EEvPaPKT_S5_S5_iiPKf,"",@"SHT_CUDA_INFO"
	.sectionflags	@""
	.align	4


	//----- nvinfo : EIATTR_CUDA_API_VERSION
	.align		4
        /*0000*/ 	.byte	0x04, 0x37
        /*0002*/ 	.short	(.L_1382 - .L_1381)
.L_1381:
        /*0004*/ 	.word	0x00000082


	//----- nvinfo : EIATTR_KPARAM_INFO
	.align		4
.L_1382:
        /*0008*/ 	.byte	0x04, 0x17
        /*000a*/ 	.short	(.L_1384 - .L_1383)
.L_1383:
        /*000c*/ 	.word	0x00000000
        /*0010*/ 	.short	0x0006
        /*0012*/ 	.short	0x0028
        /*0014*/ 	.byte	0x00, 0xf5, 0x21, 0x00


	//----- nvinfo : EIATTR_KPARAM_INFO
	.align		4
.L_1384:
        /*0018*/ 	.byte	0x04, 0x17
        /*001a*/ 	.short	(.L_1386 - .L_1385)
.L_1385:
        /*001c*/ 	.word	0x00000000
        /*0020*/ 	.short	0x0005
        /*0022*/ 	.short	0x0024
        /*0024*/ 	.byte	0x00, 0xf0, 0x11, 0x00


	//----- nvinfo : EIATTR_KPARAM_INFO
	.align		4
.L_1386:
        /*0028*/ 	.byte	0x04, 0x17
        /*002a*/ 	.short	(.L_1388 - .L_1387)
.L_1387:
        /*002c*/ 	.word	0x00000000
        /*0030*/ 	.short	0x0004
        /*0032*/ 	.short	0x0020
        /*0034*/ 	.byte	0x00, 0xf0, 0x11, 0x00


	//----- nvinfo : EIATTR_KPARAM_INFO
	.align		4
.L_1388:
        /*0038*/ 	.byte	0x04, 0x17
        /*003a*/ 	.short	(.L_1390 - .L_1389)
.L_1389:
        /*003c*/ 	.word	0x00000000
        /*0040*/ 	.short	0x0003
        /*0042*/ 	.short	0x0018
        /*0044*/ 	.byte	0x00, 0xf5, 0x21, 0x00


	//----- nvinfo : EIATTR_KPARAM_INFO
	.align		4
.L_1390:
        /*0048*/ 	.byte	0x04, 0x17
        /*004a*/ 	.short	(.L_1392 - .L_1391)
.L_1391:
        /*004c*/ 	.word	0x00000000
        /*0050*/ 	.short	0x0002
        /*0052*/ 	.short	0x0010
        /*0054*/ 	.byte	0x00, 0xf5, 0x21, 0x00


	//----- nvinfo : EIATTR_KPARAM_INFO
	.align		4
.L_1392:
        /*0058*/ 	.byte	0x04, 0x17
        /*005a*/ 	.short	(.L_1394 - .L_1393)
.L_1393:
        /*005c*/ 	.word	0x00000000
        /*0060*/ 	.short	0x0001
        /*0062*/ 	.short	0x0008
        /*0064*/ 	.byte	0x00, 0xf5, 0x21, 0x00


	//----- nvinfo : EIATTR_KPARAM_INFO
	.align		4
.L_1394:
        /*0068*/ 	.byte	0x04, 0x17
        /*006a*/ 	.short	(.L_1396 - .L_1395)
.L_1395:
        /*006c*/ 	.word	0x00000000
        /*0070*/ 	.short	0x0000
        /*0072*/ 	.short	0x0000
        /*0074*/ 	.byte	0x00, 0xf5, 0x21, 0x00


	//----- nvinfo : EIATTR_SPARSE_MMA_MASK
	.align		4
.L_1396:
        /*0078*/ 	.byte	0x03, 0x50
        /*007a*/ 	.short	0x0000


	//----- nvinfo : EIATTR_MAXREG_COUNT
	.align		4
        /*007c*/ 	.byte	0x03, 0x1b
        /*007e*/ 	.short	0x00ff


	//----- nvinfo : EIATTR_NUM_BARRIERS
	.align		4
        /*0080*/ 	.byte	0x02, 0x4c
        /*0082*/ 	.byte	0x01
	.zero		1


	//----- nvinfo : EIATTR_MERCURY_ISA_VERSION
	.align		4
        /*0084*/ 	.byte	0x03, 0x5f
        /*0086*/ 	.short	0x0101


	//----- nvinfo : EIATTR_COOP_GROUP_MASK_REGIDS
	.align		4
        /*0088*/ 	.byte	0x04, 0x29
        /*008a*/ 	.short	(.L_1398 - .L_1397)


	//   ....[0]....
.L_1397:
        /*008c*/ 	.word	0xffffffff


	//   ....[1]....
        /*0090*/ 	.word	0xffffffff


	//   ....[2]....
        /*0094*/ 	.word	0xffffffff


	//   ....[3]....
        /*0098*/ 	.word	0xffffffff


	//   ....[4]....
        /*009c*/ 	.word	0xffffffff


	//   ....[5]....
        /*00a0*/ 	.word	0xffffffff


	//   ....[6]....
        /*00a4*/ 	.word	0xffffffff


	//   ....[7]....
        /*00a8*/ 	.word	0xffffffff


	//   ....[8]....
        /*00ac*/ 	.word	0xffffffff


	//   ....[9]....
        /*00b0*/ 	.word	0xffffffff


	//   ....[10]....
        /*00b4*/ 	.word	0xffffffff


	//   ....[11]....
        /*00b8*/ 	.word	0xffffffff


	//   ....[12]....
        /*00bc*/ 	.word	0xffffffff


	//   ....[13]....
        /*00c0*/ 	.word	0xffffffff


	//   ....[14]....
        /*00c4*/ 	.word	0xffffffff


	//   ....[15]....
        /*00c8*/ 	.word	0xffffffff


	//   ....[16]....
        /*00cc*/ 	.word	0xffffffff


	//   ....[17]....
        /*00d0*/ 	.word	0xffffffff


	//   ....[18]....
        /*00d4*/ 	.word	0xffffffff


	//   ....[19]....
        /*00d8*/ 	.word	0xffffffff


	//----- nvinfo : EIATTR_COOP_GROUP_INSTR_OFFSETS
	.align		4
.L_1398:
        /*00dc*/ 	.byte	0x04, 0x28
        /*00de*/ 	.short	(.L_1400 - .L_1399)


	//   ....[0]....
.L_1399:
        /*00e0*/ 	.word	0x00000180


	//   ....[1]....
        /*00e4*/ 	.word	0x00000190


	//   ....[2]....
        /*00e8*/ 	.word	0x000001d0


	//   ....[3]....
        /*00ec*/ 	.word	0x000001e0


	//   ....[4]....
        /*00f0*/ 	.word	0x00000210


	//   ....[5]....
        /*00f4*/ 	.word	0x00000220


	//   ....[6]....
        /*00f8*/ 	.word	0x00000280


	//   ....[7]....
        /*00fc*/ 	.word	0x00000290


	//   ....[8]....
        /*0100*/ 	.word	0x000002f0


	//   ....[9]....
        /*0104*/ 	.word	0x00000300


	//   ....[10]....
        /*0108*/ 	.word	0x00000420


	//   ....[11]....
        /*010c*/ 	.word	0x00000430


	//   ....[12]....
        /*0110*/ 	.word	0x00000460


	//   ....[13]....
        /*0114*/ 	.word	0x00000470


	//   ....[14]....
        /*0118*/ 	.word	0x000004a0


	//   ....[15]....
        /*011c*/ 	.word	0x000004b0


	//   ....[16]....
        /*0120*/ 	.word	0x000004e0


	//   ....[17]....
        /*0124*/ 	.word	0x000004f0


	//   ....[18]....
        /*0128*/ 	.word	0x00000530


	//   ....[19]....
        /*012c*/ 	.word	0x00000540


	//----- nvinfo : EIATTR_VRC_CTA_INIT_COUNT
	.align		4
.L_1400:
        /*0130*/ 	.byte	0x02, 0x4a
	.zero		1
	.zero		1


	//----- nvinfo : EIATTR_EXIT_INSTR_OFFSETS
	.align		4
        /*0134*/ 	.byte	0x04, 0x1c
        /*0136*/ 	.short	(.L_1402 - .L_1401)


	//   ....[0]....
.L_1401:
        /*0138*/ 	.word	0x000006f0


	//   ....[1]....
        /*013c*/ 	.word	0x000008c0


	//----- nvinfo : EIATTR_CRS_STACK_SIZE
	.align		4
.L_1402:
        /*0140*/ 	.byte	0x04, 0x1e
        /*0142*/ 	.short	(.L_1404 - .L_1403)
.L_1403:
        /*0144*/ 	.word	0x00000000


	//----- nvinfo : EIATTR_CBANK_PARAM_SIZE
	.align		4
.L_1404:
        /*0148*/ 	.byte	0x03, 0x19
        /*014a*/ 	.short	0x0030


	//----- nvinfo : EIATTR_PARAM_CBANK
	.align		4
        /*014c*/ 	.byte	0x04, 0x0a
        /*014e*/ 	.short	(.L_1406 - .L_1405)
	.align		4
.L_1405:
        /*0150*/ 	.word	index@(.nv.constant0._ZN17fastertransformer31layernorm_COL32_DataTypeI_int8OI7__half2EEvPaPKT_S5_S5_iiPKf)
        /*0154*/ 	.short	0x0380
        /*0156*/ 	.short	0x0030


	//----- nvinfo : EIATTR_SW_WAR
	.align		4
.L_1406:
        /*0158*/ 	.byte	0x04, 0x36
        /*015a*/ 	.short	(.L_1408 - .L_1407)
.L_1407:
        /*015c*/ 	.word	0x00000008
.L_1408:


//--------------------- .nv.info._ZN17fastertransformer43add_bias_input_layernorm_COL32_int8IO_noResI7__half2EEvPaPiPT_PKS4_S7_S7_iiPKfS9_S9_ --------------------------
	.section	.nv.info._ZN17fastertransformer43add_bias_input_layernorm_COL32_int8IO_noResI7__half2EEvPaPiPT_PKS4_S7_S7_iiPKfS9_S9_,"",@"SHT_CUDA_INFO"
	.sectionflags	@""
	.align	4


	//----- nvinfo : EIATTR_CUDA_API_VERSION
	.align		4
        /*0000*/ 	.byte	0x04, 0x37
        /*0002*/ 	.short	(.L_1410 - .L_1409)
.L_1409:
        /*0004*/ 	.word	0x00000082


	//----- nvinfo : EIATTR_KPARAM_INFO
	.align		4
.L_1410:
        /*0008*/ 	.byte	0x04, 0x17
        /*000a*/ 	.short	(.L_1412 - .L_1411)
.L_1411:
        /*000c*/ 	.word	0x00000000
        /*0010*/ 	.short	0x000a
        /*0012*/ 	.short	0x0048
        /*0014*/ 	.byte	0x00, 0xf5, 0x21, 0x00


	//----- nvinfo : EIATTR_KPARAM_INFO
	.align		4
.L_1412:
        /*0018*/ 	.byte	0x04, 0x17
        /*001a*/ 	.short	(.L_1414 - .L_1413)
.L_1413:
        /*001c*/ 	.word	0x00000000
        /*0020*/ 	.short	0x0009
        /*0022*/ 	.short	0x0040
        /*0024*/ 	.byte	0x00, 0xf5, 0x21, 0x00


	//----- nvinfo : EIATTR_KPARAM_INFO
	.align		4
.L_1414:
        /*0028*/ 	.byte	0x04, 0x17
        /*002a*/ 	.short	(.L_1416 - .L_1415)
.L_1415:
        /*002c*/ 	.word	0x00000000
        /*0030*/ 	.short	0x0008
        /*0032*/ 	.short	0x0038
        /*0034*/ 	.byte	0x00, 0xf5, 0x21, 0x00


	//----- nvinfo : EIATTR_KPARAM_INFO
	.align		4
.L_1416:
        /*0038*/ 	.byte	0x04, 0x17
        /*003a*/ 	.short	(.L_1418 - .L_1417)
.L_1417:
        /*003c*/ 	.word	0x00000000
        /*0040*/ 	.short	0x0007
        /*0042*/ 	.short	0x0034
        /*0044*/ 	.byte	0x00, 0xf0, 0x11, 0x00


	//----- nvinfo : EIATTR_KPARAM_INFO
	.align		4
.L_1418:
        /*0048*/ 	.byte	0x04, 0x17
        /*004a*/ 	.short	(.L_1420 - .L_1419)
.L_1419:
        /*004c*/ 	.word	0x00000000
        /*0050*/ 	.short	0x0006
        /*0052*/ 	.short	0x0030
        /*0054*/ 	.byte	0x00, 0xf0, 0x11, 0x00


	//----- nvinfo : EIATTR_KPARAM_INFO
	.align		4
.L_1420:
        /*0058*/ 	.byte	0x04, 0x17
        /*005a*/ 	.short	(.L_1422 - .L_1421)
.L_1421:
        /*005c*/ 	.word	0x00000000
        /*0060*/ 	.short	0x0005
        /*0062*/ 	.short	0x0028
        /*0064*/ 	.byte	0x00, 0xf5, 0x21, 0x00


	//----- nvinfo : EIATTR_KPARAM_INFO
	.align		4
.L_1422:
        /*0068*/ 	.byte	0x04, 0x17
        /*006a*/ 	.short	(.L_1424 - .L_1423)
.L_1423:
        /*006c*/ 	.word	0x00000000
        /*0070*/ 	.short	0x0004
        /*0072*/ 	.short	0x0020
        /*0074*/ 	.byte	0x00, 0xf5, 0x21, 0x00


	//----- nvinfo : EIATTR_KPARAM_INFO
	.align		4
.L_1424:
        /*0078*/ 	.byte	0x04, 0x17
        /*007a*/ 	.short	(.L_1426 - .L_1425)
.L_1425:
        /*007c*/ 	.word	0x00000000
        /*0080*/ 	.short	0x0003
        /*0082*/ 	.short	0x0018
        /*0084*/ 	.byte	0x00, 0xf5, 0x21, 0x00


	//----- nvinfo : EIATTR_KPARAM_INFO
	.align		4
.L_1426:
        /*0088*/ 	.byte	0x04, 0x17
        /*008a*/ 	.short	(.L_1428 - .L_1427)
.L_1427:
        /*008c*/ 	.word	0x00000000
        /*0090*/ 	.short	0x0002
        /*0092*/ 	.short	0x0010
        /*0094*/ 	.byte	0x00, 0xf5, 0x21, 0x00


	//----- nvinfo : EIATTR_KPARAM_INFO
	.align		4
.L_1428:
        /*0098*/ 	.byte	0x04, 0x17
        /*009a*/ 	.short	(.L_1430 - .L_1429)
.L_1429:
        /*009c*/ 	.word	0x00000000
        /*00a0*/ 	.short	0x0001
        /*00a2*/ 	.short	0x0008
        /*00a4*/ 	.byte	0x00, 0xf5, 0x21, 0x00


	//----- nvinfo : EIATTR_KPARAM_INFO
	.align		4
.L_1430:
        /*00a8*/ 	.byte	0x04, 0x17
        /*00aa*/ 	.short	(.L_1432 - .L_1431)
.L_1431:
        /*00ac*/ 	.word	0x00000000
        /*00b0*/ 	.short	0x0000
        /*00b2*/ 	.short	0x0000
        /*00b4*/ 	.byte	0x00, 0xf5, 0x21, 0x00


	//----- nvinfo : EIATTR_SPARSE_MMA_MASK
	.align		4
.L_1432:
        /*00b8*/ 	.byte	0x03, 0x50
        /*00ba*/ 	.short	0x0000


	//----- nvinfo : EIATTR_MAXREG_COUNT
	.align		4
        /*00bc*/ 	.byte	0x03, 0x1b
        /*00be*/ 	.short	0x00ff


	//----- nvinfo : EIATTR_NUM_BARRIERS
	.align		4
        /*00c0*/ 	.byte	0x02, 0x4c
        /*00c2*/ 	.byte	0x01
	.zero		1


	//----- nvinfo : EIATTR_MERCURY_ISA_VERSION
	.align		4
        /*00c4*/ 	.byte	0x03, 0x5f
        /*00c6*/ 	.short	0x0101


	//----- nvinfo : EIATTR_COOP_GROUP_MASK_REGIDS
	.align		4
        /*00c8*/ 	.byte	0x04, 0x29
        /*00ca*/ 	.short	(.L_1434 - .L_1433)


	//   ....[0]....
.L_1433:
        /*00cc*/ 	.word	0xffffffff


	//   ....[1]....
        /*00d0*/ 	.word	0xffffffff


	//   ....[2]....
        /*00d4*/ 	.word	0xffffffff


	//   ....[3]....
        /*00d8*/ 	.word	0xffffffff


	//   ....[4]....
        /*00dc*/ 	.word	0xffffffff


	//   ....[5]....
        /*00e0*/ 	.word	0xffffffff


	//   ....[6]....
        /*00e4*/ 	.word	0xffffffff


	//   ....[7]....
        /*00e8*/ 	.word	0xffffffff


	//   ....[8]....
        /*00ec*/ 	.word	0xffffffff


	//   ....[9]....
        /*00f0*/ 	.word	0xffffffff


	//   ....[10]....
        /*00f4*/ 	.word	0xffffffff


	//   ....[11]....
        /*00f8*/ 	.word	0xffffffff


	//   ....[12]....
        /*00fc*/ 	.word	0xffffffff


	//   ....[13]....
        /*0100*/ 	.word	0xffffffff


	//   ....[14]....
        /*0104*/ 	.word	0xffffffff


	//   ....[15]....
        /*0108*/ 	.word	0xffffffff


	//   ....[16]....
        /*010c*/ 	.word	0xffffffff


	//   ....[17]....
        /*0110*/ 	.word	0xffffffff


	//   ....[18]....
        /*0114*/ 	.word	0xffffffff


	//   ....[19]....
        /*0118*/ 	.word	0xffffffff


	//----- nvinfo : EIATTR_COOP_GROUP_INSTR_OFFSETS
	.align		4
.L_1434:
        /*011c*/ 	.byte	0x04, 0x28
        /*011e*/ 	.short	(.L_1436 - .L_1435)


	//   ....[0]....
.L_1435:
        /*0120*/ 	.word	0x00000320


	//   ....[1]....
        /*0124*/ 	.word	0x00000340


	//   ....[2]....
        /*0128*/ 	.word	0x00000370


	//   ....[3]....
        /*012c*/ 	.word	0x00000380


	//   ....[4]....
        /*0130*/ 	.word	0x00000420


	//   ....[5]....
        /*0134*/ 	.word	0x00000430


	//   ....[6]....
        /*0138*/ 	.word	0x000004a0


	//   ....[7]....
        /*013c*/ 	.word	0x000004b0


	//   ....[8]....
        /*0140*/ 	.word	0x00000510


	//   ....[9]....
        /*0144*/ 	.word	0x00000530


	//   ....[10]....
        /*0148*/ 	.word	0x00000600


	//   ....[11]....
        /*014c*/ 	.word	0x00000610


	//   ....[12]....
        /*0150*/ 	.word	0x00000640


	//   ....[13]....
        /*0154*/ 	.word	0x00000650


	//   ....[14]....
        /*0158*/ 	.word	0x00000680


	//   ....[15]....
        /*015c*/ 	.word	0x00000690


	//   ....[16]....
        /*0160*/ 	.word	0x000006c0


	//   ....[17]....
        /*0164*/ 	.word	0x000006d0


	//   ....[18]....
        /*0168*/ 	.word	0x00000700


	//   ....[19]....
        /*016c*/ 	.word	0x00000710


	//----- nvinfo : EIATTR_VRC_CTA_INIT_COUNT
	.align		4
.L_1436:
        /*0170*/ 	.byte	0x02, 0x4a
	.zero		1
	.zero		1


	//----- nvinfo : EIATTR_EXIT_INSTR_OFFSETS
	.align		4
        /*0174*/ 	.byte	0x04, 0x1c
        /*0176*/ 	.short	(.L_1438 - .L_1437)


	//   ....[0]....
.L_1437:
        /*0178*/ 	.word	0x000008b0


	//   ....[1]....
        /*017c*/ 	.word	0x00000a80


	//----- nvinfo : EIATTR_CRS_STACK_SIZE
	.align		4
.L_1438:
        /*0180*/ 	.byte	0x04, 0x1e
        /*0182*/ 	.short	(.L_1440 - .L_1439)
.L_1439:
        /*0184*/ 	.word	0x00000000


	//----- nvinfo : EIATTR_CBANK_PARAM_SIZE
	.align		4
.L_1440:
        /*0188*/ 	.byte	0x03, 0x19
        /*018a*/ 	.short	0x0050


	//----- nvinfo : EIATTR_PARAM_CBANK
	.align		4
        /*018c*/ 	.byte	0x04, 0x0a
        /*018e*/ 	.short	(.L_1442 - .L_1441)
	.align		4
.L_1441:
        /*0190*/ 	.word	index@(.nv.constant0._ZN17fastertransformer43add_bias_input_layernorm_COL32_int8IO_noResI7__half2EEvPaPiPT_PKS4_S7_S7_iiPKfS9_S9_)
        /*0194*/ 	.short	0x0380
        /*0196*/ 	.short	0x0050


	//----- nvinfo : EIATTR_SW_WAR
	.align		4
.L_1442:
        /*0198*/ 	.byte	0x04, 0x36
        /*019a*/ 	.short	(.L_1444 - .L_1443)
.L_1443:
        /*019c*/ 	.word	0x00000008
.L_1444:


//--------------------- .nv.info._ZN17fastertransformer37add_bias_input_layernorm_COL32_int8IOILi8ELb1ELb1ELb1EEEvPaS1_P6__halfPKS2_S5_S5_iiff --------------------------
	.section	.nv.info._ZN17fastertransformer37add_bias_input_layernorm_COL32_int8IOILi8ELb1ELb1ELb1EEEvPaS1_P6__halfPKS2_S5_S5_iiff,"",@"SHT_CUDA_INFO"
	.sectionflags	@""
	.align	4


	//----- nvinfo : EIATTR_CUDA_API_VERSION
	.align		4
        /*0000*/ 	.byte	0x04, 0x37
        /*0002*/ 	.short	(.L_1446 - .L_1445)
.L_1445:
        /*0004*/ 	.word	0x00000082


	//----- nvinfo : EIATTR_KPARAM_INFO
	.align		4
.L_1446:
        /*0008*/ 	.byte	0x04, 0x17
        /*000a*/ 	.short	(.L_1448 - .L_1447)
.L_1447:
        /*000c*/ 	.word	0x00000000
        /*0010*/ 	.short	0x0009
        /*0012*/ 	.short	0x003c
        /*0014*/ 	.byte	0x00, 0xf0, 0x11, 0x00


	//----- nvinfo : EIATTR_KPARAM_INFO
	.align		4
.L_1448:
        /*0018*/ 	.byte	0x04, 0x17
        /*001a*/ 	.short	(.L_1450 - .L_1449)
.L_1449:
        /*001c*/ 	.word	0x00000000
        /*0020*/ 	.short	0x0008
        /*0022*/ 	.short	0x0038
        /*0024*/ 	.byte	0x00, 0xf0, 0x11, 0x00


	//----- nvinfo : EIATTR_KPARAM_INFO
	.align		4
.L_1450:
        /*0028*/ 	.byte	0x04, 0x17
        /*002a*/ 	.short	(.L_1452 - .L_1451)
.L_1451:
        /*002c*/ 	.word	0x00000000
        /*0030*/ 	.short	0x0007
        /*0032*/ 	.short	0x0034
        /*0034*/ 	.byte	0x00, 0xf0, 0x11, 0x00


	//----- nvinfo : EIATTR_KPARAM_INFO
	.align		4
.L_1452:
        /*0038*/ 	.byte	0x04, 0x17
        /*003a*/ 	.short	(.L_1454 - .L_1453)
.L_1453:
        /*003c*/ 	.word	0x00000000
        /*0040*/ 	.short	0x0006
        /*0042*/ 	.short	0x0030
        /*0044*/ 	.byte	0x00, 0xf0, 0x11, 0x00


	//----- nvinfo : EIATTR_KPARAM_INFO
	.align		4
.L_1454:
        /*0048*/ 	.byte	0x04, 0x17
        /*004a*/ 	.short	(.L_1456 - .L_1455)
.L_1455:
        /*004c*/ 	.word	0x00000000
        /*0050*/ 	.short	0x0005
        /*0052*/ 	.short	0x0028
        /*0054*/ 	.byte	0x00, 0xf5, 0x21, 0x00


	//----- nvinfo : EIATTR_KPARAM_INFO
	.align		4
.L_1456:
        /*0058*/ 	.byte	0x04, 0x17
        /*005a*/ 	.short	(.L_1458 - .L_1457)
.L_1457:
        /*005c*/ 	.word	0x00000000
        /*0060*/ 	.short	0x0004
        /*0062*/ 	.short	0x0020
        /*0064*/ 	.byte	0x00, 0xf5, 0x21, 0x00


	//----- nvinfo : EIATTR_KPARAM_INFO
	.align		4
.L_1458:
        /*0068*/ 	.byte	0x04, 0x17
        /*006a*/ 	.short	(.L_1460 - .L_1459)
.L_1459:
        /*006c*/ 	.word	0x00000000
        /*0070*/ 	.short	0x0003
        /*0072*/ 	.short	0x0018
        /*0074*/ 	.byte	0x00, 0xf5, 0x21, 0x00


	//----- nvinfo : EIATTR_KPARAM_INFO
	.align		4
.L_1460:
        /*0078*/ 	.byte	0x04, 0x17
        /*007a*/ 	.short	(.L_1462 - .L_1461)
.L_1461:
        /*007c*/ 	.word	0x00000000
        /*0080*/ 	.short	0x0002
        /*0082*/ 	.short	0x0010
        /*0084*/ 	.byte	0x00, 0xf5, 0x21, 0x00


	//----- nvinfo : EIATTR_KPARAM_INFO
	.align		4
.L_1462:
        /*0088*/ 	.byte	0x04, 0x17
        /*008a*/ 	.short	(.L_1464 - .L_1463)
.L_1463:
        /*008c*/ 	.word	0x00000000
        /*0090*/ 	.short	0x0001
        /*0092*/ 	.short	0x0008
        /*0094*/ 	.byte	0x00, 0xf5, 0x21, 0x00


	//----- nvinfo : EIATTR_KPARAM_INFO
	.align		4
.L_1464:
        /*0098*/ 	.byte	0x04, 0x17
        /*009a*/ 	.short	(.L_1466 - .L_1465)
.L_1465:
        /*009c*/ 	.word	0x00000000
        /*00a0*/ 	.short	0x0000
        /*00a2*/ 	.short	0x0000
        /*00a4*/ 	.byte	0x00, 0xf5, 0x21, 0x00


	//----- nvinfo : EIATTR_SPARSE_MMA_MASK
	.align		4
.L_1466:
        /*00a8*/ 	.byte	0x03, 0x50
        /*00aa*/ 	.short	0x0000


	//----- nvinfo : EIATTR_MAXREG_COUNT
	.align		4
        /*00ac*/ 	.byte	0x03, 0x1b
        /*00ae*/ 	.short	0x00ff


	//----- nvinfo : EIATTR_NUM_BARRIERS
	.align		4
        /*00b0*/ 	.byte	0x02, 0x4c
        /*00b2*/ 	.byte	0x01
	.zero		1


	//----- nvinfo : EIATTR_MERCURY_ISA_VERSION
	.align		4
        /*00b4*/ 	.byte	0x03, 0x5f
        /*00b6*/ 	.short	0x0101


	//----- nvinfo : EIATTR_COOP_GROUP_MASK_REGIDS
	.align		4
        /*00b8*/ 	.byte	0x04, 0x29
        /*00ba*/ 	.short	(.L_1468 - .L_1467)


	//   ....[0]....
.L_1467:
        /*00bc*/ 	.word	0xffffffff


	//   ....[1]....
        /*00c0*/ 	.word	0xffffffff


	//   ....[2]....
        /*00c4*/ 	.word	0xffffffff


	//   ....[3]....
        /*00c8*/ 	.word	0xffffffff


	//   ....[4]....
        /*00cc*/ 	.word	0xffffffff


	//   ....[5]....
        /*00d0*/ 	.word	0xffffffff


	//   ....[6]....
        /*00d4*/ 	.word	0xffffffff


	//   ....[7]....
        /*00d8*/ 	.word	0xffffffff


	//   ....[8]....
        /*00dc*/ 	.word	0xffffffff


	//   ....[9]....
        /*00e0*/ 	.word	0xffffffff


	//   ....[10]....
        /*00e4*/ 	.word	0xffffffff


	//   ....[11]....
        /*00e8*/ 	.word	0xffffffff


	//   ....[12]....
        /*00ec*/ 	.word	0xffffffff


	//   ....[13]....
        /*00f0*/ 	.word	0xffffffff


	//   ....[14]....
        /*00f4*/ 	.word	0xffffffff


	//   ....[15]....
        /*00f8*/ 	.word	0xffffffff


	//   ....[16]....
        /*00fc*/ 	.word	0xffffffff


	//   ....[17]....
        /*0100*/ 	.word	0xffffffff


	//   ....[18]....
        /*0104*/ 	.word	0xffffffff


	//   ....[19]....
        /*0108*/ 	.word	0xffffffff


	//----- nvinfo : EIATTR_COOP_GROUP_INSTR_OFFSETS
	.align		4
.L_1468:
        /*010c*/ 	.byte	0x04, 0x28
        /*010e*/ 	.short	(.L_1470 - .L_1469)


	//   ....[0]....
.L_1469:
        /*0110*/ 	.word	0x00000760


	//   ....[1]....
        /*0114*/ 	.word	0x00000780


	//   ....[2]....
        /*0118*/ 	.word	0x000007d0


	//   ....[3]....
        /*011c*/ 	.word	0x00000850


	//   ....[4]....
        /*0120*/ 	.word	0x000008a0


	//   ....[5]....
        /*0124*/ 	.word	0x00000930


	//   ....[6]....
        /*0128*/ 	.word	0x00000950


	//   ....[7]....
        /*012c*/ 	.word	0x00000970


	//   ....[8]....
        /*0130*/ 	.word	0x000009b0


	//   ....[9]....
        /*0134*/ 	.word	0x000009d0


	//   ....[10]....
        /*0138*/ 	.word	0x00000b60


	//   ....[11]....
        /*013c*/ 	.word	0x00000b80


	//   ....[12]....
        /*0140*/ 	.word	0x00000ba0


	//   ....[13]....
        /*0144*/ 	.word	0x00000bc0


	//   ....[14]....
        /*0148*/ 	.word	0x00000be0


	//   ....[15]....
        /*014c*/ 	.word	0x00000c40


	//   ....[16]....
        /*0150*/ 	.word	0x00000c60


	//   ....[17]....
        /*0154*/ 	.word	0x00000c80


	//   ....[18]....
        /*0158*/ 	.word	0x00000ca0


	//   ....[19]....
        /*015c*/ 	.word	0x00000cc0


	//----- nvinfo : EIATTR_VRC_CTA_INIT_COUNT
	.align		4
.L_1470:
        /*0160*/ 	.byte	0x02, 0x4a
	.zero		1
	.zero		1


	//----- nvinfo : EIATTR_EXIT_INSTR_OFFSETS
	.align		4
        /*0164*/ 	.byte	0x04, 0x1c
        /*0166*/ 	.short	(.L_1472 - .L_1471)


	//   ....[0]....
.L_1471:
        /*0168*/ 	.word	0x00001200


	//----- nvinfo : EIATTR_CRS_STACK_SIZE
	.align		4
.L_1472:
        /*016c*/ 	.byte	0x04, 0x1e
        /*016e*/ 	.short	(.L_1474 - .L_1473)
.L_1473:
        /*0170*/ 	.word	0x00000000


	//----- nvinfo : EIATTR_CBANK_PARAM_SIZE
	.align		4
.L_1474:
        /*0174*/ 	.byte	0x03, 0x19
        /*0176*/ 	.short	0x0040


	//----- nvinfo : EIATTR_PARAM_CBANK
	.align		4
        /*0178*/ 	.byte	0x04, 0x0a
        /*017a*/ 	.short	(.L_1476 - .L_1475)
	.align		4
.L_1475:
        /*017c*/ 	.word	index@(.nv.constant0._ZN17fastertransformer37add_bias_input_layernorm_COL32_int8IOILi8ELb1ELb1ELb1EEEvPaS1_P6__halfPKS2_S5_S5_iiff)
        /*0180*/ 	.short	0x0380
        /*0182*/ 	.short	0x0040


	//----- nvinfo : EIATTR_SW_WAR
	.align		4
.L_1476:
        /*0184*/ 	.byte	0x04, 0x36
        /*0186*/ 	.short	(.L_1478 - .L_1477)
.L_1477:
        /*0188*/ 	.word	0x00000008
.L_1478:


//--------------------- .nv.info._ZN17fastertransformer48add_bias_input_layernorm_COL32_int8IO_warpReduceILi4ELi8ELb1ELb1ELb1EEEvPaS1_P6__halfPKS2_S5_S5_iiff --------------------------
	.section	.nv.info._ZN17fastertransformer48add_bias_input_layernorm_COL32_int8IO_warpReduceILi4ELi8ELb1ELb1ELb1EEEvPaS1_P6__halfPKS2_S5_S5_iiff,"",@"SHT_CUDA_INFO"
	.sectionflags	@""
	.align	4


	//----- nvinfo : EIATTR_CUDA_API_VERSION
	.align		4
        /*0000*/ 	.byte	0x04, 0x37
        /*0002*/ 	.short	(.L_1480 - .L_1479)
.L_1479:
        /*0004*/ 	.word	0x00000082


	//----- nvinfo : EIATTR_KPARAM_INFO
	.align		4
.L_1480:
        /*0008*/ 	.byte	0x04, 0x17
        /*000a*/ 	.short	(.L_1482 - .L_1481)
.L_1481:
        /*000c*/ 	.word	0x00000000
        /*0010*/ 	.short	0x0009
        /*0012*/ 	.short	0x003c
        /*0014*/ 	.byte	0x00, 0xf0, 0x11, 0x00


	//----- nvinfo : EIATTR_KPARAM_INFO
	.align		4
.L_1482:
        /*0018*/ 	.byte	0x04, 0x17
        /*001a*/ 	.short	(.L_1484 - .L_1483)
.L_1483:
        /*001c*/ 	.word	0x00000000
        /*0020*/ 	.short	0x0008
        /*0022*/ 	.short	0x0038
        /*0024*/ 	.byte	0x00, 0xf0, 0x11, 0x00


	//----- nvinfo : EIATTR_KPARAM_INFO
	.align		4
.L_1484:
        /*0028*/ 	.byte	0x04, 0x17
        /*002a*/ 	.short	(.L_1486 - .L_1485)
.L_1485:
        /*002c*/ 	.word	0x00000000
        /*0030*/ 	.short	0x0007
        /*0032*/ 	.short	0x0034
        /*0034*/ 	.byte	0x00, 0xf0, 0x11, 0x00


	//----- nvinfo : EIATTR_KPARAM_INFO
	.align		4
.L_1486:
        /*0038*/ 	.byte	0x04, 0x17
        /*003a*/ 	.short	(.L_1488 - .L_1487)
.L_1487:
        /*003c*/ 	.word	0x00000000
        /*0040*/ 	.short	0x0006
        /*0042*/ 	.short	0x0030
        /*0044*/ 	.byte	0x00, 0xf0, 0x11, 0x00


	//----- nvinfo : EIATTR_KPARAM_INFO
	.align		4
.L_1488:
        /*0048*/ 	.byte	0x04, 0x17
        /*004a*/ 	.short	(.L_1490 - .L_1489)
.L_1489:
        /*004c*/ 	.word	0x00000000
        /*0050*/ 	.short	0x0005
        /*0052*/ 	.short	0x0028
        /*0054*/ 	.byte	0x00, 0xf5, 0x21, 0x00


	//----- nvinfo : EIATTR_KPARAM_INFO
	.align		4
.L_1490:
        /*0058*/ 	.byte	0x04, 0x17
        /*005a*/ 	.short	(.L_1492 - .L_1491)
.L_1491:
        /*005c*/ 	.word	0x00000000
        /*0060*/ 	.short	0x0004
        /*0062*/ 	.short	0x0020
        /*0064*/ 	.byte	0x00, 0xf5, 0x21, 0x00


	//----- nvinfo : EIATTR_KPARAM_INFO
	.align		4
.L_1492:
        /*0068*/ 	.byte	0x04, 0x17
        /*006a*/ 	.short	(.L_1494 - .L_1493)
.L_1493:
        /*006c*/ 	.word	0x00000000
        /*0070*/ 	.short	0x0003
        /*0072*/ 	.short	0x0018
        /*0074*/ 	.byte	0x00, 0xf5, 0x21, 0x00


	//----- nvinfo : EIATTR_KPARAM_INFO
	.align		4
.L_1494:
        /*0078*/ 	.byte	0x04, 0x17
        /*007a*/ 	.short	(.L_1496 - .L_1495)
.L_1495:
        /*007c*/ 	.word	0x00000000
        /*0080*/ 	.short	0x0002
        /*0082*/ 	.short	0x0010
        /*0084*/ 	.byte	0x00, 0xf5, 0x21, 0x00


	//----- nvinfo : EIATTR_KPARAM_INFO
	.align		4
.L_1496:
        /*0088*/ 	.byte	0x04, 0x17
        /*008a*/ 	.short	(.L_1498 - .L_1497)
.L_1497:
        /*008c*/ 	.word	0x00000000
        /*0090*/ 	.short	0x0001
        /*0092*/ 	.short	0x0008
        /*0094*/ 	.byte	0x00, 0xf5, 0x21, 0x00


	//----- nvinfo : EIATTR_KPARAM_INFO
	.align		4
.L_1498:
        /*0098*/ 	.byte	0x04, 0x17
        /*009a*/ 	.short	(.L_1500 - .L_1499)
.L_1499:
        /*009c*/ 	.word	0x00000000
        /*00a0*/ 	.short	0x0000
        /*00a2*/ 	.short	0x0000
        /*00a4*/ 	.byte	0x00, 0xf5, 0x21, 0x00


	//----- nvinfo : EIATTR_SPARSE_MMA_MASK
	.align		4
.L_1500:
        /*00a8*/ 	.byte	0x03, 0x50
        /*00aa*/ 	.short	0x0000


	//----- nvinfo : EIATTR_MAXREG_COUNT
	.align		4
        /*00ac*/ 	.byte	0x03, 0x1b
        /*00ae*/ 	.short	0x00ff


	//----- nvinfo : EIATTR_NUM_BARRIERS
	.align		4
        /*00b0*/ 	.byte	0x02, 0x4c
        /*00b2*/ 	.byte	0x01
	.zero		1


	//----- nvinfo : EIATTR_MERCURY_ISA_VERSION
	.align		4
        /*00b4*/ 	.byte	0x03, 0x5f
        /*00b6*/ 	.short	0x0101


	//----- nvinfo : EIATTR_COOP_GROUP_MASK_REGIDS
	.align		4
        /*00b8*/ 	.byte	0x04, 0x29
        /*00ba*/ 	.short	(.L_1502 - .L_1501)


	//   ....[0]....
.L_1501:
        /*00bc*/ 	.word	0xffffffff


	//   ....[1]....
        /*00c0*/ 	.word	0xffffffff


	//   ....[2]....
        /*00c4*/ 	.word	0xffffffff


	//   ....[3]....
        /*00c8*/ 	.word	0xffffffff


	//   ....[4]....
        /*00cc*/ 	.word	0xffffffff


	//   ....[5]....
        /*00d0*/ 	.word	0xffffffff


	//   ....[6]....
        /*00d4*/ 	.word	0xffffffff


	//   ....[7]....
        /*00d8*/ 	.word	0xffffffff


	//   ....[8]....
        /*00dc*/ 	.word	0xffffffff


	//   ....[9]....
        /*00e0*/ 	.word	0xffffffff


	//----- nvinfo : EIATTR_COOP_GROUP_INSTR_OFFSETS
	.align		4
.L_1502:
        /*00e4*/ 	.byte	0x04, 0x28
        /*00e6*/ 	.short	(.L_1504 - .L_1503)


	//   ....[0]....
.L_1503:
        /*00e8*/ 	.word	0x000007f0


	//   ....[1]....
        /*00ec*/ 	.word	0x00000810


	//   ....[2]....
        /*00f0*/ 	.word	0x00000830


	//   ....[3]....
        /*00f4*/ 	.word	0x00000850


	//   ....[4]....
        /*00f8*/ 	.word	0x00000880


	//   ....[5]....
        /*00fc*/ 	.word	0x00000a70


	//   ....[6]....
        /*0100*/ 	.word	0x00000aa0


	//   ....[7]....
        /*0104*/ 	.word	0x00000ac0


	//   ....[8]....
        /*0108*/ 	.word	0x00000ae0


	//   ....[9]....
        /*010c*/ 	.word	0x00000b00


	//----- nvinfo : EIATTR_VRC_CTA_INIT_COUNT
	.align		4
.L_1504:
        /*0110*/ 	.byte	0x02, 0x4a
	.zero		1
	.zero		1


	//----- nvinfo : EIATTR_EXIT_INSTR_OFFSETS
	.align		4
        /*0114*/ 	.byte	0x04, 0x1c
        /*0116*/ 	.short	(.L_1506 - .L_1505)


	//   ....[0]....
.L_1505:
        /*0118*/ 	.word	0x000000e0


	//   ....[1]....
        /*011c*/ 	.word	0x00001030


	//----- nvinfo : EIATTR_CRS_STACK_SIZE
	.align		4
.L_1506:
        /*0120*/ 	.byte	0x04, 0x1e
        /*0122*/ 	.short	(.L_1508 - .L_1507)
.L_1507:
        /*0124*/ 	.word	0x00000000


	//----- nvinfo : EIATTR_CBANK_PARAM_SIZE
	.align		4
.L_1508:
        /*0128*/ 	.byte	0x03, 0x19
        /*012a*/ 	.short	0x0040


	//----- nvinfo : EIATTR_PARAM_CBANK
	.align		4
        /*012c*/ 	.byte	0x04, 0x0a
        /*012e*/ 	.short	(.L_1510 - .L_1509)
	.align		4
.L_1509:
        /*0130*/ 	.word	index@(.nv.constant0._ZN17fastertransformer48add_bias_input_layernorm_COL32_int8IO_warpReduceILi4ELi8ELb1ELb1ELb1EEEvPaS1_P6__halfPKS2_S5_S5_iiff)
        /*0134*/ 	.short	0x0380
        /*0136*/ 	.short	0x0040


	//----- nvinfo : EIATTR_SW_WAR
	.align		4
.L_1510:
        /*0138*/ 	.byte	0x04, 0x36
        /*013a*/ 	.short	(.L_1512 - .L_1511)
.L_1511:
        /*013c*/ 	.word	0x00000008
.L_1512:


//--------------------- .nv.info._ZN17fastertransformer46add_bias_input_layernorm_COL32_int8I_DataTypeOI7__half2EEvPT_PKaS5_PKS2_S7_S7_iiPKfS9_ --------------------------
	.section	.nv.info._ZN17fastertransformer46add_bias_input_layernorm_COL32_int8I_DataTypeOI7__half2EEvPT_PKaS5_PKS2_S7_S7_iiPKfS9_,"",@"SHT_CUDA_INFO"
	.sectionflags	@""
	.align	4


	//----- nvinfo : EIATTR_CUDA_API_VERSION
	.align		4
        /*0000*/ 	.byte	0x04, 0x37
        /*0002*/ 	.short	(.L_1514 - .L_1513)
.L_1513:
        /*0004*/ 	.word	0x00000082


	//----- nvinfo : EIATTR_KPARAM_INFO
	.align		4
.L_1514:
        /*0008*/ 	.byte	0x04, 0x17
        /*000a*/ 	.short	(.L_1516 - .L_1515)
.L_1515:
        /*000c*/ 	.word	0x00000000
        /*0010*/ 	.short	0x0009
        /*0012*/ 	.short	0x0040
        /*0014*/ 	.byte	0x00, 0xf5, 0x21, 0x00


	//----- nvinfo : EIATTR_KPARAM_INFO
	.align		4
.L_1516:
        /*0018*/ 	.byte	0x04, 0x17
        /*001a*/ 	.short	(.L_1518 - .L_1517)
.L_1517:
        /*001c*/ 	.word	0x00000000
        /*0020*/ 	.short	0x0008
        /*0022*/ 	.short	0x0038
        /*0024*/ 	.byte	0x00, 0xf5, 0x21, 0x00


	//----- nvinfo : EIATTR_KPARAM_INFO
	.align		4
.L_1518:
        /*0028*/ 	.byte	0x04, 0x17
        /*002a*/ 	.short	(.L_1520 - .L_1519)
.L_1519:
        /*002c*/ 	.word	0x00000000
        /*0030*/ 	.short	0x0007
        /*0032*/ 	.short	0x0034
        /*0034*/ 	.byte	0x00, 0xf0, 0x11, 0x00


	//----- nvinfo : EIATTR_KPARAM_INFO
	.align		4
.L_1520:
        /*0038*/ 	.byte	0x04, 0x17
        /*003a*/ 	.short	(.L_1522 - .L_1521)
.L_1521:
        /*003c*/ 	.word	0x00000000
        /*0040*/ 	.short	0x0006
        /*0042*/ 	.short	0x0030
        /*0044*/ 	.byte	0x00, 0xf0, 0x11, 0x00


	//----- nvinfo : EIATTR_KPARAM_INFO
	.align		4
.L_1522:
        /*0048*/ 	.byte	0x04, 0x17
        /*004a*/ 	.short	(.L_1524 - .L_1523)
.L_1523:
        /*004c*/ 	.word	0x00000000
        /*0050*/ 	.short	0x0005
        /*0052*/ 	.short	0x0028
        /*0054*/ 	.byte	0x00, 0xf5, 0x21, 0x00


	//----- nvinfo : EIATTR_KPARAM_INFO
	.align		4
.L_1524:
        /*0058*/ 	.byte	0x04, 0x17
        /*005a*/ 	.short	(.L_1526 - .L_1525)
.L_1525:
        /*005c*/ 	.word	0x00000000
        /*0060*/ 	.short	0x0004
        /*0062*/ 	.short	0x0020
        /*0064*/ 	.byte	0x00, 0xf5, 0x21, 0x00


	//----- nvinfo : EIATTR_KPARAM_INFO
	.align		4
.L_1526:
        /*0068*/ 	.byte	0x04, 0x17
        /*006a*/ 	.short	(.L_1528 - .L_1527)
.L_1527:
        /*006c*/ 	.word	0x00000000
        /*0070*/ 	.short	0x0003
        /*0072*/ 	.short	0x0018
        /*0074*/ 	.byte	0x00, 0xf5, 0x21, 0x00


	//----- nvinfo : EIATTR_KPARAM_INFO
	.align		4
.L_1528:
        /*0078*/ 	.byte	0x04, 0x17
        /*007a*/ 	.short	(.L_1530 - .L_1529)
.L_1529:
        /*007c*/ 	.word	0x00000000
        /*0080*/ 	.short	0x0002
        /*0082*/ 	.short	0x0010
        /*0084*/ 	.byte	0x00, 0xf5, 0x21, 0x00


	//----- nvinfo : EIATTR_KPARAM_INFO
	.align		4
.L_1530:
        /*0088*/ 	.byte	0x04, 0x17
        /*008a*/ 	.short	(.L_1532 - .L_1531)
.L_1531:
        /*008c*/ 	.word	0x00000000
        /*0090*/ 	.short	0x0001
        /*0092*/ 	.short	0x0008
        /*0094*/ 	.byte	0x00, 0xf5, 0x21, 0x00


	//----- nvinfo : EIATTR_KPARAM_INFO
	.align		4
.L_1532:
        /*0098*/ 	.byte	0x04, 0x17
        /*009a*/ 	.short	(.L_1534 - .L_1533)
.L_1533:
        /*009c*/ 	.word	0x00000000
        /*00a0*/ 	.short	0x0000
        /*00a2*/ 	.short	0x0000
        /*00a4*/ 	.byte	0x00, 0xf5, 0x21, 0x00


	//----- nvinfo : EIATTR_SPARSE_MMA_MASK
	.align		4
.L_1534:
        /*00a8*/ 	.byte	0x03, 0x50
        /*00aa*/ 	.short	0x0000


	//----- nvinfo : EIATTR_MAXREG_COUNT
	.align		4
        /*00ac*/ 	.byte	0x03, 0x1b
        /*00ae*/ 	.short	0x00ff


	//----- nvinfo : EIATTR_NUM_BARRIERS
	.align		4
        /*00b0*/ 	.byte	0x02, 0x4c
        /*00b2*/ 	.byte	0x01
	.zero		1


	//----- nvinfo : EIATTR_MERCURY_ISA_VERSION
	.align		4
        /*00b4*/ 	.byte	0x03, 0x5f
        /*00b6*/ 	.short	0x0101


	//----- nvinfo : EIATTR_COOP_GROUP_MASK_REGIDS
	.align		4
        /*00b8*/ 	.byte	0x04, 0x29
        /*00ba*/ 	.short	(.L_1536 - .L_1535)


	//   ....[0]....
.L_1535:
        /*00bc*/ 	.word	0xffffffff


	//   ....[1]....
        /*00c0*/ 	.word	0xffffffff


	//   ....[2]....
        /*00c4*/ 	.word	0xffffffff


	//   ....[3]....
        /*00c8*/ 	.word	0xffffffff


	//   ....[4]....
        /*00cc*/ 	.word	0xffffffff


	//   ....[5]....
        /*00d0*/ 	.word	0xffffffff


	//   ....[6]....
        /*00d4*/ 	.word	0xffffffff


	//   ....[7]....
        /*00d8*/ 	.word	0xffffffff


	//   ....[8]....
        /*00dc*/ 	.word	0xffffffff


	//   ....[9]....
        /*00e0*/ 	.word	0xffffffff


	//   ....[10]....
        /*00e4*/ 	.word	0xffffffff


	//   ....[11]....
        /*00e8*/ 	.word	0xffffffff


	//   ....[12]....
        /*00ec*/ 	.word	0xffffffff


	//   ....[13]....
        /*00f0*/ 	.word	0xffffffff


	//   ....[14]....
        /*00f4*/ 	.word	0xffffffff


	//   ....[15]....
        /*00f8*/ 	.word	0xffffffff


	//   ....[16]....
        /*00fc*/ 	.word	0xffffffff


	//   ....[17]....
        /*0100*/ 	.word	0xffffffff


	//   ....[18]....
        /*0104*/ 	.word	0xffffffff


	//   ....[19]....
        /*0108*/ 	.word	0xffffffff


	//----- nvinfo : EIATTR_COOP_GROUP_INSTR_OFFSETS
	.align		4
.L_1536:
        /*010c*/ 	.byte	0x04, 0x28
        /*010e*/ 	.short	(.L_1538 - .L_1537)


	//   ....[0]....
.L_1537:
        /*0110*/ 	.word	0x00000280


	//   ....[1]....
        /*0114*/ 	.word	0x000002a0


	//   ....[2]....
        /*0118*/ 	.word	0x000002c0


	//   ....[3]....
        /*011c*/ 	.word	0x000002e0


	//   ....[4]....
        /*0120*/ 	.word	0x00000330


	//   ....[5]....
        /*0124*/ 	.word	0x00000400


	//   ....[6]....
        /*0128*/ 	.word	0x00000420


	//   ....[7]....
        /*012c*/ 	.word	0x00000440


	//   ....[8]....
        /*0130*/ 	.word	0x00000480


	//   ....[9]....
        /*0134*/ 	.word	0x000004b0


	//   ....[10]....
        /*0138*/ 	.word	0x00000570


	//   ....[11]....
        /*013c*/ 	.word	0x000005a0


	//   ....[12]....
        /*0140*/ 	.word	0x000005d0


	//   ....[13]....
        /*0144*/ 	.word	0x000005f0


	//   ....[14]....
        /*0148*/ 	.word	0x00000620


	//   ....[15]....
        /*014c*/ 	.word	0x000006d0


	//   ....[16]....
        /*0150*/ 	.word	0x000006f0


	//   ....[17]....
        /*0154*/ 	.word	0x00000710


	//   ....[18]....
        /*0158*/ 	.word	0x00000730


	//   ....[19]....
        /*015c*/ 	.word	0x00000770


	//----- nvinfo : EIATTR_VRC_CTA_INIT_COUNT
	.align		4
.L_1538:
        /*0160*/ 	.byte	0x02, 0x4a
	.zero		1
	.zero		1


	//----- nvinfo : EIATTR_EXIT_INSTR_OFFSETS
	.align		4
        /*0164*/ 	.byte	0x04, 0x1c
        /*0166*/ 	.short	(.L_1540 - .L_1539)


	//   ....[0]....
.L_1539:
        /*0168*/ 	.word	0x000008b0


	//----- nvinfo : EIATTR_CBANK_PARAM_SIZE
	.align		4
.L_1540:
        /*016c*/ 	.byte	0x03, 0x19
        /*016e*/ 	.short	0x0048


	//----- nvinfo : EIATTR_PARAM_CBANK
	.align		4
        /*0170*/ 	.byte	0x04, 0x0a
        /*0172*/ 	.short	(.L_1542 - .L_1541)
	.align		4
.L_1541:
        /*0174*/ 	.word	index@(.nv.constant0._ZN17fastertransformer46add_bias_input_layernorm_COL32_int8I_DataTypeOI7__half2EEvPT_PKaS5_PKS2_S7_S7_iiPKfS9_)
        /*0178*/ 	.short	0x0380
        /*017a*/ 	.short	0x0048


	//----- nvinfo : EIATTR_SW_WAR
	.align		4
.L_1542:
        /*017c*/ 	.byte	0x04, 0x36
        /*017e*/ 	.short	(.L_1544 - .L_1543)
.L_1543:
        /*0180*/ 	.word	0x00000008
.L_1544:


//--------------------- .nv.info._ZN17fastertransformer37add_bias_input_layernorm_COL32_int8IOI7__half2EEvPaPKaS4_PKT_S7_S7_iiPKfS9_S9_ --------------------------
	.section	.nv.info._ZN17fastertransformer37add_bias_input_layernorm_COL32_int8IOI7__half2EEvPaPKaS4_PKT_S7_S7_iiPKfS9_S9_,"",@"SHT_CUDA_INFO"
	.sectionflags	@""
	.align	4


	//----- nvinfo : EIATTR_CUDA_API_VERSION
	.align		4
        /*0000*/ 	.byte	0x04, 0x37
        /*0002*/ 	.short	(.L_1546 - .L_1545)
.L_1545:
        /*0004*/ 	.word	0x00000082


	//----- nvinfo : EIATTR_KPARAM_INFO
	.align		4
.L_1546:
        /*0008*/ 	.byte	0x04, 0x17
        /*000a*/ 	.short	(.L_1548 - .L_1547)
.L_1547:
        /*000c*/ 	.word	0x00000000
        /*0010*/ 	.short	0x000a
        /*0012*/ 	.short	0x0048
        /*0014*/ 	.byte	0x00, 0xf5, 0x21, 0x00


	//----- nvinfo : EIATTR_KPARAM_INFO
	.align		4
.L_1548:
        /*0018*/ 	.byte	0x04, 0x17
        /*001a*/ 	.short	(.L_1550 - .L_1549)
.L_1549:
        /*001c*/ 	.word	0x00000000
        /*0020*/ 	.short	0x0009
        /*0022*/ 	.short	0x0040
        /*0024*/ 	.byte	0x00, 0xf5, 0x21, 0x00


	//----- nvinfo : EIATTR_KPARAM_INFO
	.align		4
.L_1550:
        /*0028*/ 	.byte	0x04, 0x17
        /*002a*/ 	.short	(.L_1552 - .L_1551)
.L_1551:
        /*002c*/ 	.word	0x00000000
        /*0030*/ 	.short	0x0008
        /*0032*/ 	.short	0x0038
        /*0034*/ 	.byte	0x00, 0xf5, 0x21, 0x00


	//----- nvinfo : EIATTR_KPARAM_INFO
	.align		4
.L_1552:
        /*0038*/ 	.byte	0x04, 0x17
        /*003a*/ 	.short	(.L_1554 - .L_1553)
.L_1553:
        /*003c*/ 	.word	0x00000000
        /*0040*/ 	.short	0x0007
        /*0042*/ 	.short	0x0034
        /*0044*/ 	.byte	0x00, 0xf0, 0x11, 0x00


	//----- nvinfo : EIATTR_KPARAM_INFO
	.align		4
.L_1554:
        /*0048*/ 	.byte	0x04, 0x17
        /*004a*/ 	.short	(.L_1556 - .L_1555)
.L_1555:
        /*004c*/ 	.word	0x00000000
        /*0050*/ 	.short	0x0006
        /*0052*/ 	.short	0x0030
        /*0054*/ 	.byte	0x00, 0xf0, 0x11, 0x00


	//----- nvinfo : EIATTR_KPARAM_INFO
	.align		4
.L_1556:
        /*0058*/ 	.byte	0x04, 0x17
        /*005a*/ 	.short	(.L_1558 - .L_1557)
.L_1557:
        /*005c*/ 	.word	0x00000000
        /*0060*/ 	.short	0x0005
        /*0062*/ 	.short	0x0028
        /*0064*/ 	.byte	0x00, 0xf5, 0x21, 0x00


	//----- nvinfo : EIATTR_KPARAM_INFO
	.align		4
.L_1558:
        /*0068*/ 	.byte	0x04, 0x17
        /*006a*/ 	.short	(.L_1560 - .L_1559)
.L_1559:
        /*006c*/ 	.word	0x00000000
        /*0070*/ 	.short	0x0004
        /*0072*/ 	.short	0x0020
        /*0074*/ 	.byte	0x00, 0xf5, 0x21, 0x00


	//----- nvinfo : EIATTR_KPARAM_INFO
	.align		4
.L_1560:
        /*0078*/ 	.byte	0x04, 0x17
        /*007a*/ 	.short	(.L_1562 - .L_1561)
.L_1561:
        /*007c*/ 	.word	0x00000000
        /*0080*/ 	.short	0x0003
        /*0082*/ 	.short	0x0018
        /*0084*/ 	.byte	0x00, 0xf5, 0x21, 0x00


	//----- nvinfo : EIATTR_KPARAM_INFO
	.align		4
.L_1562:
        /*0088*/ 	.byte	0x04, 0x17
        /*008a*/ 	.short	(.L_1564 - .L_1563)
.L_1563:
        /*008c*/ 	.word	0x00000000
        /*0090*/ 	.short	0x0002
        /*0092*/ 	.short	0x0010
        /*0094*/ 	.byte	0x00, 0xf5, 0x21, 0x00


	//----- nvinfo : EIATTR_KPARAM_INFO
	.align		4
.L_1564:
        /*0098*/ 	.byte	0x04, 0x17
        /*009a*/ 	.short	(.L_1566 - .L_1565)
.L_1565:
        /*009c*/ 	.word	0x00000000
        /*00a0*/ 	.short	0x0001
        /*00a2*/ 	.short	0x0008
        /*00a4*/ 	.byte	0x00, 0xf5, 0x21, 0x00


	//----- nvinfo : EIATTR_KPARAM_INFO
	.align		4
.L_1566:
        /*00a8*/ 	.byte	0x04, 0x17
        /*00aa*/ 	.short	(.L_1568 - .L_1567)
.L_1567:
        /*00ac*/ 	.word	0x00000000
        /*00b0*/ 	.short	0x0000
        /*00b2*/ 	.short	0x0000
        /*00b4*/ 	.byte	0x00, 0xf5, 0x21, 0x00


	//----- nvinfo : EIATTR_SPARSE_MMA_MASK
	.align		4
.L_1568:
        /*00b8*/ 	.byte	0x03, 0x50
        /*00ba*/ 	.short	0x0000


	//----- nvinfo : EIATTR_MAXREG_COUNT
	.align		4
        /*00bc*/ 	.byte	0x03, 0x1b
        /*00be*/ 	.short	0x00ff


	//----- nvinfo : EIATTR_NUM_BARRIERS
	.align		4
        /*00c0*/ 	.byte	0x02, 0x4c
        /*00c2*/ 	.byte	0x01
	.zero		1


	//----- nvinfo : EIATTR_MERCURY_ISA_VERSION
	.align		4
        /*00c4*/ 	.byte	0x03, 0x5f
        /*00c6*/ 	.short	0x0101


	//----- nvinfo : EIATTR_COOP_GROUP_MASK_REGIDS
	.align		4
        /*00c8*/ 	.byte	0x04, 0x29
        /*00ca*/ 	.short	(.L_1570 - .L_1569)


	//   ....[0]....
.L_1569:
        /*00cc*/ 	.word	0xffffffff


	//   ....[1]....
        /*00d0*/ 	.word	0xffffffff


	//   ....[2]....
        /*00d4*/ 	.word	0xffffffff


	//   ....[3]....
        /*00d8*/ 	.word	0xffffffff


	//   ....[4]....
        /*00dc*/ 	.word	0xffffffff


	//   ....[5]....
        /*00e0*/ 	.word	0xffffffff


	//   ....[6]....
        /*00e4*/ 	.word	0xffffffff


	//   ....[7]....
        /*00e8*/ 	.word	0xffffffff


	//   ....[8]....
        /*00ec*/ 	.word	0xffffffff


	//   ....[9]....
        /*00f0*/ 	.word	0xffffffff


	//   ....[10]....
        /*00f4*/ 	.word	0xffffffff


	//   ....[11]....
        /*00f8*/ 	.word	0xffffffff


	//   ....[12]....
        /*00fc*/ 	.word	0xffffffff


	//   ....[13]....
        /*0100*/ 	.word	0xffffffff


	//   ....[14]....
        /*0104*/ 	.word	0xffffffff


	//   ....[15]....
        /*0108*/ 	.word	0xffffffff


	//   ....[16]....
        /*010c*/ 	.word	0xffffffff


	//   ....[17]....
        /*0110*/ 	.word	0xffffffff


	//   ....[18]....
        /*0114*/ 	.word	0xffffffff


	//   ....[19]....
        /*0118*/ 	.word	0xffffffff


	//----- nvinfo : EIATTR_COOP_GROUP_INSTR_OFFSETS
	.align		4
.L_1570:
        /*011c*/ 	.byte	0x04, 0x28
        /*011e*/ 	.short	(.L_1572 - .L_1571)


	//   ....[0]....
.L_1571:
        /*0120*/ 	.word	0x00000380


	//   ....[1]....
        /*0124*/ 	.word	0x000003a0


	//   ....[2]....
        /*0128*/ 	.word	0x000003c0


	//   ....[3]....
        /*012c*/ 	.word	0x000003e0


	//   ....[4]....
        /*0130*/ 	.word	0x00000430


	//   ....[5]....
        /*0134*/ 	.word	0x00000500


	//   ....[6]....
        /*0138*/ 	.word	0x00000520


	//   ....[7]....
        /*013c*/ 	.word	0x00000540


	//   ....[8]....
        /*0140*/ 	.word	0x00000580


	//   ....[9]....
        /*0144*/ 	.word	0x000005b0


	//   ....[10]....
        /*0148*/ 	.word	0x000006c0


	//   ....[11]....
        /*014c*/ 	.word	0x000006e0


	//   ....[12]....
        /*0150*/ 	.word	0x00000710


	//   ....[13]....
        /*0154*/ 	.word	0x00000740


	//   ....[14]....
        /*0158*/ 	.word	0x000007c0


	//   ....[15]....
        /*015c*/ 	.word	0x00000850


	//   ....[16]....
        /*0160*/ 	.word	0x00000870


	//   ....[17]....
        /*0164*/ 	.word	0x00000890


	//   ....[18]....
        /*0168*/ 	.word	0x000008b0


	//   ....[19]....
        /*016c*/ 	.word	0x000008f0


	//----- nvinfo : EIATTR_VRC_CTA_INIT_COUNT
	.align		4
.L_1572:
        /*0170*/ 	.byte	0x02, 0x4a
	.zero		1
	.zero		1


	//----- nvinfo : EIATTR_EXIT_INSTR_OFFSETS
	.align		4
        /*0174*/ 	.byte	0x04, 0x1c
        /*0176*/ 	.short	(.L_1574 - .L_1573)


	//   ....[0]....
.L_1573:
        /*0178*/ 	.word	0x00000b50


	//----- nvinfo : EIATTR_CBANK_PARAM_SIZE
	.align		4
.L_1574:
        /*017c*/ 	.byte	0x03, 0x19
        /*017e*/ 	.short	0x0050


	//----- nvinfo : EIATTR_PARAM_CBANK
	.align		4
        /*0180*/ 	.byte	0x04, 0x0a
        /*0182*/ 	.short	(.L_1576 - .L_1575)
	.align		4
.L_1575:
        /*0184*/ 	.word	index@(.nv.constant0._ZN17fastertransformer37add_bias_input_layernorm_COL32_int8IOI7__half2EEvPaPKaS4_PKT_S7_S7_iiPKfS9_S9_)
        /*0188*/ 	.short	0x0380
        /*018a*/ 	.short	0x0050


	//----- nvinfo : EIATTR_SW_WAR
	.align		4
.L_1576:
        /*018c*/ 	.byte	0x04, 0x36
        /*018e*/ 	.short	(.L_1578 - .L_1577)
.L_1577:
        /*0190*/ 	.word	0x00000008
.L_1578:


//--------------------- .nv.info._ZN17fastertransformer47add_bias_input_layernorm_COL32_int32I_DataTypeOEP7__half2PK4int2PKS0_S6_S6_S6_iiPK6float2PKf --------------------------
	.section	.nv.info._ZN17fastertransformer47add_bias_input_layernorm_COL32_int32I_DataTypeOEP7__half2PK4int2PKS0_S6_S6_S6_iiPK6float2PKf,"",@"SHT_CUDA_INFO"
	.sectionflags	@""
	.align	4


	//----- nvinfo : EIATTR_CUDA_API_VERSION
	.align		4
        /*0000*/ 	.byte	0x04, 0x37
        /*0002*/ 	.short	(.L_1580 - .L_1579)
.L_1579:
        /*0004*/ 	.word	0x00000082


	//----- nvinfo : EIATTR_KPARAM_INFO
	.align		4
.L_1580:
        /*0008*/ 	.byte	0x04, 0x17
        /*000a*/ 	.short	(.L_1582 - .L_1581)
.L_1581:
        /*000c*/ 	.word	0x00000000
        /*0010*/ 	.short	0x0009
        /*0012*/ 	.short	0x0040
        /*0014*/ 	.byte	0x00, 0xf5, 0x21, 0x00


	//----- nvinfo : EIATTR_KPARAM_INFO
	.align		4
.L_1582:
        /*0018*/ 	.byte	0x04, 0x17
        /*001a*/ 	.short	(.L_1584 - .L_1583)
.L_1583:
        /*001c*/ 	.word	0x00000000
        /*0020*/ 	.short	0x0008
        /*0022*/ 	.short	0x0038
        /*0024*/ 	.byte	0x00, 0xf5, 0x21, 0x00


	//----- nvinfo : EIATTR_KPARAM_INFO
	.align		4
.L_1584:
        /*0028*/ 	.byte	0x04, 0x17
        /*002a*/ 	.short	(.L_1586 - .L_1585)
.L_1585:
        /*002c*/ 	.word	0x00000000
        /*0030*/ 	.short	0x0007
        /*0032*/ 	.short	0x0034
        /*0034*/ 	.byte	0x00, 0xf0, 0x11, 0x00


	//----- nvinfo : EIATTR_KPARAM_INFO
	.align		4
.L_1586:
        /*0038*/ 	.byte	0x04, 0x17
        /*003a*/ 	.short	(.L_1588 - .L_1587)
.L_1587:
        /*003c*/ 	.word	0x00000000
        /*0040*/ 	.short	0x0006
        /*0042*/ 	.short	0x0030
        /*0044*/ 	.byte	0x00, 0xf0, 0x11, 0x00


	//----- nvinfo : EIATTR_KPARAM_INFO
	.align		4
.L_1588:
        /*0048*/ 	.byte	0x04, 0x17
        /*004a*/ 	.short	(.L_1590 - .L_1589)
.L_1589:
        /*004c*/ 	.word	0x00000000
        /*0050*/ 	.short	0x0005
        /*0052*/ 	.short	0x0028
        /*0054*/ 	.byte	0x00, 0xf5, 0x21, 0x00


	//----- nvinfo : EIATTR_KPARAM_INFO
	.align		4
.L_1590:
        /*0058*/ 	.byte	0x04, 0x17
        /*005a*/ 	.short	(.L_1592 - .L_1591)
.L_1591:
        /*005c*/ 	.word	0x00000000
        /*0060*/ 	.short	0x0004
        /*0062*/ 	.short	0x0020
        /*0064*/ 	.byte	0x00, 0xf5, 0x21, 0x00


	//----- nvinfo : EIATTR_KPARAM_INFO
	.align		4
.L_1592:
        /*0068*/ 	.byte	0x04, 0x17
        /*006a*/ 	.short	(.L_1594 - .L_1593)
.L_1593:
        /*006c*/ 	.word	0x00000000
        /*0070*/ 	.short	0x0003
        /*0072*/ 	.short	0x0018
        /*0074*/ 	.byte	0x00, 0xf5, 0x21, 0x00


	//----- nvinfo : EIATTR_KPARAM_INFO
	.align		4
.L_1594:
        /*0078*/ 	.byte	0x04, 0x17
        /*007a*/ 	.short	(.L_1596 - .L_1595)
.L_1595:
        /*007c*/ 	.word	0x00000000
        /*0080*/ 	.short	0x0002
        /*0082*/ 	.short	0x0010
        /*0084*/ 	.byte	0x00, 0xf5, 0x21, 0x00


	//----- nvinfo : EIATTR_KPARAM_INFO
	.align		4
.L_1596:
        /*0088*/ 	.byte	0x04, 0x17
        /*008a*/ 	.short	(.L_1598 - .L_1597)
.L_1597:
        /*008c*/ 	.word	0x00000000
        /*0090*/ 	.short	0x0001
        /*0092*/ 	.short	0x0008
        /*0094*/ 	.byte	0x00, 0xf5, 0x21, 0x00


	//----- nvinfo : EIATTR_KPARAM_INFO
	.align		4
.L_1598:
        /*0098*/ 	.byte	0x04, 0x17
        /*009a*/ 	.short	(.L_1600 - .L_1599)
.L_1599:
        /*009c*/ 	.word	0x00000000
        /*00a0*/ 	.short	0x0000
        /*00a2*/ 	.short	0x0000
        /*00a4*/ 	.byte	0x00, 0xf5, 0x21, 0x00


	//----- nvinfo : EIATTR_SPARSE_MMA_MASK
	.align		4
.L_1600:
        /*00a8*/ 	.byte	0x03, 0x50
        /*00aa*/ 	.short	0x0000


	//----- nvinfo : EIATTR_MAXREG_COUNT
	.align		4
        /*00ac*/ 	.byte	0x03, 0x1b
        /*00ae*/ 	.short	0x00ff


	//----- nvinfo : EIATTR_NUM_BARRIERS
	.align		4
        /*00b0*/ 	.byte	0x02, 0x4c
        /*00b2*/ 	.byte	0x01
	.zero		1


	//----- nvinfo : EIATTR_MERCURY_ISA_VERSION
	.align		4
        /*00b4*/ 	.byte	0x03, 0x5f
        /*00b6*/ 	.short	0x0101


	//----- nvinfo : EIATTR_COOP_GROUP_MASK_REGIDS
	.align		4
        /*00b8*/ 	.byte	0x04, 0x29
        /*00ba*/ 	.short	(.L_1602 - .L_1601)


	//   ....[0]....
.L_1601:
        /*00bc*/ 	.word	0xffffffff


	//   ....[1]....
        /*00c0*/ 	.word	0xffffffff


	//   ....[2]....
        /*00c4*/ 	.word	0xffffffff


	//   ....[3]....
        /*00c8*/ 	.word	0xffffffff


	//   ....[4]....
        /*00cc*/ 	.word	0xffffffff


	//   ....[5]....
        /*00d0*/ 	.word	0xffffffff


	//   ....[6]....
        /*00d4*/ 	.word	0xffffffff


	//   ....[7]....
        /*00d8*/ 	.word	0xffffffff


	//   ....[8]....
        /*00dc*/ 	.word	0xffffffff


	//   ....[9]....
        /*00e0*/ 	.word	0xffffffff


	//   ....[10]....
        /*00e4*/ 	.word	0xffffffff


	//   ....[11]....
        /*00e8*/ 	.word	0xffffffff


	//   ....[12]....
        /*00ec*/ 	.word	0xffffffff


	//   ....[13]....
        /*00f0*/ 	.word	0xffffffff


	//   ....[14]....
        /*00f4*/ 	.word	0xffffffff


	//   ....[15]....
        /*00f8*/ 	.word	0xffffffff


	//   ....[16]....
        /*00fc*/ 	.word	0xffffffff


	//   ....[17]....
        /*0100*/ 	.word	0xffffffff


	//   ....[18]....
        /*0104*/ 	.word	0xffffffff


	//   ....[19]....
        /*0108*/ 	.word	0xffffffff


	//----- nvinfo : EIATTR_COOP_GROUP_INSTR_OFFSETS
	.align		4
.L_1602:
        /*010c*/ 	.byte	0x04, 0x28
        /*010e*/ 	.short	(.L_1604 - .L_1603)


	//   ....[0]....
.L_1603:
        /*0110*/ 	.word	0x00000270


	//   ....[1]....
        /*0114*/ 	.word	0x00000290


	//   ....[2]....
        /*0118*/ 	.word	0x000002b0


	//   ....[3]....
        /*011c*/ 	.word	0x000002d0


	//   ....[4]....
        /*0120*/ 	.word	0x00000320


	//   ....[5]....
        /*0124*/ 	.word	0x000003f0


	//   ....[6]....
        /*0128*/ 	.word	0x00000410


	//   ....[7]....
        /*012c*/ 	.word	0x00000430


	//   ....[8]....
        /*0130*/ 	.word	0x00000470


	//   ....[9]....
        /*0134*/ 	.word	0x000004a0


	//   ....[10]....
        /*0138*/ 	.word	0x00000560


	//   ....[11]....
        /*013c*/ 	.word	0x00000590


	//   ....[12]....
        /*0140*/ 	.word	0x000005c0


	//   ....[13]....
        /*0144*/ 	.word	0x000005e0


	//   ....[14]....
        /*0148*/ 	.word	0x00000610


	//   ....[15]....
        /*014c*/ 	.word	0x000006c0


	//   ....[16]....
        /*0150*/ 	.word	0x000006e0


	//   ....[17]....
        /*0154*/ 	.word	0x00000700


	//   ....[18]....
        /*0158*/ 	.word	0x00000720


	//   ....[19]....
        /*015c*/ 	.word	0x00000760


	//----- nvinfo : EIATTR_VRC_CTA_INIT_COUNT
	.align		4
.L_1604:
        /*0160*/ 	.byte	0x02, 0x4a
	.zero		1
	.zero		1


	//----- nvinfo : EIATTR_EXIT_INSTR_OFFSETS
	.align		4
        /*0164*/ 	.byte	0x04, 0x1c
        /*0166*/ 	.short	(.L_1606 - .L_1605)


	//   ....[0]....
.L_1605:
        /*0168*/ 	.word	0x00000890


	//----- nvinfo : EIATTR_CBANK_PARAM_SIZE
	.align		4
.L_1606:
        /*016c*/ 	.byte	0x03, 0x19
        /*016e*/ 	.short	0x0048


	//----- nvinfo : EIATTR_PARAM_CBANK
	.align		4
        /*0170*/ 	.byte	0x04, 0x0a
        /*0172*/ 	.short	(.L_1608 - .L_1607)
	.align		4
.L_1607:
        /*0174*/ 	.word	index@(.nv.constant0._ZN17fastertransformer47add_bias_input_layernorm_COL32_int32I_DataTypeOEP7__half2PK4int2PKS0_S6_S6_S6_iiPK6float2PKf)
        /*0178*/ 	.short	0x0380
        /*017a*/ 	.short	0x0048


	//----- nvinfo : EIATTR_SW_WAR
	.align		4
.L_1608:
        /*017c*/ 	.byte	0x04, 0x36
        /*017e*/ 	.short	(.L_1610 - .L_1609)
.L_1609:
        /*0180*/ 	.word	0x00000008
.L_1610:


//--------------------- .nv.info._ZN17fastertransformer47add_bias_input_layernorm_COL32_int32I_DataTypeOEPfPKiPKfS4_S4_S4_iiS4_S4_ --------------------------
	.section	.nv.info._ZN17fastertransformer47add_bias_input_layernorm_COL32_int32I_DataTypeOEPfPKiPKfS4_S4_S4_iiS4_S4_,"",@"SHT_CUDA_INFO"
	.sectionflags	@""
	.align	4


	//----- nvinfo : EIATTR_CUDA_API_VERSION
	.align		4
        /*0000*/ 	.byte	0x04, 0x37
        /*0002*/ 	.short	(.L_1612 - .L_1611)
.L_1611:
        /*0004*/ 	.word	0x00000082


	//----- nvinfo : EIATTR_KPARAM_INFO
	.align		4
.L_1612:
        /*0008*/ 	.byte	0x04, 0x17
        /*000a*/ 	.short	(.L_1614 - .L_1613)
.L_1613:
        /*000c*/ 	.word	0x00000000
        /*0010*/ 	.short	0x0009
        /*0012*/ 	.short	0x0040
        /*0014*/ 	.byte	0x00, 0xf5, 0x21, 0x00


	//----- nvinfo : EIATTR_KPARAM_INFO
	.align		4
.L_1614:
        /*0018*/ 	.byte	0x04, 0x17
        /*001a*/ 	.short	(.L_1616 - .L_1615)
.L_1615:
        /*001c*/ 	.word	0x00000000
        /*0020*/ 	.short	0x0008
        /*0022*/ 	.short	0x0038
        /*0024*/ 	.byte	0x00, 0xf5, 0x21, 0x00


	//----- nvinfo : EIATTR_KPARAM_INFO
	.align		4
.L_1616:
        /*0028*/ 	.byte	0x04, 0x17
        /*002a*/ 	.short	(.L_1618 - .L_1617)
.L_1617:
        /*002c*/ 	.word	0x00000000
        /*0030*/ 	.short	0x0007
        /*0032*/ 	.short	0x0034
        /*0034*/ 	.byte	0x00, 0xf0, 0x11, 0x00


	//----- nvinfo : EIATTR_KPARAM_INFO
	.align		4
.L_1618:
        /*0038*/ 	.byte	0x04, 0x17
        /*003a*/ 	.short	(.L_1620 - .L_1619)
.L_1619:
        /*003c*/ 	.word	0x00000000
        /*0040*/ 	.short	0x0006
        /*0042*/ 	.short	0x0030
        /*0044*/ 	.byte	0x00, 0xf0, 0x11, 0x00


	//----- nvinfo : EIATTR_KPARAM_INFO
	.align		4
.L_1620:
        /*0048*/ 	.byte	0x04, 0x17
        /*004a*/ 	.short	(.L_1622 - .L_1621)
.L_1621:
        /*004c*/ 	.word	0x00000000
        /*0050*/ 	.short	0x0005
        /*0052*/ 	.short	0x0028
        /*0054*/ 	.byte	0x00, 0xf5, 0x21, 0x00


	//----- nvinfo : EIATTR_KPARAM_INFO
	.align		4
.L_1622:
        /*0058*/ 	.byte	0x04, 0x17
        /*005a*/ 	.short	(.L_1624 - .L_1623)
.L_1623:
        /*005c*/ 	.word	0x00000000
        /*0060*/ 	.short	0x0004
        /*0062*/ 	.short	0x0020
        /*0064*/ 	.byte	0x00, 0xf5, 0x21, 0x00


	//----- nvinfo : EIATTR_KPARAM_INFO
	.align		4
.L_1624:
        /*0068*/ 	.byte	0x04, 0x17
        /*006a*/ 	.short	(.L_1626 - .L_1625)
.L_1625:
        /*006c*/ 	.word	0x00000000
        /*0070*/ 	.short	0x0003
        /*0072*/ 	.short	0x0018
        /*0074*/ 	.byte	0x00, 0xf5, 0x21, 0x00


	//----- nvinfo : EIATTR_KPARAM_INFO
	.align		4
.L_1626:
        /*0078*/ 	.byte	0x04, 0x17
        /*007a*/ 	.short	(.L_1628 - .L_1627)
.L_1627:
        /*007c*/ 	.word	0x00000000
        /*0080*/ 	.short	0x0002
        /*0082*/ 	.short	0x0010
        /*0084*/ 	.byte	0x00, 0xf5, 0x21, 0x00


	//----- nvinfo : EIATTR_KPARAM_INFO
	.align		4
.L_1628:
        /*0088*/ 	.byte	0x04, 0x17
        /*008a*/ 	.short	(.L_1630 - .L_1629)
.L_1629:
        /*008c*/ 	.word	0x00000000
        /*0090*/ 	.short	0x0001
        /*0092*/ 	.short	0x0008
        /*0094*/ 	.byte	0x00, 0xf5, 0x21, 0x00


	//----- nvinfo : EIATTR_KPARAM_INFO
	.align		4
.L_1630:
        /*0098*/ 	.byte	0x04, 0x17
        /*009a*/ 	.short	(.L_1632 - .L_1631)
.L_1631:
        /*009c*/ 	.word	0x00000000
        /*00a0*/ 	.short	0x0000
        /*00a2*/ 	.short	0x0000
        /*00a4*/ 	.byte	0x00, 0xf5, 0x21, 0x00


	//----- nvinfo : EIATTR_SPARSE_MMA_MASK
	.align		4
.L_1632:
        /*00a8*/ 	.byte	0x03, 0x50
        /*00aa*/ 	.short	0x0000


	//----- nvinfo : EIATTR_MAXREG_COUNT
	.align		4
        /*00ac*/ 	.byte	0x03, 0x1b
        /*00ae*/ 	.short	0x00ff


	//----- nvinfo : EIATTR_NUM_BARRIERS
	.align		4
        /*00b0*/ 	.byte	0x02, 0x4c
        /*00b2*/ 	.byte	0x01
	.zero		1


	//----- nvinfo : EIATTR_MERCURY_ISA_VERSION
	.align		4
        /*00b4*/ 	.byte	0x03, 0x5f
        /*00b6*/ 	.short	0x0101


	//----- nvinfo : EIATTR_COOP_GROUP_MASK_REGIDS
	.align		4
        /*00b8*/ 	.byte	0x04, 0x29
        /*00ba*/ 	.short	(.L_1634 - .L_1633)


	//   ....[0]....
.L_1633:
        /*00bc*/ 	.word	0xffffffff


	//   ....[1]....
        /*00c0*/ 	.word	0xffffffff


	//   ....[2]....
        /*00c4*/ 	.word	0xffffffff


	//   ....[3]....
        /*00c8*/ 	.word	0xffffffff


	//   ....[4]....
        /*00cc*/ 	.word	0xffffffff


	//   ....[5]....
        /*00d0*/ 	.word	0xffffffff


	//   ....[6]....
        /*00d4*/ 	.word	0xffffffff


	//   ....[7]....
        /*00d8*/ 	.word	0xffffffff


	//   ....[8]....
        /*00dc*/ 	.word	0xffffffff


	//   ....[9]....
        /*00e0*/ 	.word	0xffffffff


	//   ....[10]....
        /*00e4*/ 	.word	0xffffffff


	//   ....[11]....
        /*00e8*/ 	.word	0xffffffff


	//   ....[12]....
        /*00ec*/ 	.word	0xffffffff


	//   ....[13]....
        /*00f0*/ 	.word	0xffffffff


	//   ....[14]....
        /*00f4*/ 	.word	0xffffffff


	//   ....[15]....
        /*00f8*/ 	.word	0xffffffff


	//   ....[16]....
        /*00fc*/ 	.word	0xffffffff


	//   ....[17]....
        /*0100*/ 	.word	0xffffffff


	//   ....[18]....
        /*0104*/ 	.word	0xffffffff


	//   ....[19]....
        /*0108*/ 	.word	0xffffffff


	//----- nvinfo : EIATTR_COOP_GROUP_INSTR_OFFSETS
	.align		4
.L_1634:
        /*010c*/ 	.byte	0x04, 0x28
        /*010e*/ 	.short	(.L_1636 - .L_1635)


	//   ....[0]....
.L_1635:
        /*0110*/ 	.word	0x000001e0


	//   ....[1]....
        /*0114*/ 	.word	0x00000200


	//   ....[2]....
        /*0118*/ 	.word	0x00000220


	//   ....[3]....
        /*011c*/ 	.word	0x00000240


	//   ....[4]....
        /*0120*/ 	.word	0x00000290


	//   ....[5]....
        /*0124*/ 	.word	0x00000350


	//   ....[6]....
        /*0128*/ 	.word	0x00000370


	//   ....[7]....
        /*012c*/ 	.word	0x00000390


	//   ....[8]....
        /*0130*/ 	.word	0x000003d0


	//   ....[9]....
        /*0134*/ 	.word	0x00000400


	//   ....[10]....
        /*0138*/ 	.word	0x000004a0


	//   ....[11]....
        /*013c*/ 	.word	0x000004d0


	//   ....[12]....
        /*0140*/ 	.word	0x00000500


	//   ....[13]....
        /*0144*/ 	.word	0x00000520


	//   ....[14]....
        /*0148*/ 	.word	0x00000550


	//   ....[15]....
        /*014c*/ 	.word	0x00000600


	//   ....[16]....
        /*0150*/ 	.word	0x00000620


	//   ....[17]....
        /*0154*/ 	.word	0x00000640


	//   ....[18]....
        /*0158*/ 	.word	0x00000660


	//   ....[19]....
        /*015c*/ 	.word	0x000006a0


	//----- nvinfo : EIATTR_VRC_CTA_INIT_COUNT
	.align		4
.L_1636:
        /*0160*/ 	.byte	0x02, 0x4a
	.zero		1
	.zero		1


	//----- nvinfo : EIATTR_EXIT_INSTR_OFFSETS
	.align		4
        /*0164*/ 	.byte	0x04, 0x1c
        /*0166*/ 	.short	(.L_1638 - .L_1637)


	//   ....[0]....
.L_1637:
        /*0168*/ 	.word	0x00000760


	//----- nvinfo : EIATTR_CBANK_PARAM_SIZE
	.align		4
.L_1638:
        /*016c*/ 	.byte	0x03, 0x19
        /*016e*/ 	.short	0x0048


	//----- nvinfo : EIATTR_PARAM_CBANK
	.align		4
        /*0170*/ 	.byte	0x04, 0x0a
        /*0172*/ 	.short	(.L_1640 - .L_1639)
	.align		4
.L_1639:
        /*0174*/ 	.word	index@(.nv.constant0._ZN17fastertransformer47add_bias_input_layernorm_COL32_int32I_DataTypeOEPfPKiPKfS4_S4_S4_iiS4_S4_)
        /*0178*/ 	.short	0x0380
        /*017a*/ 	.short	0x0048


	//----- nvinfo : EIATTR_SW_WAR
	.align		4
.L_1640:
        /*017c*/ 	.byte	0x04, 0x36
        /*017e*/ 	.short	(.L_1642 - .L_1641)
.L_1641:
        /*0180*/ 	.word	0x00000008
.L_1642:


//--------------------- .nv.callgraph             --------------------------
	.section	.nv.callgraph,"",@"SHT_CUDA_CALLGRAPH"
	.align	4
	.sectionentsize	8
	.align		4
        /*0000*/ 	.word	0x00000000
	.align		4
        /*0004*/ 	.word	0xffffffff
	.align		4
        /*0008*/ 	.word	0x00000000
	.align		4
        /*000c*/ 	.word	0xfffffffe
	.align		4
        /*0010*/ 	.word	0x00000000
	.align		4
        /*0014*/ 	.word	0xfffffffd
	.align		4
        /*0018*/ 	.word	0x00000000
	.align		4
        /*001c*/ 	.word	0xfffffffc


//--------------------- .nv.constant4             --------------------------
	.section	.nv.constant4,"a",@progbits
	.align	8
	.align		8
.nv.constant4:
        /*0000*/ 	.dword	precalc_xorwow_matrix
	.align		8
        /*0008*/ 	.dword	precalc_xorwow_offset_matrix
	.align		8
        /*0010*/ 	.dword	mrg32k3aM1
	.align		8
        /*0018*/ 	.dword	mrg32k3aM2
	.align		8
        /*0020*/ 	.dword	mrg32k3aM1SubSeq
	.align		8
        /*0028*/ 	.dword	mrg32k3aM2SubSeq
	.align		8
        /*0030*/ 	.dword	mrg32k3aM1Seq
	.align		8
        /*0038*/ 	.dword	mrg32k3aM2Seq
	.align		8
        /*0040*/ 	.dword	_ZN56_INTERNAL_8748ddb6_25_layernorm_int8_kernels_cu_ae8c707c4cuda3std3__458_GLOBAL__N__8748ddb6_25_layernorm_int8_kernels_cu_ae8c707c6ignoreE
	.align		8
        /*0048*/ 	.dword	_ZN56_INTERNAL_8748ddb6_25_layernorm_int8_kernels_cu_ae8c707c4cuda3std3__45__cpo5beginE
	.align		8
        /*0050*/ 	.dword	_ZN56_INTERNAL_8748ddb6_25_layernorm_int8_kernels_cu_ae8c707c4cuda3std3__45__cpo3endE
	.align		8
        /*0058*/ 	.dword	_ZN56_INTERNAL_8748ddb6_25_layernorm_int8_kernels_cu_ae8c707c4cuda3std3__45__cpo6cbeginE
	.align		8
        /*0060*/ 	.dword	_ZN56_INTERNAL_8748ddb6_25_layernorm_int8_kernels_cu_ae8c707c4cuda3std3__45__cpo4cendE
	.align		8
        /*0068*/ 	.dword	_ZN56_INTERNAL_8748ddb6_25_layernorm_int8_kernels_cu_ae8c707c4cuda3std3__419piecewise_constructE
	.align		8
        /*0070*/ 	.dword	_ZN56_INTERNAL_8748ddb6_25_layernorm_int8_kernels_cu_ae8c707c4cuda3std3__48in_placeE
	.align		8
        /*0078*/ 	.dword	_ZN56_INTERNAL_8748ddb6_25_layernorm_int8_kernels_cu_ae8c707c4cuda3std6ranges3__45__cpo4swapE
	.align		8
        /*0080*/ 	.dword	_ZN56_INTERNAL_8748ddb6_25_layernorm_int8_kernels_cu_ae8c707c4cuda3std6ranges3__45__cpo9iter_moveE
	.align		8
        /*0088*/ 	.dword	_ZN56_INTERNAL_8748ddb6_25_layernorm_int8_kernels_cu_ae8c707c4cuda3std6ranges3__45__cpo7advanceE


//--------------------- .nv.constant3             --------------------------
	.section	.nv.constant3,"a",@progbits
	.align	8
.nv.constant3:
	.type		__cr_lgamma_table,@object
	.size		__cr_lgamma_table,(.L_8 - __cr_lgamma_table)
__cr_lgamma_table:
        /*0000*/ 	.byte	0x00, 0x00, 0x00, 0x00, 0x00, 0x00, 0x00, 0x00, 0x00, 0x00, 0x00, 0x00, 0x00, 0x00, 0x00, 0x00
        /*0010*/ 	.byte	0xef, 0x39, 0xfa, 0xfe, 0x42, 0x2e, 0xe6, 0x3f, 0x02, 0x20, 0x2a, 0xfa, 0x0b, 0xab, 0xfc, 0x3f
        /*0020*/ 	.byte	0xf9, 0x2c, 0x92, 0x7c, 0xa7, 0x6c, 0x09, 0x40, 0xc9, 0x79, 0x44, 0x3c, 0x64, 0x26, 0x13, 0x40
        /*0030*/ 	.byte	0xca, 0x01, 0xcf, 0x3a, 0x27, 0x51, 0x1a, 0x40, 0x30, 0xcc, 0x2d, 0xf3, 0xe1, 0x0c, 0x21, 0x40
        /*0040*/ 	.byte	0x0d, 0xb7, 0xfc, 0x82, 0x8e, 0x35, 0x25, 0x40
.L_8:


//--------------------- .text._ZN17fastertransformer44add_bias_input_layernorm_ROW_int8I_DataTypeOI6__halfEEvPT_PKaS5_PKS2_S7_S7_iiPKfS9_ --------------------------
	.section	.text._ZN17fastertransformer44add_bias_input_layernorm_ROW_int8I_DataTypeOI6__halfEEvPT_PKaS5_PKS2_S7_S7_iiPKfS9_,"ax",@progbits
	.align	128
        .global         _ZN17fastertransformer44add_bias_input_layernorm_ROW_int8I_DataTypeOI6__halfEEvPT_PKaS5_PKS2_S7_S7_iiPKfS9_
        .type           _ZN17fastertransformer44add_bias_input_layernorm_ROW_int8I_DataTypeOI6__halfEEvPT_PKaS5_PKS2_S7_S7_iiPKfS9_,@function
        .size           _ZN17fastertransformer44add_bias_input_layernorm_ROW_int8I_DataTypeOI6__halfEEvPT_PKaS5_PKS2_S7_S7_iiPKfS9_,(.L_x_586 - _ZN17fastertransformer44add_bias_input_layernorm_ROW_int8I_DataTypeOI6__halfEEvPT_PKaS5_PKS2_S7_S7_iiPKfS9_)
        .other          _ZN17fastertransformer44add_bias_input_layernorm_ROW_int8I_DataTypeOI6__halfEEvPT_PKaS5_PKS2_S7_S7_iiPKfS9_,@"STO_CUDA_ENTRY STV_DEFAULT"
_ZN17fastertransformer44add_bias_input_layernorm_ROW_int8I_DataTypeOI6__halfEEvPT_PKaS5_PKS2_S7_S7_iiPKfS9_:
.text._ZN17fastertransformer44add_bias_input_layernorm_ROW_int8I_DataTypeOI6__halfEEvPT_PKaS5_PKS2_S7_S7_iiPKfS9_:
[----:B------:R-:W-:Y:S01]  /*0000*/  LDC R1, c[0x0][0x37c] ;  /* 0x0000df00ff017b82 */ /* 0x000fe20000000800 */
[----:B------:R-:W0:Y:S07]  /*0010*/  S2R R3, SR_TID.X ;  /* 0x0000000000037919 */ /* 0x000e2e0000002100 */
[----:B------:R-:W0:Y:S01]  /*0020*/  S2UR UR4, SR_CTAID.X ;  /* 0x00000000000479c3 */ /* 0x000e220000002500 */
[----:B------:R-:W1:Y:S01]  /*0030*/  LDCU.64 UR10, c[0x0][0x388] ;  /* 0x00007100ff0a77ac */ /* 0x000e620008000a00 */
[----:B------:R-:W2:Y:S06]  /*0040*/  LDCU.64 UR6, c[0x0][0x390] ;  /* 0x00007200ff0677ac */ /* 0x000eac0008000a00 */
[----:B------:R-:W0:Y:S01]  /*0050*/  LDC R2, c[0x0][0x3b4] ;  /* 0x0000ed00ff027b82 */ /* 0x000e220000000800 */
[----:B------:R-:W3:Y:S07]  /*0060*/  LDCU.64 UR8, c[0x0][0x358] ;  /* 0x00006b00ff0877ac */ /* 0x000eee0008000a00 */
[----:B------:R-:W4:Y:S08]  /*0070*/  LDC.64 R10, c[0x0][0x398] ;  /* 0x0000e600ff0a7b82 */ /* 0x000f300000000a00 */
[----:B------:R-:W5:Y:S01]  /*0080*/  LDC.64 R6, c[0x0][0x3b8] ;  /* 0x0000ee00ff067b82 */ /* 0x000f620000000a00 */
[----:B0-----:R-:W-:-:S07]  /*0090*/  IMAD R0, R2, UR4, R3 ;  /* 0x0000000402007c24 */ /* 0x001fce000f8e0203 */
[----:B------:R-:W0:Y:S01]  /*00a0*/  LDC.64 R8, c[0x0][0x3c0] ;  /* 0x0000f000ff087b82 */ /* 0x000e220000000a00 */
[----:B------:R-:W-:Y:S02]  /*00b0*/  SHF.R.S32.HI R13, RZ, 0x1f, R0 ;  /* 0x0000001fff0d7819 */ /* 0x000fe40000011400 */
[----:B-1----:R-:W-:-:S04]  /*00c0*/  IADD3 R4, P0, PT, R0, UR10, RZ ;  /* 0x0000000a00047c10 */ /* 0x002fc8000ff1e0ff */
[----:B------:R-:W-:Y:S02]  /*00d0*/  IADD3.X R5, PT, PT, R13, UR11, RZ, P0, !PT ;  /* 0x0000000b0d057c10 */ /* 0x000fe400087fe4ff */
[----:B--2---:R-:W-:-:S03]  /*00e0*/  IADD3 R12, P0, PT, R0, UR6, RZ ;  /* 0x00000006000c7c10 */ /* 0x004fc6000ff1e0ff */
[----:B---3--:R-:W2:Y:S01]  /*00f0*/  LDG.E.S8.CONSTANT R4, desc[UR8][R4.64] ;  /* 0x0000000804047981 */ /* 0x008ea2000c1e9300 */
[----:B------:R-:W-:Y:S01]  /*0100*/  IADD3.X R13, PT, PT, R13, UR7, RZ, P0, !PT ;  /* 0x000000070d0d7c10 */ /* 0x000fe200087fe4ff */
[----:B----4-:R-:W-:Y:S02]  /*0110*/  IMAD.WIDE.U32 R10, R3, 0x2, R10 ;  /* 0x00000002030a7825 */ /* 0x010fe400078e000a */
[----:B-----5:R-:W3:Y:S04]  /*0120*/  LDG.E.CONSTANT R6, desc[UR8][R6.64] ;  /* 0x0000000806067981 */ /* 0x020ee8000c1e9900 */
[----:B------:R-:W4:Y:S04]  /*0130*/  LDG.E.S8.CONSTANT R12, desc[UR8][R12.64] ;  /* 0x000000080c0c7981 */ /* 0x000f28000c1e9300 */
[----:B------:R-:W5:Y:S04]  /*0140*/  LDG.E.U16.CONSTANT R10, desc[UR8][R10.64] ;  /* 0x000000080a0a7981 */ /* 0x000f68000c1e9500 */
[----:B0-----:R-:W3:Y:S01]  /*0150*/  LDG.E.CONSTANT R8, desc[UR8][R8.64] ;  /* 0x0000000808087981 */ /* 0x001ee2000c1e9900 */
[----:B------:R-:W0:Y:S01]  /*0160*/  LDCU UR4, c[0x0][0x360] ;  /* 0x00006c00ff0477ac */ /* 0x000e220008000800 */
[----:B------:R-:W1:Y:S01]  /*0170*/  S2UR UR6, SR_CgaCtaId ;  /* 0x00000000000679c3 */ /* 0x000e620000008800 */
[----:B--2---:R-:W3:Y:S08]  /*0180*/  I2F.S16 R17, R4 ;  /* 0x0000000400117306 */ /* 0x004ef00000101400 */
[----:B----4-:R-:W2:Y:S01]  /*0190*/  I2F.S16 R15, R12 ;  /* 0x0000000c000f7306 */ /* 0x010ea20000101400 */
[----:B-----5:R-:W-:-:S02]  /*01a0*/  HADD2.F32 R14, -RZ, R10.H0_H0 ;  /* 0x2000000aff0e7230 */ /* 0x020fc40000004100 */
[----:B---3--:R-:W-:-:S04]  /*01b0*/  FMUL.FTZ R17, R6, R17 ;  /* 0x0000001106117220 */ /* 0x008fc80000410000 */
[----:B--2---:R-:W-:-:S04]  /*01c0*/  FFMA.FTZ R15, R8, R15, R17 ;  /* 0x0000000f080f7223 */ /* 0x004fc80000010011 */
[----:B------:R-:W-:-:S05]  /*01d0*/  FADD.FTZ R5, R15, R14 ;  /* 0x0000000e0f057221 */ /* 0x000fca0000010000 */
[----:B------:R-:W2:Y:S02]  /*01e0*/  SHFL.BFLY PT, R14, R5, 0x10, 0x1f ;  /* 0x0e001f00050e7f89 */ /* 0x000ea400000e0000 */
[----:B--2---:R-:W-:-:S05]  /*01f0*/  FADD.FTZ R14, R5, R14 ;  /* 0x0000000e050e7221 */ /* 0x004fca0000010000 */
[----:B------:R-:W2:Y:S02]  /*0200*/  SHFL.BFLY PT, R7, R14, 0x8, 0x1f ;  /* 0x0d001f000e077f89 */ /* 0x000ea400000e0000 */
[----:B--2---:R-:W-:-:S05]  /*0210*/  FADD.FTZ R7, R14, R7 ;  /* 0x000000070e077221 */ /* 0x004fca0000010000 */
[----:B------:R-:W2:Y:S02]  /*0220*/  SHFL.BFLY PT, R6, R7, 0x4, 0x1f ;  /* 0x0c801f0007067f89 */ /* 0x000ea400000e0000 */
[----:B--2---:R-:W-:-:S05]  /*0230*/  FADD.FTZ R6, R7, R6 ;  /* 0x0000000607067221 */ /* 0x004fca0000010000 */
[----:B------:R-:W2:Y:S01]  /*0240*/  SHFL.BFLY PT, R9, R6, 0x2, 0x1f ;  /* 0x0c401f0006097f89 */ /* 0x000ea200000e0000 */
[----:B0-----:R-:W-:Y:S01]  /*0250*/  I2FP.F32.U32 R4, UR4 ;  /* 0x0000000400047c45 */ /* 0x001fe20008201000 */
[----:B------:R-:W-:Y:S02]  /*0260*/  UMOV UR4, 0x400 ;  /* 0x0000040000047882 */ /* 0x000fe40000000000 */
[----:B------:R-:W-:Y:S01]  /*0270*/  UIADD3 UR5, UPT, UPT, UR4, 0x8, URZ ;  /* 0x0000000804057890 */ /* 0x000fe2000fffe0ff */
[----:B--2---:R-:W-:-:S05]  /*0280*/  FADD.FTZ R9, R6, R9 ;  /* 0x0000000906097221 */ /* 0x004fca0000010000 */
[----:B------:R-:W0:Y:S01]  /*0290*/  SHFL.BFLY PT, R8, R9, 0x1, 0x1f ;  /* 0x0c201f0009087f89 */ /* 0x000e2200000e0000 */
[----:B------:R-:W-:Y:S01]  /*02a0*/  FMUL.FTZ R11, R4, 0.03125 ;  /* 0x3d000000040b7820 */ /* 0x000fe20000410000 */
[----:B------:R-:W-:Y:S01]  /*02b0*/  LOP3.LUT P1, R4, R3, 0x1f, RZ, 0xc0, !PT ;  /* 0x0000001f03047812 */ /* 0x000fe2000782c0ff */
[----:B-1----:R-:W-:-:S06]  /*02c0*/  ULEA UR5, UR6, UR5, 0x18 ;  /* 0x0000000506057291 */ /* 0x002fcc000f8ec0ff */
[----:B------:R-:W-:Y:S02]  /*02d0*/  LEA.HI R7, R3, UR5, RZ, 0x1d ;  /* 0x0000000503077c11 */ /* 0x000fe4000f8fe8ff */
[----:B------:R-:W-:Y:S01]  /*02e0*/  I2FP.F32.U32 R10, R3 ;  /* 0x00000003000a7245 */ /* 0x000fe20000201000 */
[----:B0-----:R-:W-:-:S05]  /*02f0*/  FADD.FTZ R8, R9, R8 ;  /* 0x0000000809087221 */ /* 0x001fca0000010000 */
[----:B------:R-:W-:Y:S01]  /*0300*/  @!P1 STS [R7], R8 ;  /* 0x0000000807009388 */ /* 0x000fe20000000800 */
[----:B------:R-:W-:Y:S01]  /*0310*/  BAR.SYNC.DEFER_BLOCKING 0x0 ;  /* 0x0000000000007b1d */ /* 0x000fe20000010000 */
[----:B------:R-:W-:Y:S01]  /*0320*/  FSETP.GT.FTZ.AND P0, PT, R11, R10, PT ;  /* 0x0000000a0b00720b */ /* 0x000fe20003f14000 */
[----:B------:R-:W-:Y:S01]  /*0330*/  HFMA2 R9, -RZ, RZ, 0, 0 ;  /* 0x00000000ff097431 */ /* 0x000fe200000001ff */
[----:B------:R-:W-:-:S11]  /*0340*/  LEA R6, R4, UR5, 0x2 ;  /* 0x0000000504067c11 */ /* 0x000fd6000f8e10ff */
[----:B------:R-:W0:Y:S04]  /*0350*/  @P0 LDS R9, [R6] ;  /* 0x0000000006090984 */ /* 0x000e280000000800 */
[----:B0-----:R-:W0:Y:S02]  /*0360*/  SHFL.BFLY PT, R10, R9, 0x10, 0x1f ;  /* 0x0e001f00090a7f89 */ /* 0x001e2400000e0000 */
[----:B0-----:R-:W-:-:S05]  /*0370*/  FADD.FTZ R10, R10, R9 ;  /* 0x000000090a0a7221 */ /* 0x001fca0000010000 */
[----:B------:R-:W0:Y:S02]  /*0380*/  SHFL.BFLY PT, R11, R10, 0x8, 0x1f ;  /* 0x0d001f000a0b7f89 */ /* 0x000e2400000e0000 */
[----:B0-----:R-:W-:-:S05]  /*0390*/  FADD.FTZ R11, R10, R11 ;  /* 0x0000000b0a0b7221 */ /* 0x001fca0000010000 */
[----:B------:R-:W0:Y:S02]  /*03a0*/  SHFL.BFLY PT, R12, R11, 0x4, 0x1f ;  /* 0x0c801f000b0c7f89 */ /* 0x000e2400000e0000 */
[----:B0-----:R-:W-:-:S05]  /*03b0*/  FADD.FTZ R12, R11, R12 ;  /* 0x0000000c0b0c7221 */ /* 0x001fca0000010000 */
[----:B------:R-:W0:Y:S01]  /*03c0*/  SHFL.BFLY PT, R13, R12, 0x2, 0x1f ;  /* 0x0c401f000c0d7f89 */ /* 0x000e2200000e0000 */
[----:B------:R-:W-:-:S13]  /*03d0*/  ISETP.NE.AND P1, PT, R3, RZ, PT ;  /* 0x000000ff0300720c */ /* 0x000fda0003f25270 */
[----:B------:R-:W-:Y:S01]  /*03e0*/  @!P1 I2FP.F32.S32 R14, R2 ;  /* 0x00000002000e9245 */ /* 0x000fe20000201400 */
[----:B0-----:R-:W-:-:S05]  /*03f0*/  FADD.FTZ R13, R12, R13 ;  /* 0x0000000d0c0d7221 */ /* 0x001fca0000010000 */
[----:B------:R-:W0:Y:S01]  /*0400*/  SHFL.BFLY PT, R8, R13, 0x1, 0x1f ;  /* 0x0c201f000d087f89 */ /* 0x000e2200000e0000 */
[----:B------:R-:W1:Y:S01]  /*0410*/  @!P1 MUFU.RCP R14, R14 ;  /* 0x0000000e000e9308 */ /* 0x000e620000001000 */
[----:B------:R-:W-:Y:S01]  /*0420*/  ULEA UR4, UR6, UR4, 0x18 ;  /* 0x0000000406047291 */ /* 0x000fe2000f8ec0ff */
[----:B0-----:R-:W-:-:S04]  /*0430*/  FADD.FTZ R9, R13, R8 ;  /* 0x000000080d097221 */ /* 0x001fc80000010000 */
[----:B-1----:R-:W-:-:S05]  /*0440*/  @!P1 FMUL.FTZ R8, R9, R14 ;  /* 0x0000000e09089220 */ /* 0x002fca0000410000 */
[----:B------:R-:W-:Y:S01]  /*0450*/  @!P1 STS [UR4], R8 ;  /* 0x00000008ff009988 */ /* 0x000fe20008000804 */
[----:B------:R-:W-:Y:S06]  /*0460*/  BAR.SYNC.DEFER_BLOCKING 0x0 ;  /* 0x0000000000007b1d */ /* 0x000fec0000010000 */
[----:B------:R-:W0:Y:S02]  /*0470*/  LDS R10, [UR4] ;  /* 0x00000004ff0a7984 */ /* 0x000e240008000800 */
[----:B0-----:R-:W-:-:S04]  /*0480*/  FADD.FTZ R5, R5, -R10 ;  /* 0x8000000a05057221 */ /* 0x001fc80000010000 */
[----:B------:R-:W-:-:S05]  /*0490*/  FMUL.FTZ R12, R5, R5 ;  /* 0x00000005050c7220 */ /* 0x000fca0000410000 */
[----:B------:R-:W0:Y:S02]  /*04a0*/  SHFL.BFLY PT, R9, R12, 0x10, 0x1f ;  /* 0x0e001f000c097f89 */ /* 0x000e2400000e0000 */
[----:B0-----:R-:W-:Y:S02]  /*04b0*/  FADD.FTZ R13, R12, R9 ;  /* 0x000000090c0d7221 */ /* 0x001fe40000010000 */
[----:B------:R-:W0:Y:S03]  /*04c0*/  LDC.64 R8, c[0x0][0x3a8] ;  /* 0x0000ea00ff087b82 */ /* 0x000e260000000a00 */
[----:B------:R-:W1:Y:S02]  /*04d0*/  SHFL.BFLY PT, R10, R13, 0x8, 0x1f ;  /* 0x0d001f000d0a7f89 */ /* 0x000e6400000e0000 */
[----:B-1----:R-:W-:-:S03]  /*04e0*/  FADD.FTZ R14, R13, R10 ;  /* 0x0000000a0d0e7221 */ /* 0x002fc60000010000 */
[----:B------:R-:W1:Y:S02]  /*04f0*/  LDC.64 R10, c[0x0][0x3a0] ;  /* 0x0000e800ff0a7b82 */ /* 0x000e640000000a00 */
[----:B------:R-:W2:Y:S02]  /*0500*/  SHFL.BFLY PT, R15, R14, 0x4, 0x1f ;  /* 0x0c801f000e0f7f89 */ /* 0x000ea400000e0000 */
[----:B--2---:R-:W-:-:S05]  /*0510*/  FADD.FTZ R15, R14, R15 ;  /* 0x0000000f0e0f7221 */ /* 0x004fca0000010000 */
[----:B------:R-:W2:Y:S01]  /*0520*/  SHFL.BFLY PT, R16, R15, 0x2, 0x1f ;  /* 0x0c401f000f107f89 */ /* 0x000ea200000e0000 */
[----:B------:R-:W-:Y:S01]  /*0530*/  ISETP.NE.AND P2, PT, R4, RZ, PT ;  /* 0x000000ff0400720c */ /* 0x000fe20003f45270 */
[----:B--2---:R-:W-:-:S05]  /*0540*/  FADD.FTZ R16, R15, R16 ;  /* 0x000000100f107221 */ /* 0x004fca0000010000 */
[----:B------:R-:W2:Y:S01]  /*0550*/  SHFL.BFLY PT, R13, R16, 0x1, 0x1f ;  /* 0x0c201f00100d7f89 */ /* 0x000ea200000e0000 */
[----:B0-----:R-:W-:-:S04]  /*0560*/  IMAD.WIDE.U32 R8, R3, 0x2, R8 ;  /* 0x0000000203087825 */ /* 0x001fc800078e0008 */
[----:B-1----:R-:W-:Y:S02]  /*0570*/  IMAD.WIDE.U32 R10, R3, 0x2, R10 ;  /* 0x00000002030a7825 */ /* 0x002fe400078e000a */
[----:B------:R-:W3:Y:S04]  /*0580*/  LDG.E.U16.CONSTANT R8, desc[UR8][R8.64] ;  /* 0x0000000808087981 */ /* 0x000ee8000c1e9500 */
[----:B------:R0:W4:Y:S01]  /*0590*/  LDG.E.U16.CONSTANT R3, desc[UR8][R10.64] ;  /* 0x000000080a037981 */ /* 0x000122000c1e9500 */
[----:B--2---:R-:W-:-:S05]  /*05a0*/  FADD.FTZ R4, R16, R13 ;  /* 0x0000000d10047221 */ /* 0x004fca0000010000 */
[----:B------:R-:W-:Y:S01]  /*05b0*/  @!P2 STS [R7], R4 ;  /* 0x000000040700a388 */ /* 0x000fe20000000800 */
[----:B------:R-:W-:Y:S01]  /*05c0*/  MOV R12, RZ ;  /* 0x000000ff000c7202 */ /* 0x000fe20000000f00 */
[----:B------:R-:W-:Y:S06]  /*05d0*/  BAR.SYNC.DEFER_BLOCKING 0x0 ;  /* 0x0000000000007b1d */ /* 0x000fec0000010000 */
[----:B------:R-:W1:Y:S04]  /*05e0*/  @P0 LDS R12, [R6] ;  /* 0x00000000060c0984 */ /* 0x000e680000000800 */
[----:B-1----:R-:W1:Y:S02]  /*05f0*/  SHFL.BFLY PT, R13, R12, 0x10, 0x1f ;  /* 0x0e001f000c0d7f89 */ /* 0x002e6400000e0000 */
[----:B-1----:R-:W-:-:S05]  /*0600*/  FADD.FTZ R13, R13, R12 ;  /* 0x0000000c0d0d7221 */ /* 0x002fca0000010000 */
[----:B0-----:R-:W0:Y:S02]  /*0610*/  SHFL.BFLY PT, R10, R13, 0x8, 0x1f ;  /* 0x0d001f000d0a7f89 */ /* 0x001e2400000e0000 */
[----:B0-----:R-:W-:-:S05]  /*0620*/  FADD.FTZ R10, R13, R10 ;  /* 0x0000000a0d0a7221 */ /* 0x001fca0000010000 */
[----:B------:R-:W0:Y:S02]  /*0630*/  SHFL.BFLY PT, R9, R10, 0x4, 0x1f ;  /* 0x0c801f000a097f89 */ /* 0x000e2400000e0000 */
[----:B0-----:R-:W-:-:S05]  /*0640*/  FADD.FTZ R9, R10, R9 ;  /* 0x000000090a097221 */ /* 0x001fca0000010000 */
[----:B------:R-:W0:Y:S01]  /*0650*/  SHFL.BFLY PT, R14, R9, 0x2, 0x1f ;  /* 0x0c401f00090e7f89 */ /* 0x000e2200000e0000 */
[----:B------:R-:W-:-:S06]  /*0660*/  @!P1 I2FP.F32.S32 R11, R2 ;  /* 0x00000002000b9245 */ /* 0x000fcc0000201400 */
[----:B------:R-:W1:Y:S01]  /*0670*/  @!P1 MUFU.RCP R11, R11 ;  /* 0x0000000b000b9308 */ /* 0x000e620000001000 */
[----:B0-----:R-:W-:-:S05]  /*0680*/  FADD.FTZ R14, R9, R14 ;  /* 0x0000000e090e7221 */ /* 0x001fca0000010000 */
[----:B------:R-:W0:Y:S02]  /*0690*/  SHFL.BFLY PT, R7, R14, 0x1, 0x1f ;  /* 0x0c201f000e077f89 */ /* 0x000e2400000e0000 */
[----:B0-----:R-:W-:Y:S02]  /*06a0*/  FADD.FTZ R4, R14, R7 ;  /* 0x000000070e047221 */ /* 0x001fe40000010000 */
[----:B------:R-:W0:Y:S02]  /*06b0*/  LDC.64 R6, c[0x0][0x380] ;  /* 0x0000e000ff067b82 */ /* 0x000e240000000a00 */
[----:B-1----:R-:W-:-:S06]  /*06c0*/  @!P1 FFMA.FTZ R4, R4, R11, 9.9999999747524270788e-07 ;  /* 0x358637bd04049423 */ /* 0x002fcc000001000b */
[----:B------:R-:W1:Y:S02]  /*06d0*/  @!P1 MUFU.RSQ R4, R4 ;  /* 0x0000000400049308 */ /* 0x000e640000001400 */
[----:B-1----:R-:W-:Y:S01]  /*06e0*/  @!P1 STS [UR4+0x4], R4 ;  /* 0x00000404ff009988 */ /* 0x002fe20008000804 */
[----:B------:R-:W-:Y:S06]  /*06f0*/  BAR.SYNC.DEFER_BLOCKING 0x0 ;  /* 0x0000000000007b1d */ /* 0x000fec0000010000 */
[----:B------:R-:W1:Y:S01]  /*0700*/  LDS R2, [UR4+0x4] ;  /* 0x00000404ff027984 */ /* 0x000e620008000800 */
[----:B---3--:R-:W-:-:S02]  /*0710*/  HADD2.F32 R9, -RZ, R8.H0_H0 ;  /* 0x20000008ff097230 */ /* 0x008fc40000004100 */
[----:B----4-:R-:W-:Y:S02]  /*0720*/  HADD2.F32 R3, -RZ, R3.H0_H0 ;  /* 0x20000003ff037230 */ /* 0x010fe40000004100 */
[----:B-1----:R-:W-:-:S04]  /*0730*/  FMUL.FTZ R2, R5, R2 ;  /* 0x0000000205027220 */ /* 0x002fc80000410000 */
[----:B------:R-:W-:-:S05]  /*0740*/  FFMA.FTZ R2, R2, R3, R9 ;  /* 0x0000000302027223 */ /* 0x000fca0000010009 */
[----:B------:R-:W-:Y:S01]  /*0750*/  F2FP.F16.F32.PACK_AB R5, RZ, R2 ;  /* 0x00000002ff05723e */ /* 0x000fe200000000ff */
[----:B0-----:R-:W-:-:S05]  /*0760*/  IMAD.WIDE R2, R0, 0x2, R6 ;  /* 0x0000000200027825 */ /* 0x001fca00078e0206 */
[----:B------:R-:W-:Y:S01]  /*0770*/  STG.E.U16 desc[UR8][R2.64], R5 ;  /* 0x0000000502007986 */ /* 0x000fe2000c101508 */
[----:B------:R-:W-:Y:S05]  /*0780*/  EXIT ;  /* 0x000000000000794d */ /* 0x000fea0003800000 */
.L_x_0:
[----:B------:R-:W-:-:S00]  /*0790*/  BRA `(.L_x_0) ;  /* 0xfffffffc00fc7947 */ /* 0x000fc0000383ffff */
[----:B------:R-:W-:-:S00]  /*07a0*/  NOP ;  /* 0x0000000000007918 */ /* 0x000fc00000000000 */
        /* <DEDUP_REMOVED lines=13> */
.L_x_586:


//--------------------- .text._ZN17fastertransformer44add_bias_input_layernorm_ROW_int8I_DataTypeOIfEEvPT_PKaS4_PKS1_S6_S6_iiPKfS8_ --------------------------
	.section	.text._ZN17fastertransformer44add_bias_input_layernorm_ROW_int8I_DataTypeOIfEEvPT_PKaS4_PKS1_S6_S6_iiPKfS8_,"ax",@progbits
	.align	128
        .global         _ZN17fastertransformer44add_bias_input_layernorm_ROW_int8I_DataTypeOIfEEvPT_PKaS4_PKS1_S6_S6_iiPKfS8_
        .type           _ZN17fastertransformer44add_bias_input_layernorm_ROW_int8I_DataTypeOIfEEvPT_PKaS4_PKS1_S6_S6_iiPKfS8_,@function
        .size           _ZN17fastertransformer44add_bias_input_layernorm_ROW_int8I_DataTypeOIfEEvPT_PKaS4_PKS1_S6_S6_iiPKfS8_,(.L_x_587 - _ZN17fastertransformer44add_bias_input_layernorm_ROW_int8I_DataTypeOIfEEvPT_PKaS4_PKS1_S6_S6_iiPKfS8_)
        .other          _ZN17fastertransformer44add_bias_input_layernorm_ROW_int8I_DataTypeOIfEEvPT_PKaS4_PKS1_S6_S6_iiPKfS8_,@"STO_CUDA_ENTRY STV_DEFAULT"
_ZN17fastertransformer44add_bias_input_layernorm_ROW_int8I_DataTypeOIfEEvPT_PKaS4_PKS1_S6_S6_iiPKfS8_:
.text._ZN17fastertransformer44add_bias_input_layernorm_ROW_int8I_DataTypeOIfEEvPT_PKaS4_PKS1_S6_S6_iiPKfS8_:
[----:B------:R-:W-:Y:S01]  /*0000*/  LDC R1, c[0x0][0x37c] ;  /* 0x0000df00ff017b82 */ /* 0x000fe20000000800 */
[----:B------:R-:W0:Y:S07]  /*0010*/  S2R R3, SR_TID.X ;  /* 0x0000000000037919 */ /* 0x000e2e0000002100 */
[----:B------:R-:W0:Y:S01]  /*0020*/  S2UR UR4, SR_CTAID.X ;  /* 0x00000000000479c3 */ /* 0x000e220000002500 */
[----:B------:R-:W1:Y:S01]  /*0030*/  LDCU.64 UR10, c[0x0][0x388] ;  /* 0x00007100ff0a77ac */ /* 0x000e620008000a00 */
[----:B------:R-:W2:Y:S06]  /*0040*/  LDCU.64 UR6, c[0x0][0x390] ;  /* 0x00007200ff0677ac */ /* 0x000eac0008000a00 */
[----:B------:R-:W0:Y:S01]  /*0050*/  LDC R2, c[0x0][0x3b4] ;  /* 0x0000ed00ff027b82 */ /* 0x000e220000000800 */
[----:B------:R-:W3:Y:S07]  /*0060*/  LDCU.64 UR8, c[0x0][0x358] ;  /* 0x00006b00ff0877ac */ /* 0x000eee0008000a00 */
[----:B------:R-:W3:Y:S08]  /*0070*/  LDC.64 R6, c[0x0][0x3b8] ;  /* 0x0000ee00ff067b82 */ /* 0x000ef00000000a00 */
[----:B------:R-:W4:Y:S01]  /*0080*/  LDC.64 R10, c[0x0][0x398] ;  /* 0x0000e600ff0a7b82 */ /* 0x000f220000000a00 */
[----:B0-----:R-:W-:-:S07]  /*0090*/  IMAD R0, R2, UR4, R3 ;  /* 0x0000000402007c24 */ /* 0x001fce000f8e0203 */
[----:B------:R-:W0:Y:S01]  /*00a0*/  LDC.64 R8, c[0x0][0x3c0] ;  /* 0x0000f000ff087b82 */ /* 0x000e220000000a00 */
[----:B------:R-:W-:Y:S02]  /*00b0*/  SHF.R.S32.HI R4, RZ, 0x1f, R0 ;  /* 0x0000001fff047819 */ /* 0x000fe40000011400 */
[----:B-1----:R-:W-:Y:S01]  /*00c0*/  IADD3 R14, P0, PT, R0, UR10, RZ ;  /* 0x0000000a000e7c10 */ /* 0x002fe2000ff1e0ff */
[----:B---3--:R-:W3:Y:S03]  /*00d0*/  LDG.E.CONSTANT R6, desc[UR8][R6.64] ;  /* 0x0000000806067981 */ /* 0x008ee6000c1e9900 */
[----:B------:R-:W-:Y:S02]  /*00e0*/  IADD3.X R15, PT, PT, R4, UR11, RZ, P0, !PT ;  /* 0x0000000b040f7c10 */ /* 0x000fe400087fe4ff */
[----:B--2---:R-:W-:-:S03]  /*00f0*/  IADD3 R12, P0, PT, R0, UR6, RZ ;  /* 0x00000006000c7c10 */ /* 0x004fc6000ff1e0ff */
[----:B------:R-:W2:Y:S01]  /*0100*/  LDG.E.S8.CONSTANT R14, desc[UR8][R14.64] ;  /* 0x000000080e0e7981 */ /* 0x000ea2000c1e9300 */
[----:B------:R-:W-:-:S05]  /*0110*/  IADD3.X R13, PT, PT, R4, UR7, RZ, P0, !PT ;  /* 0x00000007040d7c10 */ /* 0x000fca00087fe4ff */
[----:B------:R-:W5:Y:S01]  /*0120*/  LDG.E.S8.CONSTANT R12, desc[UR8][R12.64] ;  /* 0x000000080c0c7981 */ /* 0x000f62000c1e9300 */
[----:B----4-:R-:W-:-:S03]  /*0130*/  IMAD.WIDE.U32 R10, R3, 0x4, R10 ;  /* 0x00000004030a7825 */ /* 0x010fc600078e000a */
[----:B0-----:R-:W4:Y:S04]  /*0140*/  LDG.E.CONSTANT R8, desc[UR8][R8.64] ;  /* 0x0000000808087981 */ /* 0x001f28000c1e9900 */
[----:B------:R-:W4:Y:S01]  /*0150*/  LDG.E.CONSTANT R10, desc[UR8][R10.64] ;  /* 0x000000080a0a7981 */ /* 0x000f22000c1e9900 */
[----:B------:R-:W0:Y:S01]  /*0160*/  LDCU UR4, c[0x0][0x360] ;  /* 0x00006c00ff0477ac */ /* 0x000e220008000800 */
[----:B------:R-:W1:Y:S01]  /*0170*/  S2UR UR6, SR_CgaCtaId ;  /* 0x00000000000679c3 */ /* 0x000e620000008800 */
[----:B--2---:R-:W3:Y:S08]  /*0180*/  I2F.S16 R17, R14 ;  /* 0x0000000e00117306 */ /* 0x004ef00000101400 */
[----:B-----5:R-:W4:Y:S01]  /*0190*/  I2F.S16 R5, R12 ;  /* 0x0000000c00057306 */ /* 0x020f220000101400 */
[----:B---3--:R-:W-:-:S04]  /*01a0*/  FMUL.FTZ R17, R6, R17 ;  /* 0x0000001106117220 */ /* 0x008fc80000410000 */
[----:B----4-:R-:W-:-:S04]  /*01b0*/  FFMA.FTZ R5, R8, R5, R17 ;  /* 0x0000000508057223 */ /* 0x010fc80000010011 */
        /* <DEDUP_REMOVED lines=13> */
[----:B------:R-:W-:Y:S01]  /*0290*/  LOP3.LUT P1, R4, R3, 0x1f, RZ, 0xc0, !PT ;  /* 0x0000001f03047812 */ /* 0x000fe2000782c0ff */
[----:B-1----:R-:W-:-:S06]  /*02a0*/  ULEA UR5, UR6, UR5, 0x18 ;  /* 0x0000000506057291 */ /* 0x002fcc000f8ec0ff */
[----:B------:R-:W-:Y:S01]  /*02b0*/  LEA.HI R7, R3, UR5, RZ, 0x1d ;  /* 0x0000000503077c11 */ /* 0x000fe2000f8fe8ff */
[----:B------:R-:W-:Y:S01]  /*02c0*/  FMUL.FTZ R11, R10, 0.03125 ;  /* 0x3d0000000a0b7820 */ /* 0x000fe20000410000 */
        /* <DEDUP_REMOVED lines=42> */
[----:B------:R-:W3:Y:S04]  /*0570*/  LDG.E.CONSTANT R8, desc[UR8][R8.64] ;  /* 0x0000000808087981 */ /* 0x000ee8000c1e9900 */
[----:B------:R0:W3:Y:S01]  /*0580*/  LDG.E.CONSTANT R3, desc[UR8][R10.64] ;  /* 0x000000080a037981 */ /* 0x0000e2000c1e9900 */
[----:B--2---:R-:W-:-:S05]  /*0590*/  FADD.FTZ R4, R16, R13 ;  /* 0x0000000d10047221 */ /* 0x004fca0000010000 */
[----:B------:R-:W-:Y:S01]  /*05a0*/  @!P2 STS [R7], R4 ;  /* 0x000000040700a388 */ /* 0x000fe20000000800 */
[----:B------:R-:W-:Y:S01]  /*05b0*/  BAR.SYNC.DEFER_BLOCKING 0x0 ;  /* 0x0000000000007b1d */ /* 0x000fe20000010000 */
[----:B------:R-:W-:-:S06]  /*05c0*/  MOV R12, RZ ;  /* 0x000000ff000c7202 */ /* 0x000fcc0000000f00 */
        /* <DEDUP_REMOVED lines=18> */
[----:B------:R-:W1:Y:S02]  /*06f0*/  LDS R4, [UR4+0x4] ;  /* 0x00000404ff047984 */ /* 0x000e640008000800 */
[----:B-1----:R-:W-:Y:S01]  /*0700*/  FMUL.FTZ R9, R5, R4 ;  /* 0x0000000405097220 */ /* 0x002fe20000410000 */
[----:B0-----:R-:W-:-:S04]  /*0710*/  IMAD.WIDE R4, R0, 0x4, R6 ;  /* 0x0000000400047825 */ /* 0x001fc800078e0206 */
[----:B---3--:R-:W-:-:S05]  /*0720*/  FFMA.FTZ R3, R9, R3, R8 ;  /* 0x0000000309037223 */ /* 0x008fca0000010008 */
[----:B------:R-:W-:Y:S01]  /*0730*/  STG.E desc[UR8][R4.64], R3 ;  /* 0x0000000304007986 */ /* 0x000fe2000c101908 */
[----:B------:R-:W-:Y:S05]  /*0740*/  EXIT ;  /* 0x000000000000794d */ /* 0x000fea0003800000 */
.L_x_1:
        /* <DEDUP_REMOVED lines=11> */
.L_x_587:


//--------------------- .text._ZN17fastertransformer35add_bias_input_layernorm_ROW_int8IOI6__halfEEvPaPKaS4_PKT_S7_S7_iiPKfS9_S9_ --------------------------
	.section	.text._ZN17fastertransformer35add_bias_input_layernorm_ROW_int8IOI6__halfEEvPaPKaS4_PKT_S7_S7_iiPKfS9_S9_,"ax",@progbits
	.align	128
        .global         _ZN17fastertransformer35add_bias_input_layernorm_ROW_int8IOI6__halfEEvPaPKaS4_PKT_S7_S7_iiPKfS9_S9_
        .type           _ZN17fastertransformer35add_bias_input_layernorm_ROW_int8IOI6__halfEEvPaPKaS4_PKT_S7_S7_iiPKfS9_S9_,@function
        .size           _ZN17fastertransformer35add_bias_input_layernorm_ROW_int8IOI6__halfEEvPaPKaS4_PKT_S7_S7_iiPKfS9_S9_,(.L_x_588 - _ZN17fastertransformer35add_bias_input_layernorm_ROW_int8IOI6__halfEEvPaPKaS4_PKT_S7_S7_iiPKfS9_S9_)
        .other          _ZN17fastertransformer35add_bias_input_layernorm_ROW_int8IOI6__halfEEvPaPKaS4_PKT_S7_S7_iiPKfS9_S9_,@"STO_CUDA_ENTRY STV_DEFAULT"
_ZN17fastertransformer35add_bias_input_layernorm_ROW_int8IOI6__halfEEvPaPKaS4_PKT_S7_S7_iiPKfS9_S9_:
.text._ZN17fastertransformer35add_bias_input_layernorm_ROW_int8IOI6__halfEEvPaPKaS4_PKT_S7_S7_iiPKfS9_S9_:
[----:B------:R-:W-:Y:S01]  /*0000*/  LDC R1, c[0x0][0x37c] ;  /* 0x0000df00ff017b82 */ /* 0x000fe20000000800 */
[----:B------:R-:W0:Y:S07]  /*0010*/  S2R R6, SR_TID.X ;  /* 0x0000000000067919 */ /* 0x000e2e0000002100 */
[----:B------:R-:W1:Y:S01]  /*0020*/  S2UR UR4, SR_CTAID.X ;  /* 0x00000000000479c3 */ /* 0x000e620000002500 */
[----:B------:R-:W2:Y:S01]  /*0030*/  LDCU.64 UR6, c[0x0][0x388] ;  /* 0x00007100ff0677ac */ /* 0x000ea20008000a00 */
[----:B------:R-:W3:Y:S06]  /*0040*/  LDCU.64 UR10, c[0x0][0x390] ;  /* 0x00007200ff0a77ac */ /* 0x000eec0008000a00 */
[----:B------:R-:W1:Y:S01]  /*0050*/  LDC R8, c[0x0][0x3b4] ;  /* 0x0000ed00ff087b82 */ /* 0x000e620000000800 */
[----:B------:R-:W4:Y:S07]  /*0060*/  LDCU.64 UR8, c[0x0][0x358] ;  /* 0x00006b00ff0877ac */ /* 0x000f2e0008000a00 */
[----:B------:R-:W5:Y:S08]  /*0070*/  LDC.64 R14, c[0x0][0x398] ;  /* 0x0000e600ff0e7b82 */ /* 0x000f700000000a00 */
[----:B------:R-:W4:Y:S01]  /*0080*/  LDC.64 R12, c[0x0][0x3c0] ;  /* 0x0000f000ff0c7b82 */ /* 0x000f220000000a00 */
[----:B0-----:R-:W-:-:S07]  /*0090*/  SHF.L.U32 R7, R6, 0x2, RZ ;  /* 0x0000000206077819 */ /* 0x001fce00000006ff */
[----:B------:R-:W0:Y:S01]  /*00a0*/  LDC.64 R10, c[0x0][0x3b8] ;  /* 0x0000ee00ff0a7b82 */ /* 0x000e220000000a00 */
[----:B-1----:R-:W-:-:S05]  /*00b0*/  IMAD R0, R8, UR4, R7 ;  /* 0x0000000408007c24 */ /* 0x002fca000f8e0207 */
[----:B------:R-:W-:-:S04]  /*00c0*/  LOP3.LUT R18, R0, 0xfffffffc, RZ, 0xc0, !PT ;  /* 0xfffffffc00127812 */ /* 0x000fc800078ec0ff */
[C---:B--2---:R-:W-:Y:S02]  /*00d0*/  IADD3 R16, P0, PT, R18.reuse, UR6, RZ ;  /* 0x0000000612107c10 */ /* 0x044fe4000ff1e0ff */
[----:B---3--:R-:W-:Y:S01]  /*00e0*/  IADD3 R18, P1, PT, R18, UR10, RZ ;  /* 0x0000000a12127c10 */ /* 0x008fe2000ff3e0ff */
[----:B----4-:R1:W2:Y:S01]  /*00f0*/  LDG.E.CONSTANT R12, desc[UR8][R12.64] ;  /* 0x000000080c0c7981 */ /* 0x0102a2000c1e9900 */
[----:B------:R-:W-:Y:S02]  /*0100*/  IADD3.X R17, PT, PT, RZ, UR7, RZ, P0, !PT ;  /* 0x00000007ff117c10 */ /* 0x000fe400087fe4ff */
[----:B------:R-:W-:-:S03]  /*0110*/  IADD3.X R19, PT, PT, RZ, UR11, RZ, P1, !PT ;  /* 0x0000000bff137c10 */ /* 0x000fc60008ffe4ff */
[----:B------:R-:W3:Y:S04]  /*0120*/  LDG.E.CONSTANT R24, desc[UR8][R16.64] ;  /* 0x0000000810187981 */ /* 0x000ee8000c1e9900 */
[----:B------:R-:W4:Y:S01]  /*0130*/  LDG.E.CONSTANT R18, desc[UR8][R18.64] ;  /* 0x0000000812127981 */ /* 0x000f22000c1e9900 */
[----:B-----5:R-:W-:-:S03]  /*0140*/  IMAD.WIDE.U32 R14, R7, 0x2, R14 ;  /* 0x00000002070e7825 */ /* 0x020fc600078e000e */
[----:B0-----:R0:W5:Y:S04]  /*0150*/  LDG.E.CONSTANT R2, desc[UR8][R10.64] ;  /* 0x000000080a027981 */ /* 0x001168000c1e9900 */
[----:B------:R-:W0:Y:S04]  /*0160*/  LDG.E.U16.CONSTANT R21, desc[UR8][R14.64] ;  /* 0x000000080e157981 */ /* 0x000e28000c1e9500 */
[----:B------:R-:W5:Y:S04]  /*0170*/  LDG.E.U16.CONSTANT R23, desc[UR8][R14.64+0x2] ;  /* 0x000002080e177981 */ /* 0x000f68000c1e9500 */
[----:B------:R-:W5:Y:S04]  /*0180*/  LDG.E.U16.CONSTANT R4, desc[UR8][R14.64+0x4] ;  /* 0x000004080e047981 */ /* 0x000f68000c1e9500 */
[----:B------:R5:W5:Y:S01]  /*0190*/  LDG.E.U16.CONSTANT R3, desc[UR8][R14.64+0x6] ;  /* 0x000006080e037981 */ /* 0x000b62000c1e9500 */
[----:B------:R-:W5:Y:S01]  /*01a0*/  LDCU UR4, c[0x0][0x360] ;  /* 0x00006c00ff0477ac */ /* 0x000f620008000800 */
[----:B------:R-:W5:Y:S01]  /*01b0*/  S2UR UR6, SR_CgaCtaId ;  /* 0x00000000000679c3 */ /* 0x000f620000008800 */
[----:B---3--:R-:W-:Y:S08]  /*01c0*/  I2F.S8 R20, R24 ;  /* 0x0000001800147306 */ /* 0x008ff00000001400 */
[----:B----4-:R-:W2:Y:S08]  /*01d0*/  I2F.S8 R9, R18 ;  /* 0x0000001200097306 */ /* 0x010eb00000001400 */
[----:B------:R-:W3:Y:S08]  /*01e0*/  I2F.S8 R17, R18.B1 ;  /* 0x1000001200117306 */ /* 0x000ef00000001400 */
[----:B-1----:R-:W1:Y:S08]  /*01f0*/  I2F.S8 R13, R18.B2 ;  /* 0x20000012000d7306 */ /* 0x002e700000001400 */
[----:B------:R-:W4:Y:S08]  /*0200*/  I2F.S8 R19, R18.B3 ;  /* 0x3000001200137306 */ /* 0x000f300000001400 */
[----:B------:R-:W5:Y:S08]  /*0210*/  I2F.S8 R22, R24.B1 ;  /* 0x1000001800167306 */ /* 0x000f700000001400 */
[----:B------:R-:W5:Y:S01]  /*0220*/  I2F.S8 R16, R24.B2 ;  /* 0x2000001800107306 */ /* 0x000f620000001400 */
[C---:B--2---:R-:W-:Y:S01]  /*0230*/  FMUL.FTZ R9, R12.reuse, R9 ;  /* 0x000000090c097220 */ /* 0x044fe20000410000 */
[----:B---3--:R-:W-:-:S06]  /*0240*/  FMUL.FTZ R17, R12, R17 ;  /* 0x000000110c117220 */ /* 0x008fcc0000410000 */
[----:B------:R-:W2:Y:S01]  /*0250*/  I2F.S8 R5, R24.B3 ;  /* 0x3000001800057306 */ /* 0x000ea20000001400 */
[C---:B-1----:R-:W-:Y:S01]  /*0260*/  FMUL.FTZ R13, R12.reuse, R13 ;  /* 0x0000000d0c0d7220 */ /* 0x042fe20000410000 */
[----:B----4-:R-:W-:Y:S01]  /*0270*/  FMUL.FTZ R19, R12, R19 ;  /* 0x000000130c137220 */ /* 0x010fe20000410000 */
[----:B0-----:R-:W-:Y:S02]  /*0280*/  HADD2.F32 R10, -RZ, R21.H0_H0 ;  /* 0x20000015ff0a7230 */ /* 0x001fe40000004100 */
[C---:B-----5:R-:W-:Y:S01]  /*0290*/  FFMA.FTZ R9, R2.reuse, R20, R9 ;  /* 0x0000001402097223 */ /* 0x060fe20000010009 */
[----:B------:R-:W-:Y:S02]  /*02a0*/  HADD2.F32 R23, -RZ, R23.H0_H0 ;  /* 0x20000017ff177230 */ /* 0x000fe40000004100 */
[C---:B------:R-:W-:Y:S01]  /*02b0*/  FFMA.FTZ R12, R2.reuse, R22, R17 ;  /* 0x00000016020c7223 */ /* 0x040fe20000010011 */
[----:B------:R-:W-:Y:S01]  /*02c0*/  FFMA.FTZ R14, R2, R16, R13 ;  /* 0x00000010020e7223 */ /* 0x000fe2000001000d */
[----:B------:R-:W-:-:S02]  /*02d0*/  HADD2.F32 R11, -RZ, R4.H0_H0 ;  /* 0x20000004ff0b7230 */ /* 0x000fc40000004100 */
[----:B------:R-:W-:Y:S01]  /*02e0*/  FADD.FTZ R13, R9, R10 ;  /* 0x0000000a090d7221 */ /* 0x000fe20000010000 */
[----:B------:R-:W-:Y:S01]  /*02f0*/  FADD.FTZ R12, R12, R23 ;  /* 0x000000170c0c7221 */ /* 0x000fe20000010000 */
[----:B--2---:R-:W-:Y:S01]  /*0300*/  FFMA.FTZ R5, R2, R5, R19 ;  /* 0x0000000502057223 */ /* 0x004fe20000010013 */
[----:B------:R-:W-:Y:S02]  /*0310*/  HADD2.F32 R2, -RZ, R3.H0_H0 ;  /* 0x20000003ff027230 */ /* 0x000fe40000004100 */
[----:B------:R-:W-:Y:S01]  /*0320*/  FADD.FTZ R14, R14, R11 ;  /* 0x0000000b0e0e7221 */ /* 0x000fe20000010000 */
[----:B------:R-:W-:Y:S02]  /*0330*/  FADD.FTZ R3, R13, R12 ;  /* 0x0000000c0d037221 */ /* 0x000fe40000010000 */
[----:B------:R-:W-:Y:S02]  /*0340*/  FADD.FTZ R15, R5, R2 ;  /* 0x00000002050f7221 */ /* 0x000fe40000010000 */
[----:B------:R-:W-:-:S04]  /*0350*/  FADD.FTZ R2, R14, R3 ;  /* 0x000000030e027221 */ /* 0x000fc80000010000 */
[----:B------:R-:W-:-:S05]  /*0360*/  FADD.FTZ R2, R15, R2 ;  /* 0x000000020f027221 */ /* 0x000fca0000010000 */
[----:B------:R-:W0:Y:S02]  /*0370*/  SHFL.BFLY PT, R3, R2, 0x10, 0x1f ;  /* 0x0e001f0002037f89 */ /* 0x000e2400000e0000 */
[----:B0-----:R-:W-:-:S05]  /*0380*/  FADD.FTZ R3, R2, R3 ;  /* 0x0000000302037221 */ /* 0x001fca0000010000 */
[----:B------:R-:W0:Y:S02]  /*0390*/  SHFL.BFLY PT, R4, R3, 0x8, 0x1f ;  /* 0x0d001f0003047f89 */ /* 0x000e2400000e0000 */
[----:B0-----:R-:W-:-:S05]  /*03a0*/  FADD.FTZ R4, R3, R4 ;  /* 0x0000000403047221 */ /* 0x001fca0000010000 */
[----:B------:R-:W0:Y:S02]  /*03b0*/  SHFL.BFLY PT, R5, R4, 0x4, 0x1f ;  /* 0x0c801f0004057f89 */ /* 0x000e2400000e0000 */
[----:B0-----:R-:W-:-:S05]  /*03c0*/  FADD.FTZ R5, R4, R5 ;  /* 0x0000000504057221 */ /* 0x001fca0000010000 */
[----:B------:R-:W0:Y:S01]  /*03d0*/  SHFL.BFLY PT, R10, R5, 0x2, 0x1f ;  /* 0x0c401f00050a7f89 */ /* 0x000e2200000e0000 */
[----:B------:R-:W-:Y:S01]  /*03e0*/  I2FP.F32.U32 R2, UR4 ;  /* 0x0000000400027c45 */ /* 0x000fe20008201000 */
[----:B------:R-:W-:Y:S02]  /*03f0*/  UMOV UR4, 0x400 ;  /* 0x0000040000047882 */ /* 0x000fe40000000000 */
[----:B------:R-:W-:Y:S01]  /*0400*/  UIADD3 UR5, UPT, UPT, UR4, 0x8, URZ ;  /* 0x0000000804057890 */ /* 0x000fe2000fffe0ff */
[----:B0-----:R-:W-:-:S05]  /*0410*/  FADD.FTZ R11, R5, R10 ;  /* 0x0000000a050b7221 */ /* 0x001fca0000010000 */
[----:B------:R-:W0:Y:S01]  /*0420*/  SHFL.BFLY PT, R10, R11, 0x1, 0x1f ;  /* 0x0c201f000b0a7f89 */ /* 0x000e2200000e0000 */
[----:B------:R-:W-:Y:S01]  /*0430*/  LOP3.LUT P1, R9, R6, 0x1f, RZ, 0xc0, !PT ;  /* 0x0000001f06097812 */ /* 0x000fe2000782c0ff */
[----:B------:R-:W-:Y:S01]  /*0440*/  FMUL.FTZ R3, R2, 0.03125 ;  /* 0x3d00000002037820 */ /* 0x000fe20000410000 */
[----:B------:R-:W-:Y:S01]  /*0450*/  I2FP.F32.U32 R2, R6 ;  /* 0x0000000600027245 */ /* 0x000fe20000201000 */
[----:B------:R-:W-:-:S03]  /*0460*/  ULEA UR5, UR6, UR5, 0x18 ;  /* 0x0000000506057291 */ /* 0x000fc6000f8ec0ff */
[----:B------:R-:W-:Y:S01]  /*0470*/  FSETP.GT.FTZ.AND P0, PT, R3, R2, PT ;  /* 0x000000020300720b */ /* 0x000fe20003f14000 */
[----:B0-----:R-:W-:Y:S02]  /*0480*/  FADD.FTZ R3, R11, R10 ;  /* 0x0000000a0b037221 */ /* 0x001fe40000010000 */
[----:B------:R-:W-:-:S05]  /*0490*/  LEA.HI R10, R6, UR5, RZ, 0x1d ;  /* 0x00000005060a7c11 */ /* 0x000fca000f8fe8ff */
[----:B------:R-:W-:Y:S01]  /*04a0*/  @!P1 STS [R10], R3 ;  /* 0x000000030a009388 */ /* 0x000fe20000000800 */
[----:B------:R-:W-:Y:S01]  /*04b0*/  HFMA2 R2, -RZ, RZ, 0, 0 ;  /* 0x00000000ff027431 */ /* 0x000fe200000001ff */
[----:B------:R-:W-:Y:S01]  /*04c0*/  LEA R11, R9, UR5, 0x2 ;  /* 0x00000005090b7c11 */ /* 0x000fe2000f8e10ff */
[----:B------:R-:W-:Y:S06]  /*04d0*/  BAR.SYNC.DEFER_BLOCKING 0x0 ;  /* 0x0000000000007b1d */ /* 0x000fec0000010000 */
        /* <DEDUP_REMOVED lines=8> */
[----:B------:R-:W-:Y:S01]  /*0560*/  ISETP.NE.AND P1, PT, R6, RZ, PT ;  /* 0x000000ff0600720c */ /* 0x000fe20003f25270 */
[----:B0-----:R-:W-:-:S05]  /*0570*/  FADD.FTZ R16, R17, R16 ;  /* 0x0000001011107221 */ /* 0x001fca0000010000 */
[----:B------:R-:W0:Y:S07]  /*0580*/  SHFL.BFLY PT, R3, R16, 0x1, 0x1f ;  /* 0x0c201f0010037f89 */ /* 0x000e2e00000e0000 */
[----:B------:R-:W-:-:S04]  /*0590*/  @!P1 I2FP.F32.S32 R6, R8 ;  /* 0x0000000800069245 */ /* 0x000fc80000201400 */
[----:B------:R-:W1:Y:S01]  /*05a0*/  @!P1 MUFU.RCP R2, R6 ;  /* 0x0000000600029308 */ /* 0x000e620000001000 */
[----:B------:R-:W-:Y:S01]  /*05b0*/  ULEA UR4, UR6, UR4, 0x18 ;  /* 0x0000000406047291 */ /* 0x000fe2000f8ec0ff */
[----:B0-----:R-:W-:Y:S02]  /*05c0*/  FADD.FTZ R3, R16, R3 ;  /* 0x0000000310037221 */ /* 0x001fe40000010000 */
[----:B------:R-:W0:Y:S02]  /*05d0*/  LDC.64 R16, c[0x0][0x3a8] ;  /* 0x0000ea00ff107b82 */ /* 0x000e240000000a00 */
[----:B-1----:R-:W-:-:S05]  /*05e0*/  @!P1 FMUL.FTZ R2, R3, R2 ;  /* 0x0000000203029220 */ /* 0x002fca0000410000 */
[----:B------:R-:W-:Y:S01]  /*05f0*/  @!P1 STS [UR4], R2 ;  /* 0x00000002ff009988 */ /* 0x000fe20008000804 */
[----:B------:R-:W-:Y:S06]  /*0600*/  BAR.SYNC.DEFER_BLOCKING 0x0 ;  /* 0x0000000000007b1d */ /* 0x000fec0000010000 */
[----:B------:R-:W1:Y:S02]  /*0610*/  LDS R3, [UR4] ;  /* 0x00000004ff037984 */ /* 0x000e640008000800 */
[--C-:B-1----:R-:W-:Y:S01]  /*0620*/  FADD.FTZ R12, R12, -R3.reuse ;  /* 0x800000030c0c7221 */ /* 0x102fe20000010000 */
[----:B------:R-:W-:-:S03]  /*0630*/  FADD.FTZ R13, R13, -R3 ;  /* 0x800000030d0d7221 */ /* 0x000fc60000010000 */
[----:B------:R-:W-:Y:S01]  /*0640*/  FMUL.FTZ R4, R12, R12 ;  /* 0x0000000c0c047220 */ /* 0x000fe20000410000 */
[----:B------:R-:W-:-:S03]  /*0650*/  FADD.FTZ R14, R14, -R3 ;  /* 0x800000030e0e7221 */ /* 0x000fc60000010000 */
[----:B------:R-:W-:Y:S01]  /*0660*/  FFMA.FTZ R5, R13, R13, R4 ;  /* 0x0000000d0d057223 */ /* 0x000fe20000010004 */
[----:B------:R-:W-:-:S03]  /*0670*/  FADD.FTZ R15, R15, -R3 ;  /* 0x800000030f0f7221 */ /* 0x000fc60000010000 */
[----:B------:R-:W-:-:S04]  /*0680*/  FFMA.FTZ R4, R14, R14, R5 ;  /* 0x0000000e0e047223 */ /* 0x000fc80000010005 */
[----:B------:R-:W-:Y:S02]  /*0690*/  FFMA.FTZ R6, R15, R15, R4 ;  /* 0x0000000f0f067223 */ /* 0x000fe40000010004 */
[----:B------:R-:W1:Y:S03]  /*06a0*/  LDC.64 R4, c[0x0][0x3a0] ;  /* 0x0000e800ff047b82 */ /* 0x000e660000000a00 */
[----:B------:R-:W2:Y:S02]  /*06b0*/  SHFL.BFLY PT, R3, R6, 0x10, 0x1f ;  /* 0x0e001f0006037f89 */ /* 0x000ea400000e0000 */
[----:B--2---:R-:W-:-:S05]  /*06c0*/  FADD.FTZ R18, R6, R3 ;  /* 0x0000000306127221 */ /* 0x004fca0000010000 */
[----:B------:R-:W2:Y:S02]  /*06d0*/  SHFL.BFLY PT, R3, R18, 0x8, 0x1f ;  /* 0x0d001f0012037f89 */ /* 0x000ea400000e0000 */
[----:B--2---:R-:W-:-:S05]  /*06e0*/  FADD.FTZ R20, R18, R3 ;  /* 0x0000000312147221 */ /* 0x004fca0000010000 */
[----:B------:R-:W2:Y:S02]  /*06f0*/  SHFL.BFLY PT, R19, R20, 0x4, 0x1f ;  /* 0x0c801f0014137f89 */ /* 0x000ea400000e0000 */
[----:B--2---:R-:W-:-:S05]  /*0700*/  FADD.FTZ R23, R20, R19 ;  /* 0x0000001314177221 */ /* 0x004fca0000010000 */
[----:B------:R-:W2:Y:S01]  /*0710*/  SHFL.BFLY PT, R22, R23, 0x2, 0x1f ;  /* 0x0c401f0017167f89 */ /* 0x000ea200000e0000 */
[----:B------:R-:W3:Y:S01]  /*0720*/  LDC.64 R2, c[0x0][0x3c8] ;  /* 0x0000f200ff027b82 */ /* 0x000ee20000000a00 */
[----:B------:R-:W-:Y:S01]  /*0730*/  ISETP.NE.AND P2, PT, R9, RZ, PT ;  /* 0x000000ff0900720c */ /* 0x000fe20003f45270 */
[----:B--2---:R-:W-:Y:S01]  /*0740*/  FADD.FTZ R24, R23, R22 ;  /* 0x0000001617187221 */ /* 0x004fe20000010000 */
[C---:B-1----:R-:W-:Y:S01]  /*0750*/  IMAD.WIDE.U32 R4, R7.reuse, 0x2, R4 ;  /* 0x0000000207047825 */ /* 0x042fe200078e0004 */
[----:B---3--:R1:W2:Y:S04]  /*0760*/  LDG.E.CONSTANT R2, desc[UR8][R2.64] ;  /* 0x0000000802027981 */ /* 0x0082a8000c1e9900 */
[----:B------:R-:W3:Y:S01]  /*0770*/  SHFL.BFLY PT, R25, R24, 0x1, 0x1f ;  /* 0x0c201f0018197f89 */ /* 0x000ee200000e0000 */
[----:B0-----:R-:W-:-:S03]  /*0780*/  IMAD.WIDE.U32 R6, R7, 0x2, R16 ;  /* 0x0000000207067825 */ /* 0x001fc600078e0010 */
[----:B------:R-:W4:Y:S04]  /*0790*/  LDG.E.U16.CONSTANT R16, desc[UR8][R4.64] ;  /* 0x0000000804107981 */ /* 0x000f28000c1e9500 */
[----:B------:R-:W5:Y:S04]  /*07a0*/  LDG.E.U16.CONSTANT R19, desc[UR8][R6.64] ;  /* 0x0000000806137981 */ /* 0x000f68000c1e9500 */
[----:B------:R-:W2:Y:S04]  /*07b0*/  LDG.E.U16.CONSTANT R17, desc[UR8][R4.64+0x2] ;  /* 0x0000020804117981 */ /* 0x000ea8000c1e9500 */
[----:B------:R-:W2:Y:S04]  /*07c0*/  LDG.E.U16.CONSTANT R18, desc[UR8][R6.64+0x2] ;  /* 0x0000020806127981 */ /* 0x000ea8000c1e9500 */
[----:B------:R-:W2:Y:S01]  /*07d0*/  LDG.E.U16.CONSTANT R20, desc[UR8][R4.64+0x4] ;  /* 0x0000040804147981 */ /* 0x000ea2000c1e9500 */
[----:B---3--:R-:W-:-:S03]  /*07e0*/  FADD.FTZ R25, R24, R25 ;  /* 0x0000001918197221 */ /* 0x008fc60000010000 */
[----:B------:R-:W3:Y:S04]  /*07f0*/  LDG.E.U16.CONSTANT R21, desc[UR8][R6.64+0x4] ;  /* 0x0000040806157981 */ /* 0x000ee8000c1e9500 */
[----:B------:R-:W-:Y:S04]  /*0800*/  @!P2 STS [R10], R25 ;  /* 0x000000190a00a388 */ /* 0x000fe80000000800 */
[----:B------:R0:W3:Y:S04]  /*0810*/  LDG.E.U16.CONSTANT R22, desc[UR8][R4.64+0x6] ;  /* 0x0000060804167981 */ /* 0x0000e8000c1e9500 */
[----:B------:R0:W3:Y:S01]  /*0820*/  LDG.E.U16.CONSTANT R23, desc[UR8][R6.64+0x6] ;  /* 0x0000060806177981 */ /* 0x0000e2000c1e9500 */
[----:B------:R-:W-:Y:S01]  /*0830*/  HFMA2 R9, -RZ, RZ, 0, 0 ;  /* 0x00000000ff097431 */ /* 0x000fe200000001ff */
[----:B------:R-:W-:Y:S06]  /*0840*/  BAR.SYNC.DEFER_BLOCKING 0x0 ;  /* 0x0000000000007b1d */ /* 0x000fec0000010000 */
[----:B------:R-:W1:Y:S04]  /*0850*/  @P0 LDS R9, [R11] ;  /* 0x000000000b090984 */ /* 0x000e680000000800 */
[----:B-1----:R-:W1:Y:S02]  /*0860*/  SHFL.BFLY PT, R26, R9, 0x10, 0x1f ;  /* 0x0e001f00091a7f89 */ /* 0x002e6400000e0000 */
[----:B-1----:R-:W-:-:S05]  /*0870*/  FADD.FTZ R26, R26, R9 ;  /* 0x000000091a1a7221 */ /* 0x002fca0000010000 */
[----:B------:R-:W1:Y:S02]  /*0880*/  SHFL.BFLY PT, R3, R26, 0x8, 0x1f ;  /* 0x0d001f001a037f89 */ /* 0x000e6400000e0000 */
[----:B-1----:R-:W-:-:S05]  /*0890*/  FADD.FTZ R3, R26, R3 ;  /* 0x000000031a037221 */ /* 0x002fca0000010000 */
[----:B0-----:R-:W0:Y:S02]  /*08a0*/  SHFL.BFLY PT, R4, R3, 0x4, 0x1f ;  /* 0x0c801f0003047f89 */ /* 0x001e2400000e0000 */
[----:B0-----:R-:W-:-:S05]  /*08b0*/  FADD.FTZ R4, R3, R4 ;  /* 0x0000000403047221 */ /* 0x001fca0000010000 */
[----:B------:R-:W0:Y:S01]  /*08c0*/  SHFL.BFLY PT, R5, R4, 0x2, 0x1f ;  /* 0x0c401f0004057f89 */ /* 0x000e2200000e0000 */
[----:B------:R-:W-:-:S04]  /*08d0*/  @!P1 I2FP.F32.S32 R8, R8 ;  /* 0x0000000800089245 */ /* 0x000fc80000201400 */
[----:B------:R-:W1:Y:S01]  /*08e0*/  @!P1 MUFU.RCP R7, R8 ;  /* 0x0000000800079308 */ /* 0x000e620000001000 */
[----:B0-----:R-:W-:-:S05]  /*08f0*/  FADD.FTZ R5, R4, R5 ;  /* 0x0000000504057221 */ /* 0x001fca0000010000 */
[----:B------:R-:W0:Y:S02]  /*0900*/  SHFL.BFLY PT, R6, R5, 0x1, 0x1f ;  /* 0x0c201f0005067f89 */ /* 0x000e2400000e0000 */
[----:B0-----:R-:W-:-:S04]  /*0910*/  FADD.FTZ R6, R5, R6 ;  /* 0x0000000605067221 */ /* 0x001fc80000010000 */
[----:B-1----:R-:W-:-:S06]  /*0920*/  @!P1 FFMA.FTZ R6, R6, R7, 9.9999999747524270788e-07 ;  /* 0x358637bd06069423 */ /* 0x002fcc0000010007 */
[----:B------:R-:W0:Y:S02]  /*0930*/  @!P1 MUFU.RSQ R6, R6 ;  /* 0x0000000600069308 */ /* 0x000e240000001400 */
[----:B0-----:R-:W-:Y:S01]  /*0940*/  @!P1 STS [UR4+0x4], R6 ;  /* 0x00000406ff009988 */ /* 0x001fe20008000804 */
[----:B------:R-:W-:Y:S06]  /*0950*/  BAR.SYNC.DEFER_BLOCKING 0x0 ;  /* 0x0000000000007b1d */ /* 0x000fec0000010000 */
[----:B------:R-:W0:Y:S01]  /*0960*/  LDS R3, [UR4+0x4] ;  /* 0x00000404ff037984 */ /* 0x000e220008000800 */
[----:B----4-:R-:W-:-:S02]  /*0970*/  HADD2.F32 R16, -RZ, R16.H0_H0 ;  /* 0x20000010ff107230 */ /* 0x010fc40000004100 */
[----:B-----5:R-:W-:Y:S02]  /*0980*/  HADD2.F32 R4, -RZ, R19.H0_H0 ;  /* 0x20000013ff047230 */ /* 0x020fe40000004100 */
[----:B--2---:R-:W-:Y:S02]  /*0990*/  HADD2.F32 R17, -RZ, R17.H0_H0 ;  /* 0x20000011ff117230 */ /* 0x004fe40000004100 */
[----:B------:R-:W-:Y:S02]  /*09a0*/  HADD2.F32 R5, -RZ, R18.H0_H0 ;  /* 0x20000012ff057230 */ /* 0x000fe40000004100 */
[----:B------:R-:W-:Y:S02]  /*09b0*/  HADD2.F32 R7, -RZ, R20.H0_H0 ;  /* 0x20000014ff077230 */ /* 0x000fe40000004100 */
[----:B---3--:R-:W-:Y:S02]  /*09c0*/  HADD2.F32 R21, -RZ, R21.H0_H0 ;  /* 0x20000015ff157230 */ /* 0x008fe40000004100 */
[----:B------:R-:W-:-:S02]  /*09d0*/  HADD2.F32 R22, -RZ, R22.H0_H0 ;  /* 0x20000016ff167230 */ /* 0x000fc40000004100 */
[-C--:B0-----:R-:W-:Y:S01]  /*09e0*/  FMUL.FTZ R13, R13, R3.reuse ;  /* 0x000000030d0d7220 */ /* 0x081fe20000410000 */
[-C--:B------:R-:W-:Y:S01]  /*09f0*/  FMUL.FTZ R12, R12, R3.reuse ;  /* 0x000000030c0c7220 */ /* 0x080fe20000410000 */
[-C--:B------:R-:W-:Y:S02]  /*0a00*/  FMUL.FTZ R14, R14, R3.reuse ;  /* 0x000000030e0e7220 */ /* 0x080fe40000410000 */
[----:B------:R-:W-:Y:S01]  /*0a10*/  FFMA.FTZ R13, R13, R16, R4 ;  /* 0x000000100d0d7223 */ /* 0x000fe20000010004 */
[----:B------:R-:W-:Y:S02]  /*0a20*/  HADD2.F32 R4, -RZ, R23.H0_H0 ;  /* 0x20000017ff047230 */ /* 0x000fe40000004100 */
[----:B------:R-:W-:Y:S01]  /*0a30*/  FMUL.FTZ R3, R15, R3 ;  /* 0x000000030f037220 */ /* 0x000fe20000410000 */
[----:B------:R-:W-:Y:S01]  /*0a40*/  FFMA.FTZ R5, R12, R17, R5 ;  /* 0x000000110c057223 */ /* 0x000fe20000010005 */
[----:B------:R-:W-:Y:S02]  /*0a50*/  FFMA.FTZ R7, R14, R7, R21 ;  /* 0x000000070e077223 */ /* 0x000fe40000010015 */
[----:B------:R-:W-:Y:S01]  /*0a60*/  FFMA.FTZ R3, R3, R22, R4 ;  /* 0x0000001603037223 */ /* 0x000fe20000010004 */
[C---:B------:R-:W-:Y:S01]  /*0a70*/  FMUL.FTZ R13, R2.reuse, R13 ;  /* 0x0000000d020d7220 */ /* 0x040fe20000410000 */
[C---:B------:R-:W-:Y:S01]  /*0a80*/  FMUL.FTZ R6, R2.reuse, R5 ;  /* 0x0000000502067220 */ /* 0x040fe20000410000 */
[C---:B------:R-:W-:Y:S01]  /*0a90*/  FMUL.FTZ R7, R2.reuse, R7 ;  /* 0x0000000702077220 */ /* 0x040fe20000410000 */
[----:B------:R-:W-:Y:S01]  /*0aa0*/  FMUL.FTZ R8, R2, R3 ;  /* 0x0000000302087220 */ /* 0x000fe20000410000 */
[----:B------:R-:W0:Y:S02]  /*0ab0*/  LDC.64 R4, c[0x0][0x380] ;  /* 0x0000e000ff047b82 */ /* 0x000e240000000a00 */
[----:B------:R-:W-:Y:S08]  /*0ac0*/  F2I.S8.NTZ R13, R13 ;  /* 0x0000000d000d7305 */ /* 0x000ff00000202100 */
[----:B------:R-:W1:Y:S08]  /*0ad0*/  F2I.S8.NTZ R6, R6 ;  /* 0x0000000600067305 */ /* 0x000e700000202100 */
[----:B------:R-:W-:Y:S08]  /*0ae0*/  F2I.S8.NTZ R7, R7 ;  /* 0x0000000700077305 */ /* 0x000ff00000202100 */
[----:B------:R-:W2:Y:S01]  /*0af0*/  F2I.S8.NTZ R8, R8 ;  /* 0x0000000800087305 */ /* 0x000ea20000202100 */
[----:B------:R-:W-:-:S02]  /*0b00*/  SHF.R.U32.HI R3, RZ, 0x2, R0 ;  /* 0x00000002ff037819 */ /* 0x000fc40000011600 */
[----:B-1----:R-:W-:-:S03]  /*0b10*/  PRMT R6, R13, 0x3340, R6 ;  /* 0x000033400d067816 */ /* 0x002fc60000000006 */
[----:B0-----:R-:W-:Y:S01]  /*0b20*/  IMAD.WIDE.U32 R2, R3, 0x4, R4 ;  /* 0x0000000403027825 */ /* 0x001fe200078e0004 */
[----:B--2---:R-:W-:-:S04]  /*0b30*/  PRMT R9, R7, 0x3340, R8 ;  /* 0x0000334007097816 */ /* 0x004fc80000000008 */
[----:B------:R-:W-:-:S05]  /*0b40*/  PRMT R9, R6, 0x5410, R9 ;  /* 0x0000541006097816 */ /* 0x000fca0000000009 */
[----:B------:R-:W-:Y:S01]  /*0b50*/  STG.E desc[UR8][R2.64], R9 ;  /* 0x0000000902007986 */ /* 0x000fe2000c101908 */
[----:B------:R-:W-:Y:S05]  /*0b60*/  EXIT ;  /* 0x000000000000794d */ /* 0x000fea0003800000 */
.L_x_2:
        /* <DEDUP_REMOVED lines=9> */
.L_x_588:


//--------------------- .text._ZN17fastertransformer35add_bias_input_layernorm_ROW_int8IOIfEEvPaPKaS3_PKT_S6_S6_iiPKfS8_S8_ --------------------------
	.section	.text._ZN17fastertransformer35add_bias_input_layernorm_ROW_int8IOIfEEvPaPKaS3_PKT_S6_S6_iiPKfS8_S8_,"ax",@progbits
	.align	128
        .global         _ZN17fastertransformer35add_bias_input_layernorm_ROW_int8IOIfEEvPaPKaS3_PKT_S6_S6_iiPKfS8_S8_
        .type           _ZN17fastertransformer35add_bias_input_layernorm_ROW_int8IOIfEEvPaPKaS3_PKT_S6_S6_iiPKfS8_S8_,@function
        .size           _ZN17fastertransformer35add_bias_input_layernorm_ROW_int8IOIfEEvPaPKaS3_PKT_S6_S6_iiPKfS8_S8_,(.L_x_589 - _ZN17fastertransformer35add_bias_input_layernorm_ROW_int8IOIfEEvPaPKaS3_PKT_S6_S6_iiPKfS8_S8_)
        .other          _ZN17fastertransformer35add_bias_input_layernorm_ROW_int8IOIfEEvPaPKaS3_PKT_S6_S6_iiPKfS8_S8_,@"STO_CUDA_ENTRY STV_DEFAULT"
_ZN17fastertransformer35add_bias_input_layernorm_ROW_int8IOIfEEvPaPKaS3_PKT_S6_S6_iiPKfS8_S8_:
.text._ZN17fastertransformer35add_bias_input_layernorm_ROW_int8IOIfEEvPaPKaS3_PKT_S6_S6_iiPKfS8_S8_:
[----:B------:R-:W-:Y:S01]  /*0000*/  LDC R1, c[0x0][0x37c] ;  /* 0x0000df00ff017b82 */ /* 0x000fe20000000800 */
[----:B------:R-:W0:Y:S07]  /*0010*/  S2R R6, SR_TID.X ;  /* 0x0000000000067919 */ /* 0x000e2e0000002100 */
[----:B------:R-:W1:Y:S01]  /*0020*/  S2UR UR4, SR_CTAID.X ;  /* 0x00000000000479c3 */ /* 0x000e620000002500 */
[----:B------:R-:W2:Y:S01]  /*0030*/  LDCU.64 UR6, c[0x0][0x388] ;  /* 0x00007100ff0677ac */ /* 0x000ea20008000a00 */
[----:B------:R-:W3:Y:S06]  /*0040*/  LDCU.64 UR10, c[0x0][0x390] ;  /* 0x00007200ff0a77ac */ /* 0x000eec0008000a00 */
[----:B------:R-:W1:Y:S01]  /*0050*/  LDC R8, c[0x0][0x3b4] ;  /* 0x0000ed00ff087b82 */ /* 0x000e620000000800 */
[----:B------:R-:W4:Y:S07]  /*0060*/  LDCU.64 UR8, c[0x0][0x358] ;  /* 0x00006b00ff0877ac */ /* 0x000f2e0008000a00 */
[----:B------:R-:W4:Y:S08]  /*0070*/  LDC.64 R14, c[0x0][0x3c0] ;  /* 0x0000f000ff0e7b82 */ /* 0x000f300000000a00 */
[----:B------:R-:W5:Y:S01]  /*0080*/  LDC.64 R16, c[0x0][0x398] ;  /* 0x0000e600ff107b82 */ /* 0x000f620000000a00 */
[----:B0-----:R-:W-:-:S07]  /*0090*/  SHF.L.U32 R7, R6, 0x2, RZ ;  /* 0x0000000206077819 */ /* 0x001fce00000006ff */
[----:B------:R-:W0:Y:S01]  /*00a0*/  LDC.64 R10, c[0x0][0x3b8] ;  /* 0x0000ee00ff0a7b82 */ /* 0x000e220000000a00 */
[----:B-1----:R-:W-:Y:S01]  /*00b0*/  IMAD R0, R8, UR4, R7 ;  /* 0x0000000408007c24 */ /* 0x002fe2000f8e0207 */
[----:B----4-:R1:W4:Y:S04]  /*00c0*/  LDG.E.CONSTANT R4, desc[UR8][R14.64] ;  /* 0x000000080e047981 */ /* 0x010328000c1e9900 */
[----:B------:R-:W-:-:S04]  /*00d0*/  LOP3.LUT R20, R0, 0xfffffffc, RZ, 0xc0, !PT ;  /* 0xfffffffc00147812 */ /* 0x000fc800078ec0ff */
[C---:B--2---:R-:W-:Y:S02]  /*00e0*/  IADD3 R18, P0, PT, R20.reuse, UR6, RZ ;  /* 0x0000000614127c10 */ /* 0x044fe4000ff1e0ff */
[----:B---3--:R-:W-:Y:S02]  /*00f0*/  IADD3 R20, P1, PT, R20, UR10, RZ ;  /* 0x0000000a14147c10 */ /* 0x008fe4000ff3e0ff */
[----:B------:R-:W-:Y:S02]  /*0100*/  IADD3.X R19, PT, PT, RZ, UR7, RZ, P0, !PT ;  /* 0x00000007ff137c10 */ /* 0x000fe400087fe4ff */
[----:B------:R-:W-:-:S03]  /*0110*/  IADD3.X R21, PT, PT, RZ, UR11, RZ, P1, !PT ;  /* 0x0000000bff157c10 */ /* 0x000fc60008ffe4ff */
[----:B------:R-:W2:Y:S04]  /*0120*/  LDG.E.CONSTANT R18, desc[UR8][R18.64] ;  /* 0x0000000812127981 */ /* 0x000ea8000c1e9900 */
[----:B------:R-:W3:Y:S01]  /*0130*/  LDG.E.CONSTANT R20, desc[UR8][R20.64] ;  /* 0x0000000814147981 */ /* 0x000ee2000c1e9900 */
[----:B-----5:R-:W-:-:S03]  /*0140*/  IMAD.WIDE.U32 R16, R7, 0x4, R16 ;  /* 0x0000000407107825 */ /* 0x020fc600078e0010 */
[----:B0-----:R0:W5:Y:S04]  /*0150*/  LDG.E.CONSTANT R5, desc[UR8][R10.64] ;  /* 0x000000080a057981 */ /* 0x001168000c1e9900 */
[----:B------:R-:W5:Y:S04]  /*0160*/  LDG.E.CONSTANT R22, desc[UR8][R16.64] ;  /* 0x0000000810167981 */ /* 0x000f68000c1e9900 */
[----:B------:R-:W5:Y:S04]  /*0170*/  LDG.E.CONSTANT R12, desc[UR8][R16.64+0x4] ;  /* 0x00000408100c7981 */ /* 0x000f68000c1e9900 */
[----:B------:R-:W5:Y:S04]  /*0180*/  LDG.E.CONSTANT R2, desc[UR8][R16.64+0x8] ;  /* 0x0000080810027981 */ /* 0x000f68000c1e9900 */
[----:B------:R4:W5:Y:S01]  /*0190*/  LDG.E.CONSTANT R3, desc[UR8][R16.64+0xc] ;  /* 0x00000c0810037981 */ /* 0x000962000c1e9900 */
[----:B------:R-:W5:Y:S01]  /*01a0*/  LDCU UR4, c[0x0][0x360] ;  /* 0x00006c00ff0477ac */ /* 0x000f620008000800 */
[----:B------:R-:W5:Y:S01]  /*01b0*/  S2UR UR6, SR_CgaCtaId ;  /* 0x00000000000679c3 */ /* 0x000f620000008800 */
[----:B--2---:R-:W-:Y:S08]  /*01c0*/  I2F.S8 R13, R18 ;  /* 0x00000012000d7306 */ /* 0x004ff00000001400 */
[----:B---3--:R-:W4:Y:S08]  /*01d0*/  I2F.S8 R9, R20 ;  /* 0x0000001400097306 */ /* 0x008f300000001400 */
[----:B-1----:R-:W1:Y:S08]  /*01e0*/  I2F.S8 R15, R20.B1 ;  /* 0x10000014000f7306 */ /* 0x002e700000001400 */
[----:B------:R-:W-:Y:S08]  /*01f0*/  I2F.S8 R23, R18.B1 ;  /* 0x1000001200177306 */ /* 0x000ff00000001400 */
[----:B------:R-:W2:Y:S08]  /*0200*/  I2F.S8 R19, R20.B2 ;  /* 0x2000001400137306 */ /* 0x000eb00000001400 */
[----:B0-----:R-:W0:Y:S01]  /*0210*/  I2F.S8 R11, R20.B3 ;  /* 0x30000014000b7306 */ /* 0x001e220000001400 */
[----:B----4-:R-:W-:-:S07]  /*0220*/  FMUL.FTZ R10, R4, R9 ;  /* 0x00000009040a7220 */ /* 0x010fce0000410000 */
[----:B------:R-:W3:Y:S01]  /*0230*/  I2F.S8 R25, R18.B2 ;  /* 0x2000001200197306 */ /* 0x000ee20000001400 */
[----:B-1----:R-:W-:-:S07]  /*0240*/  FMUL.FTZ R14, R4, R15 ;  /* 0x0000000f040e7220 */ /* 0x002fce0000410000 */
[----:B------:R-:W1:Y:S01]  /*0250*/  I2F.S8 R21, R18.B3 ;  /* 0x3000001200157306 */ /* 0x000e620000001400 */
[C---:B--2---:R-:W-:Y:S01]  /*0260*/  FMUL.FTZ R16, R4.reuse, R19 ;  /* 0x0000001304107220 */ /* 0x044fe20000410000 */
[C---:B-----5:R-:W-:Y:S01]  /*0270*/  FFMA.FTZ R13, R5.reuse, R13, R10 ;  /* 0x0000000d050d7223 */ /* 0x060fe2000001000a */
[----:B------:R-:W-:Y:S01]  /*0280*/  FFMA.FTZ R23, R5, R23, R14 ;  /* 0x0000001705177223 */ /* 0x000fe2000001000e */
[----:B0-----:R-:W-:Y:S02]  /*0290*/  FMUL.FTZ R4, R4, R11 ;  /* 0x0000000b04047220 */ /* 0x001fe40000410000 */
[----:B------:R-:W-:Y:S01]  /*02a0*/  FADD.FTZ R13, R13, R22 ;  /* 0x000000160d0d7221 */ /* 0x000fe20000010000 */
[----:B---3--:R-:W-:Y:S01]  /*02b0*/  FFMA.FTZ R25, R5, R25, R16 ;  /* 0x0000001905197223 */ /* 0x008fe20000010010 */
[----:B------:R-:W-:-:S03]  /*02c0*/  FADD.FTZ R12, R23, R12 ;  /* 0x0000000c170c7221 */ /* 0x000fc60000010000 */
[----:B------:R-:W-:Y:S01]  /*02d0*/  FADD.FTZ R2, R25, R2 ;  /* 0x0000000219027221 */ /* 0x000fe20000010000 */
[----:B-1----:R-:W-:Y:S01]  /*02e0*/  FFMA.FTZ R4, R5, R21, R4 ;  /* 0x0000001505047223 */ /* 0x002fe20000010004 */
[----:B------:R-:W-:-:S03]  /*02f0*/  FADD.FTZ R5, R13, R12 ;  /* 0x0000000c0d057221 */ /* 0x000fc60000010000 */
[----:B------:R-:W-:Y:S01]  /*0300*/  FADD.FTZ R3, R4, R3 ;  /* 0x0000000304037221 */ /* 0x000fe20000010000 */
        /* <DEDUP_REMOVED lines=15> */
[----:B------:R-:W-:-:S06]  /*0400*/  ULEA UR5, UR6, UR5, 0x18 ;  /* 0x0000000506057291 */ /* 0x000fcc000f8ec0ff */
        /* <DEDUP_REMOVED lines=23> */
[----:B0-----:R-:W-:-:S04]  /*0580*/  FADD.FTZ R15, R16, R15 ;  /* 0x0000000f100f7221 */ /* 0x001fc80000010000 */
[----:B-1----:R-:W-:-:S05]  /*0590*/  @!P1 FMUL.FTZ R4, R15, R4 ;  /* 0x000000040f049220 */ /* 0x002fca0000410000 */
[----:B------:R-:W-:Y:S01]  /*05a0*/  @!P1 STS [UR4], R4 ;  /* 0x00000004ff009988 */ /* 0x000fe20008000804 */
[----:B------:R-:W-:Y:S06]  /*05b0*/  BAR.SYNC.DEFER_BLOCKING 0x0 ;  /* 0x0000000000007b1d */ /* 0x000fec0000010000 */
[----:B------:R-:W0:Y:S02]  /*05c0*/  LDS R15, [UR4] ;  /* 0x00000004ff0f7984 */ /* 0x000e240008000800 */
[--C-:B0-----:R-:W-:Y:S01]  /*05d0*/  FADD.FTZ R12, R12, -R15.reuse ;  /* 0x8000000f0c0c7221 */ /* 0x101fe20000010000 */
[----:B------:R-:W-:-:S03]  /*05e0*/  FADD.FTZ R13, R13, -R15 ;  /* 0x8000000f0d0d7221 */ /* 0x000fc60000010000 */
[----:B------:R-:W-:Y:S01]  /*05f0*/  FMUL.FTZ R16, R12, R12 ;  /* 0x0000000c0c107220 */ /* 0x000fe20000410000 */
[----:B------:R-:W-:-:S03]  /*0600*/  FADD.FTZ R14, R2, -R15 ;  /* 0x8000000f020e7221 */ /* 0x000fc60000010000 */
[----:B------:R-:W-:Y:S01]  /*0610*/  FFMA.FTZ R5, R13, R13, R16 ;  /* 0x0000000d0d057223 */ /* 0x000fe20000010010 */
[----:B------:R-:W-:Y:S01]  /*0620*/  FADD.FTZ R15, R3, -R15 ;  /* 0x8000000f030f7221 */ /* 0x000fe20000010000 */
[----:B------:R-:W0:Y:S02]  /*0630*/  LDC.64 R16, c[0x0][0x3a8] ;  /* 0x0000ea00ff107b82 */ /* 0x000e240000000a00 */
        /* <DEDUP_REMOVED lines=17> */
[----:B------:R-:W4:Y:S04]  /*0750*/  LDG.E.CONSTANT R19, desc[UR8][R4.64+0x4] ;  /* 0x0000040804137981 */ /* 0x000f28000c1e9900 */
[----:B------:R-:W4:Y:S04]  /*0760*/  LDG.E.CONSTANT R18, desc[UR8][R6.64+0x4] ;  /* 0x0000040806127981 */ /* 0x000f28000c1e9900 */
[----:B------:R-:W5:Y:S04]  /*0770*/  LDG.E.CONSTANT R17, desc[UR8][R4.64] ;  /* 0x0000000804117981 */ /* 0x000f68000c1e9900 */
[----:B------:R-:W5:Y:S04]  /*0780*/  LDG.E.CONSTANT R16, desc[UR8][R6.64] ;  /* 0x0000000806107981 */ /* 0x000f68000c1e9900 */
[----:B------:R-:W2:Y:S01]  /*0790*/  LDG.E.CONSTANT R21, desc[UR8][R4.64+0x8] ;  /* 0x0000080804157981 */ /* 0x000ea2000c1e9900 */
[----:B---3--:R-:W-:-:S03]  /*07a0*/  FADD.FTZ R25, R24, R25 ;  /* 0x0000001918197221 */ /* 0x008fc60000010000 */
[----:B------:R-:W2:Y:S04]  /*07b0*/  LDG.E.CONSTANT R20, desc[UR8][R6.64+0x8] ;  /* 0x0000080806147981 */ /* 0x000ea8000c1e9900 */
[----:B------:R-:W-:Y:S04]  /*07c0*/  @!P2 STS [R10], R25 ;  /* 0x000000190a00a388 */ /* 0x000fe80000000800 */
[----:B------:R0:W3:Y:S04]  /*07d0*/  LDG.E.CONSTANT R22, desc[UR8][R4.64+0xc] ;  /* 0x00000c0804167981 */ /* 0x0000e8000c1e9900 */
[----:B------:R0:W3:Y:S01]  /*07e0*/  LDG.E.CONSTANT R23, desc[UR8][R6.64+0xc] ;  /* 0x00000c0806177981 */ /* 0x0000e2000c1e9900 */
[----:B-1----:R-:W-:Y:S01]  /*07f0*/  HFMA2 R3, -RZ, RZ, 0, 0 ;  /* 0x00000000ff037431 */ /* 0x002fe200000001ff */
        /* <DEDUP_REMOVED lines=9> */
[----:B------:R-:W-:-:S06]  /*0890*/  @!P1 I2FP.F32.S32 R8, R8 ;  /* 0x0000000800089245 */ /* 0x000fcc0000201400 */
[----:B------:R-:W1:Y:S01]  /*08a0*/  @!P1 MUFU.RCP R8, R8 ;  /* 0x0000000800089308 */ /* 0x000e620000001000 */
[----:B0-----:R-:W-:-:S05]  /*08b0*/  FADD.FTZ R5, R4, R5 ;  /* 0x0000000504057221 */ /* 0x001fca0000010000 */
[----:B------:R-:W0:Y:S02]  /*08c0*/  SHFL.BFLY PT, R6, R5, 0x1, 0x1f ;  /* 0x0c201f0005067f89 */ /* 0x000e2400000e0000 */
[----:B0-----:R-:W-:-:S04]  /*08d0*/  FADD.FTZ R3, R5, R6 ;  /* 0x0000000605037221 */ /* 0x001fc80000010000 */
[----:B-1----:R-:W-:-:S06]  /*08e0*/  @!P1 FFMA.FTZ R3, R3, R8, 9.9999999747524270788e-07 ;  /* 0x358637bd03039423 */ /* 0x002fcc0000010008 */
[----:B------:R-:W0:Y:S02]  /*08f0*/  @!P1 MUFU.RSQ R3, R3 ;  /* 0x0000000300039308 */ /* 0x000e240000001400 */
[----:B0-----:R0:W-:Y:S01]  /*0900*/  @!P1 STS [UR4+0x4], R3 ;  /* 0x00000403ff009988 */ /* 0x0011e20008000804 */
[----:B------:R-:W-:Y:S06]  /*0910*/  BAR.SYNC.DEFER_BLOCKING 0x0 ;  /* 0x0000000000007b1d */ /* 0x000fec0000010000 */
[----:B------:R-:W1:Y:S01]  /*0920*/  LDS R6, [UR4+0x4] ;  /* 0x00000404ff067984 */ /* 0x000e620008000800 */
[----:B0-----:R-:W-:Y:S01]  /*0930*/  SHF.R.U32.HI R3, RZ, 0x2, R0 ;  /* 0x00000002ff037819 */ /* 0x001fe20000011600 */
[-C--:B-1----:R-:W-:Y:S01]  /*0940*/  FMUL.FTZ R5, R12, R6.reuse ;  /* 0x000000060c057220 */ /* 0x082fe20000410000 */
[-C--:B------:R-:W-:Y:S01]  /*0950*/  FMUL.FTZ R13, R13, R6.reuse ;  /* 0x000000060d0d7220 */ /* 0x080fe20000410000 */
[-C--:B------:R-:W-:Y:S01]  /*0960*/  FMUL.FTZ R9, R14, R6.reuse ;  /* 0x000000060e097220 */ /* 0x080fe20000410000 */
[----:B------:R-:W-:Y:S01]  /*0970*/  FMUL.FTZ R6, R15, R6 ;  /* 0x000000060f067220 */ /* 0x000fe20000410000 */
[----:B----4-:R-:W-:Y:S01]  /*0980*/  FFMA.FTZ R5, R5, R19, R18 ;  /* 0x0000001305057223 */ /* 0x010fe20000010012 */
[----:B-----5:R-:W-:Y:S01]  /*0990*/  FFMA.FTZ R13, R13, R17, R16 ;  /* 0x000000110d0d7223 */ /* 0x020fe20000010010 */
[----:B--2---:R-:W-:Y:S01]  /*09a0*/  FFMA.FTZ R9, R9, R21, R20 ;  /* 0x0000001509097223 */ /* 0x004fe20000010014 */
[----:B---3--:R-:W-:Y:S01]  /*09b0*/  FFMA.FTZ R23, R6, R22, R23 ;  /* 0x0000001606177223 */ /* 0x008fe20000010017 */
[C---:B------:R-:W-:Y:S01]  /*09c0*/  FMUL.FTZ R7, R2.reuse, R5 ;  /* 0x0000000502077220 */ /* 0x040fe20000410000 */
[C---:B------:R-:W-:Y:S01]  /*09d0*/  FMUL.FTZ R13, R2.reuse, R13 ;  /* 0x0000000d020d7220 */ /* 0x040fe20000410000 */
[C---:B------:R-:W-:Y:S01]  /*09e0*/  FMUL.FTZ R9, R2.reuse, R9 ;  /* 0x0000000902097220 */ /* 0x040fe20000410000 */
[----:B------:R-:W0:Y:S01]  /*09f0*/  LDC.64 R4, c[0x0][0x380] ;  /* 0x0000e000ff047b82 */ /* 0x000e220000000a00 */
[----:B------:R-:W-:Y:S01]  /*0a00*/  FMUL.FTZ R23, R2, R23 ;  /* 0x0000001702177220 */ /* 0x000fe20000410000 */
[----:B------:R-:W-:Y:S08]  /*0a10*/  F2I.S8.NTZ R8, R7 ;  /* 0x0000000700087305 */ /* 0x000ff00000202100 */
[----:B------:R-:W1:Y:S08]  /*0a20*/  F2I.S8.NTZ R13, R13 ;  /* 0x0000000d000d7305 */ /* 0x000e700000202100 */
[----:B------:R-:W-:Y:S08]  /*0a30*/  F2I.S8.NTZ R9, R9 ;  /* 0x0000000900097305 */ /* 0x000ff00000202100 */
[----:B------:R-:W2:Y:S01]  /*0a40*/  F2I.S8.NTZ R2, R23 ;  /* 0x0000001700027305 */ /* 0x000ea20000202100 */
[----:B-1----:R-:W-:-:S02]  /*0a50*/  PRMT R8, R13, 0x3340, R8 ;  /* 0x000033400d087816 */ /* 0x002fc40000000008 */
[----:B--2---:R-:W-:Y:S01]  /*0a60*/  PRMT R11, R9, 0x3340, R2 ;  /* 0x00003340090b7816 */ /* 0x004fe20000000002 */
[----:B0-----:R-:W-:-:S03]  /*0a70*/  IMAD.WIDE.U32 R2, R3, 0x4, R4 ;  /* 0x0000000403027825 */ /* 0x001fc600078e0004 */
[----:B------:R-:W-:-:S05]  /*0a80*/  PRMT R11, R8, 0x5410, R11 ;  /* 0x00005410080b7816 */ /* 0x000fca000000000b */
[----:B------:R-:W-:Y:S01]  /*0a90*/  STG.E desc[UR8][R2.64], R11 ;  /* 0x0000000b02007986 */ /* 0x000fe2000c101908 */
[----:B------:R-:W-:Y:S05]  /*0aa0*/  EXIT ;  /* 0x000000000000794d */ /* 0x000fea0003800000 */
.L_x_3:
        /* <DEDUP_REMOVED lines=13> */
.L_x_589:


//--------------------- .text._ZN17fastertransformer18merge_layernorm_v2I6__halfEEvPaPKT_S5_S5_iPKfiii --------------------------
	.section	.text._ZN17fastertransformer18merge_layernorm_v2I6__halfEEvPaPKT_S5_S5_iPKfiii,"ax",@progbits
	.align	128
        .global         _ZN17fastertransformer18merge_layernorm_v2I6__halfEEvPaPKT_S5_S5_iPKfiii
        .type           _ZN17fastertransformer18merge_layernorm_v2I6__halfEEvPaPKT_S5_S5_iPKfiii,@function
        .size           _ZN17fastertransformer18merge_layernorm_v2I6__halfEEvPaPKT_S5_S5_iPKfiii,(.L_x_590 - _ZN17fastertransformer18merge_layernorm_v2I6__halfEEvPaPKT_S5_S5_iPKfiii)
        .other          _ZN17fastertransformer18merge_layernorm_v2I6__halfEEvPaPKT_S5_S5_iPKfiii,@"STO_CUDA_ENTRY STV_DEFAULT"
_ZN17fastertransformer18merge_layernorm_v2I6__halfEEvPaPKT_S5_S5_iPKfiii:
.text._ZN17fastertransformer18merge_layernorm_v2I6__halfEEvPaPKT_S5_S5_iPKfiii:
[----:B------:R-:W-:Y:S01]  /*0000*/  LDC R1, c[0x0][0x37c] ;  /* 0x0000df00ff017b82 */ /* 0x000fe20000000800 */
[----:B------:R-:W0:Y:S07]  /*0010*/  S2R R11, SR_TID.X ;  /* 0x00000000000b7919 */ /* 0x000e2e0000002100 */
[----:B------:R-:W0:Y:S01]  /*0020*/  LDC R0, c[0x0][0x3b8] ;  /* 0x0000ee00ff007b82 */ /* 0x000e220000000800 */
[----:B------:R-:W1:Y:S01]  /*0030*/  LDCU UR4, c[0x0][0x360] ;  /* 0x00006c00ff0477ac */ /* 0x000e620008000800 */
[----:B------:R-:W-:Y:S01]  /*0040*/  BSSY.RECONVERGENT B0, `(.L_x_4) ;  /* 0x0000049000007945 */ /* 0x000fe20003800200 */
[----:B------:R-:W2:Y:S01]  /*0050*/  S2R R13, SR_CTAID.Z ;  /* 0x00000000000d7919 */ /* 0x000ea20000002700 */
[----:B------:R-:W-:Y:S01]  /*0060*/  IMAD.MOV.U32 R19, RZ, RZ, RZ ;  /* 0x000000ffff137224 */ /* 0x000fe200078e00ff */
[----:B------:R-:W3:Y:S01]  /*0070*/  LDCU UR5, c[0x0][0x3a0] ;  /* 0x00007400ff0577ac */ /* 0x000ee20008000800 */
[----:B------:R-:W4:Y:S02]  /*0080*/  S2R R22, SR_CTAID.X ;  /* 0x0000000000167919 */ /* 0x000f240000002500 */
[----:B------:R-:W3:Y:S01]  /*0090*/  LDC.64 R14, c[0x0][0x3b0] ;  /* 0x0000ec00ff0e7b82 */ /* 0x000ee20000000a00 */
[----:B------:R-:W0:Y:S07]  /*00a0*/  LDCU.64 UR8, c[0x0][0x358] ;  /* 0x00006b00ff0877ac */ /* 0x000e2e0008000a00 */
[----:B------:R-:W2:Y:S01]  /*00b0*/  S2UR UR7, SR_CTAID.Y ;  /* 0x00000000000779c3 */ /* 0x000ea20000002600 */
[C---:B0-----:R-:W-:Y:S01]  /*00c0*/  ISETP.GE.AND P0, PT, R11.reuse, R0, PT ;  /* 0x000000000b00720c */ /* 0x041fe20003f06270 */
[----:B-1----:R-:W-:-:S02]  /*00d0*/  VIADD R3, R11, UR4 ;  /* 0x000000040b037c36 */ /* 0x002fc40008000000 */
[----:B---3--:R-:W-:Y:S02]  /*00e0*/  IMAD R2, R14, UR5, RZ ;  /* 0x000000050e027c24 */ /* 0x008fe4000f8e02ff */
[C---:B------:R-:W-:Y:S01]  /*00f0*/  VIADD R5, R3.reuse, UR4 ;  /* 0x0000000403057c36 */ /* 0x040fe20008000000 */
[----:B------:R-:W-:Y:S01]  /*0100*/  ISETP.GE.AND P6, PT, R3, R0, PT ;  /* 0x000000000300720c */ /* 0x000fe20003fc6270 */
[----:B------:R-:W-:Y:S02]  /*0110*/  IMAD R10, R2, R15, RZ ;  /* 0x0000000f020a7224 */ /* 0x000fe400078e02ff */
[----:B--2---:R-:W-:Y:S01]  /*0120*/  IMAD R6, R13, R14, UR7 ;  /* 0x000000070d067e24 */ /* 0x004fe2000f8e020e */
[C---:B------:R-:W-:Y:S02]  /*0130*/  ISETP.GE.AND P5, PT, R5.reuse, R0, PT ;  /* 0x000000000500720c */ /* 0x040fe40003fa6270 */
[----:B------:R-:W-:Y:S02]  /*0140*/  IADD3 R7, PT, PT, R5, UR4, RZ ;  /* 0x0000000405077c10 */ /* 0x000fe4000fffe0ff */
[----:B------:R-:W-:-:S02]  /*0150*/  P2R R4, PR, RZ, 0x40 ;  /* 0x00000040ff047803 */ /* 0x000fc40000000000 */
[----:B------:R-:W-:Y:S01]  /*0160*/  P2R R2, PR, RZ, 0x20 ;  /* 0x00000020ff027803 */ /* 0x000fe20000000000 */
[----:B------:R-:W-:Y:S01]  /*0170*/  IMAD.SHL.U32 R2, R6, 0x4, RZ ;  /* 0x0000000406027824 */ /* 0x000fe200078e00ff */
[----:B------:R-:W-:Y:S02]  /*0180*/  ISETP.GE.AND P1, PT, R7, R0, PT ;  /* 0x000000000700720c */ /* 0x000fe40003f26270 */
[----:B------:R-:W-:Y:S02]  /*0190*/  SHF.R.S32.HI R4, RZ, 0x2, R0 ;  /* 0x00000002ff047819 */ /* 0x000fe40000011400 */
[----:B------:R-:W-:Y:S01]  /*01a0*/  SHF.L.U32 R10, R10, 0x2, RZ ;  /* 0x000000020a0a7819 */ /* 0x000fe200000006ff */
[----:B----4-:R-:W-:Y:S08]  /*01b0*/  @P0 BRA `(.L_x_5) ;  /* 0x0000000000c40947 */ /* 0x010ff00003800000 */
[-C--:B------:R-:W-:Y:S02]  /*01c0*/  IABS R17, R4.reuse ;  /* 0x0000000400117213 */ /* 0x080fe40000000000 */
[----:B------:R-:W-:Y:S02]  /*01d0*/  IABS R16, R11 ;  /* 0x0000000b00107213 */ /* 0x000fe40000000000 */
[----:B------:R-:W0:Y:S01]  /*01e0*/  I2F.RP R6, R17 ;  /* 0x0000001100067306 */ /* 0x000e220000209400 */
[----:B------:R-:W-:-:S07]  /*01f0*/  IABS R18, R4 ;  /* 0x0000000400127213 */ /* 0x000fce0000000000 */
[----:B0-----:R-:W0:Y:S02]  /*0200*/  MUFU.RCP R6, R6 ;  /* 0x0000000600067308 */ /* 0x001e240000001000 */
[----:B0-----:R-:W-:Y:S02]  /*0210*/  VIADD R8, R6, 0xffffffe ;  /* 0x0ffffffe06087836 */ /* 0x001fe40000000000 */
[----:B------:R-:W-:-:S04]  /*0220*/  IMAD.MOV R6, RZ, RZ, -R18 ;  /* 0x000000ffff067224 */ /* 0x000fc800078e0a12 */
[----:B------:R0:W1:Y:S02]  /*0230*/  F2I.FTZ.U32.TRUNC.NTZ R9, R8 ;  /* 0x0000000800097305 */ /* 0x000064000021f000 */
[----:B0-----:R-:W-:Y:S02]  /*0240*/  IMAD.MOV.U32 R8, RZ, RZ, RZ ;  /* 0x000000ffff087224 */ /* 0x001fe400078e00ff */
[----:B-1----:R-:W-:-:S04]  /*0250*/  IMAD.MOV R12, RZ, RZ, -R9 ;  /* 0x000000ffff0c7224 */ /* 0x002fc800078e0a09 */
[----:B------:R-:W-:Y:S01]  /*0260*/  IMAD R19, R12, R17, RZ ;  /* 0x000000110c137224 */ /* 0x000fe200078e02ff */
[----:B------:R-:W-:-:S03]  /*0270*/  MOV R12, R16 ;  /* 0x00000010000c7202 */ /* 0x000fc60000000f00 */
[----:B------:R-:W-:-:S06]  /*0280*/  IMAD.HI.U32 R9, R9, R19, R8 ;  /* 0x0000001309097227 */ /* 0x000fcc00078e0008 */
[----:B------:R-:W-:-:S04]  /*0290*/  IMAD.HI.U32 R9, R9, R12, RZ ;  /* 0x0000000c09097227 */ /* 0x000fc800078e00ff */
[----:B------:R-:W-:-:S05]  /*02a0*/  IMAD R6, R9, R6, R12 ;  /* 0x0000000609067224 */ /* 0x000fca00078e020c */
[----:B------:R-:W-:-:S13]  /*02b0*/  ISETP.GT.U32.AND P4, PT, R17, R6, PT ;  /* 0x000000061100720c */ /* 0x000fda0003f84070 */
[-C--:B------:R-:W-:Y:S01]  /*02c0*/  @!P4 IADD3 R6, PT, PT, R6, -R17.reuse, RZ ;  /* 0x800000110606c210 */ /* 0x080fe20007ffe0ff */
[----:B------:R-:W-:Y:S01]  /*02d0*/  @!P4 VIADD R9, R9, 0x1 ;  /* 0x000000010909c836 */ /* 0x000fe20000000000 */
[----:B------:R-:W-:Y:S02]  /*02e0*/  ISETP.NE.AND P4, PT, R4, RZ, PT ;  /* 0x000000ff0400720c */ /* 0x000fe40003f85270 */
[----:B------:R-:W-:Y:S02]  /*02f0*/  ISETP.GE.U32.AND P2, PT, R6, R17, PT ;  /* 0x000000110600720c */ /* 0x000fe40003f46070 */
[----:B------:R-:W-:-:S04]  /*0300*/  LOP3.LUT R6, R11, R4, RZ, 0x3c, !PT ;  /* 0x000000040b067212 */ /* 0x000fc800078e3cff */
[----:B------:R-:W-:-:S07]  /*0310*/  ISETP.GE.AND P3, PT, R6, RZ, PT ;  /* 0x000000ff0600720c */ /* 0x000fce0003f66270 */
[----:B------:R-:W-:-:S06]  /*0320*/  @P2 VIADD R9, R9, 0x1 ;  /* 0x0000000109092836 */ /* 0x000fcc0000000000 */
[----:B------:R-:W-:Y:S02]  /*0330*/  @!P3 IADD3 R9, PT, PT, -R9, RZ, RZ ;  /* 0x000000ff0909b210 */ /* 0x000fe40007ffe1ff */
[----:B------:R-:W-:-:S04]  /*0340*/  @!P4 LOP3.LUT R9, RZ, R4, RZ, 0x33, !PT ;  /* 0x00000004ff09c212 */ /* 0x000fc800078e33ff */
[----:B------:R-:W-:Y:S01]  /*0350*/  LOP3.LUT R6, R9, 0xffff, RZ, 0xc0, !PT ;  /* 0x0000ffff09067812 */ /* 0x000fe200078ec0ff */
[----:B------:R-:W-:-:S03]  /*0360*/  IMAD.MOV R16, RZ, RZ, -R9 ;  /* 0x000000ffff107224 */ /* 0x000fc600078e0a09 */
[----:B------:R-:W-:Y:S01]  /*0370*/  LEA.HI R6, R6, R9, RZ, 0x11 ;  /* 0x0000000906067211 */ /* 0x000fe200078f88ff */
[----:B------:R-:W-:-:S03]  /*0380*/  IMAD R16, R4, R16, R11 ;  /* 0x0000001004107224 */ /* 0x000fc600078e020b */
[C---:B------:R-:W-:Y:S02]  /*0390*/  LOP3.LUT R8, R6.reuse, 0xfffe, RZ, 0xc0, !PT ;  /* 0x0000fffe06087812 */ /* 0x040fe400078ec0ff */
[----:B------:R-:W-:Y:S02]  /*03a0*/  PRMT R6, R6, 0x9910, RZ ;  /* 0x0000991006067816 */ /* 0x000fe400000000ff */
[C---:B------:R-:W-:Y:S01]  /*03b0*/  LOP3.LUT R19, R16.reuse, 0x3e0, RZ, 0xc0, !PT ;  /* 0x000003e010137812 */ /* 0x040fe200078ec0ff */
[----:B------:R-:W-:Y:S01]  /*03c0*/  IMAD.MOV R8, RZ, RZ, -R8 ;  /* 0x000000ffff087224 */ /* 0x000fe200078e0a08 */
[----:B------:R-:W-:Y:S02]  /*03d0*/  SHF.R.S32.HI R6, RZ, 0x1, R6 ;  /* 0x00000001ff067819 */ /* 0x000fe40000011406 */
[----:B------:R-:W-:Y:S02]  /*03e0*/  LOP3.LUT R16, R16, 0x1f, RZ, 0xc0, !PT ;  /* 0x0000001f10107812 */ /* 0x000fe400078ec0ff */
[----:B------:R-:W-:-:S02]  /*03f0*/  PRMT R12, R8, 0x7710, RZ ;  /* 0x00007710080c7816 */ /* 0x000fc400000000ff */
[----:B------:R-:W-:Y:S01]  /*0400*/  PRMT R17, R6, 0x9910, RZ ;  /* 0x0000991006117816 */ /* 0x000fe200000000ff */
[----:B------:R-:W-:Y:S01]  /*0410*/  IMAD R19, R10, R19, R16 ;  /* 0x000000130a137224 */ /* 0x000fe200078e0210 */
[----:B------:R-:W-:Y:S02]  /*0420*/  IADD3 R12, PT, PT, R9, R12, RZ ;  /* 0x0000000c090c7210 */ /* 0x000fe40007ffe0ff */
[----:B------:R-:W0:Y:S01]  /*0430*/  LDC.64 R8, c[0x0][0x388] ;  /* 0x0000e200ff087b82 */ /* 0x000e220000000a00 */
[----:B------:R-:W-:Y:S01]  /*0440*/  IMAD R6, R22, 0x2, R17 ;  /* 0x0000000216067824 */ /* 0x000fe200078e0211 */
[----:B------:R-:W-:-:S05]  /*0450*/  PRMT R21, R12, 0x9910, RZ ;  /* 0x000099100c157816 */ /* 0x000fca00000000ff */
[----:B------:R-:W-:-:S04]  /*0460*/  IMAD R12, R21, 0x2, R2 ;  /* 0x00000002150c7824 */ /* 0x000fc800078e0202 */
[----:B------:R-:W-:-:S05]  /*0470*/  IMAD R6, R12, R15, R6 ;  /* 0x0000000f0c067224 */ /* 0x000fca00078e0206 */
[----:B------:R-:W-:-:S05]  /*0480*/  LEA R19, R6, R19, 0x5 ;  /* 0x0000001306137211 */ /* 0x000fca00078e28ff */
[----:B0-----:R-:W-:-:S06]  /*0490*/  IMAD.WIDE R8, R19, 0x2, R8 ;  /* 0x0000000213087825 */ /* 0x001fcc00078e0208 */
[----:B------:R-:W2:Y:S02]  /*04a0*/  LDG.E.U16.CONSTANT R8, desc[UR8][R8.64] ;  /* 0x0000000808087981 */ /* 0x000ea4000c1e9500 */
[----:B--2---:R-:W-:-:S05]  /*04b0*/  HADD2.F32 R17, -RZ, R8.H0_H0 ;  /* 0x20000008ff117230 */ /* 0x004fca0000004100 */
[----:B------:R-:W-:-:S07]  /*04c0*/  FADD.FTZ R19, RZ, R17 ;  /* 0x00000011ff137221 */ /* 0x000fce0000010000 */
.L_x_5:
[----:B------:R-:W-:Y:S05]  /*04d0*/  BSYNC.RECONVERGENT B0 ;  /* 0x0000000000007941 */ /* 0x000fea0003800200 */
.L_x_4:
[----:B------:R-:W-:Y:S04]  /*04e0*/  BSSY.RECONVERGENT B0, `(.L_x_6) ;  /* 0x0000032000007945 */ /* 0x000fe80003800200 */
[----:B------:R-:W-:Y:S05]  /*04f0*/  @P6 BRA `(.L_x_7) ;  /* 0x0000000000c06947 */ /* 0x000fea0003800000 */
[-C--:B------:R-:W-:Y:S02]  /*0500*/  IABS R6, R4.reuse ;  /* 0x0000000400067213 */ /* 0x080fe40000000000 */
[----:B------:R-:W-:Y:S02]  /*0510*/  IABS R21, R3 ;  /* 0x0000000300157213 */ /* 0x000fe40000000000 */
[----:B------:R-:W0:Y:S01]  /*0520*/  I2F.RP R12, R6 ;  /* 0x00000006000c7306 */ /* 0x000e220000209400 */
[----:B------:R-:W-:-:S07]  /*0530*/  IABS R18, R4 ;  /* 0x0000000400127213 */ /* 0x000fce0000000000 */
[----:B0-----:R-:W0:Y:S02]  /*0540*/  MUFU.RCP R12, R12 ;  /* 0x0000000c000c7308 */ /* 0x001e240000001000 */
[----:B0-----:R-:W-:-:S06]  /*0550*/  VIADD R8, R12, 0xffffffe ;  /* 0x0ffffffe0c087836 */ /* 0x001fcc0000000000 */
[----:B------:R0:W1:Y:S02]  /*0560*/  F2I.FTZ.U32.TRUNC.NTZ R9, R8 ;  /* 0x0000000800097305 */ /* 0x000064000021f000 */
[----:B0-----:R-:W-:Y:S02]  /*0570*/  HFMA2 R8, -RZ, RZ, 0, 0 ;  /* 0x00000000ff087431 */ /* 0x001fe400000001ff */
[----:B-1----:R-:W-:-:S04]  /*0580*/  IMAD.MOV R23, RZ, RZ, -R9 ;  /* 0x000000ffff177224 */ /* 0x002fc800078e0a09 */
[----:B------:R-:W-:-:S04]  /*0590*/  IMAD R23, R23, R6, RZ ;  /* 0x0000000617177224 */ /* 0x000fc800078e02ff */
[----:B------:R-:W-:-:S04]  /*05a0*/  IMAD.HI.U32 R16, R9, R23, R8 ;  /* 0x0000001709107227 */ /* 0x000fc800078e0008 */
[----:B------:R-:W-:Y:S02]  /*05b0*/  IMAD.MOV R9, RZ, RZ, -R18 ;  /* 0x000000ffff097224 */ /* 0x000fe400078e0a12 */
[----:B------:R-:W-:-:S04]  /*05c0*/  IMAD.HI.U32 R8, R16, R21, RZ ;  /* 0x0000001510087227 */ /* 0x000fc800078e00ff */
[----:B------:R-:W-:-:S05]  /*05d0*/  IMAD R9, R8, R9, R21 ;  /* 0x0000000908097224 */ /* 0x000fca00078e0215 */
[----:B------:R-:W-:-:S13]  /*05e0*/  ISETP.GT.U32.AND P4, PT, R6, R9, PT ;  /* 0x000000090600720c */ /* 0x000fda0003f84070 */
[----:B------:R-:W-:Y:S01]  /*05f0*/  @!P4 IMAD.IADD R9, R9, 0x1, -R6 ;  /* 0x000000010909c824 */ /* 0x000fe200078e0a06 */
[----:B------:R-:W-:Y:S02]  /*0600*/  @!P4 IADD3 R8, PT, PT, R8, 0x1, RZ ;  /* 0x000000010808c810 */ /* 0x000fe40007ffe0ff */
[----:B------:R-:W-:Y:S02]  /*0610*/  ISETP.NE.AND P4, PT, R4, RZ, PT ;  /* 0x000000ff0400720c */ /* 0x000fe40003f85270 */
[----:B------:R-:W-:Y:S02]  /*0620*/  ISETP.GE.U32.AND P3, PT, R9, R6, PT ;  /* 0x000000060900720c */ /* 0x000fe40003f66070 */
[----:B------:R-:W-:-:S04]  /*0630*/  LOP3.LUT R6, R3, R4, RZ, 0x3c, !PT ;  /* 0x0000000403067212 */ /* 0x000fc800078e3cff */
[----:B------:R-:W-:-:S07]  /*0640*/  ISETP.GE.AND P2, PT, R6, RZ, PT ;  /* 0x000000ff0600720c */ /* 0x000fce0003f46270 */
[----:B------:R-:W-:-:S06]  /*0650*/  @P3 VIADD R8, R8, 0x1 ;  /* 0x0000000108083836 */ /* 0x000fcc0000000000 */
[----:B------:R-:W-:Y:S01]  /*0660*/  @!P2 IMAD.MOV R8, RZ, RZ, -R8 ;  /* 0x000000ffff08a224 */ /* 0x000fe200078e0a08 */
[----:B------:R-:W-:-:S04]  /*0670*/  @!P4 LOP3.LUT R8, RZ, R4, RZ, 0x33, !PT ;  /* 0x00000004ff08c212 */ /* 0x000fc800078e33ff */
[----:B------:R-:W-:Y:S01]  /*0680*/  LOP3.LUT R9, R8, 0xffff, RZ, 0xc0, !PT ;  /* 0x0000ffff08097812 */ /* 0x000fe200078ec0ff */
[----:B------:R-:W-:-:S03]  /*0690*/  IMAD.MOV R16, RZ, RZ, -R8 ;  /* 0x000000ffff107224 */ /* 0x000fc600078e0a08 */
[----:B------:R-:W-:Y:S01]  /*06a0*/  LEA.HI R6, R9, R8, RZ, 0x11 ;  /* 0x0000000809067211 */ /* 0x000fe200078f88ff */
[----:B------:R-:W-:-:S03]  /*06b0*/  IMAD R16, R4, R16, R3 ;  /* 0x0000001004107224 */ /* 0x000fc600078e0203 */
[C---:B------:R-:W-:Y:S02]  /*06c0*/  LOP3.LUT R9, R6.reuse, 0xfffe, RZ, 0xc0, !PT ;  /* 0x0000fffe06097812 */ /* 0x040fe400078ec0ff */
[----:B------:R-:W-:Y:S02]  /*06d0*/  PRMT R6, R6, 0x9910, RZ ;  /* 0x0000991006067816 */ /* 0x000fe400000000ff */
[----:B------:R-:W-:Y:S02]  /*06e0*/  IADD3 R9, PT, PT, RZ, -R9, RZ ;  /* 0x80000009ff097210 */ /* 0x000fe40007ffe0ff */
[----:B------:R-:W-:Y:S02]  /*06f0*/  SHF.R.S32.HI R6, RZ, 0x1, R6 ;  /* 0x00000001ff067819 */ /* 0x000fe40000011406 */
[----:B------:R-:W-:Y:S02]  /*0700*/  PRMT R9, R9, 0x7710, RZ ;  /* 0x0000771009097816 */ /* 0x000fe400000000ff */
[----:B------:R-:W-:-:S02]  /*0710*/  PRMT R21, R6, 0x9910, RZ ;  /* 0x0000991006157816 */ /* 0x000fc400000000ff */
[----:B------:R-:W-:Y:S01]  /*0720*/  LOP3.LUT R23, R16, 0xfe0, RZ, 0xc0, !PT ;  /* 0x00000fe010177812 */ /* 0x000fe200078ec0ff */
[----:B------:R-:W-:Y:S01]  /*0730*/  IMAD.IADD R12, R8, 0x1, R9 ;  /* 0x00000001080c7824 */ /* 0x000fe200078e0209 */
[----:B------:R-:W-:Y:S01]  /*0740*/  LOP3.LUT R16, R16, 0x1f, RZ, 0xc0, !PT ;  /* 0x0000001f10107812 */ /* 0x000fe200078ec0ff */
[----:B------:R-:W0:Y:S01]  /*0750*/  LDC.64 R8, c[0x0][0x388] ;  /* 0x0000e200ff087b82 */ /* 0x000e220000000a00 */
[----:B------:R-:W-:Y:S02]  /*0760*/  LEA R6, R22, R21, 0x1 ;  /* 0x0000001516067211 */ /* 0x000fe400078e08ff */
[----:B------:R-:W-:Y:S01]  /*0770*/  PRMT R25, R12, 0x9910, RZ ;  /* 0x000099100c197816 */ /* 0x000fe200000000ff */
[----:B------:R-:W-:-:S04]  /*0780*/  IMAD R23, R10, R23, R16 ;  /* 0x000000170a177224 */ /* 0x000fc800078e0210 */
[----:B------:R-:W-:-:S04]  /*0790*/  IMAD R12, R25, 0x2, R2 ;  /* 0x00000002190c7824 */ /* 0x000fc800078e0202 */
[----:B------:R-:W-:-:S04]  /*07a0*/  IMAD R6, R12, R15, R6 ;  /* 0x0000000f0c067224 */ /* 0x000fc800078e0206 */
[----:B------:R-:W-:-:S04]  /*07b0*/  IMAD R23, R6, 0x20, R23 ;  /* 0x0000002006177824 */ /* 0x000fc800078e0217 */
[----:B0-----:R-:W-:-:S05]  /*07c0*/  IMAD.WIDE R8, R23, 0x2, R8 ;  /* 0x0000000217087825 */ /* 0x001fca00078e0208 */
[----:B------:R-:W2:Y:S02]  /*07d0*/  LDG.E.U16.CONSTANT R6, desc[UR8][R8.64] ;  /* 0x0000000808067981 */ /* 0x000ea4000c1e9500 */
[----:B--2---:R-:W-:-:S05]  /*07e0*/  HADD2.F32 R6, -RZ, R6.H0_H0 ;  /* 0x20000006ff067230 */ /* 0x004fca0000004100 */
[----:B------:R-:W-:-:S07]  /*07f0*/  FADD.FTZ R19, R19, R6 ;  /* 0x0000000613137221 */ /* 0x000fce0000010000 */
.L_x_7:
[----:B------:R-:W-:Y:S05]  /*0800*/  BSYNC.RECONVERGENT B0 ;  /* 0x0000000000007941 */ /* 0x000fea0003800200 */
.L_x_6:
[----:B------:R-:W-:Y:S04]  /*0810*/  BSSY.RECONVERGENT B0, `(.L_x_8) ;  /* 0x0000033000007945 */ /* 0x000fe80003800200 */
[----:B------:R-:W-:Y:S05]  /*0820*/  @P5 BRA `(.L_x_9) ;  /* 0x0000000000c45947 */ /* 0x000fea0003800000 */
[-C--:B------:R-:W-:Y:S02]  /*0830*/  IABS R12, R4.reuse ;  /* 0x00000004000c7213 */ /* 0x080fe40000000000 */
[----:B------:R-:W-:Y:S02]  /*0840*/  IABS R21, R5 ;  /* 0x0000000500157213 */ /* 0x000fe40000000000 */
[----:B------:R-:W0:Y:S01]  /*0850*/  I2F.RP R16, R12 ;  /* 0x0000000c00107306 */ /* 0x000e220000209400 */
[----:B------:R-:W-:-:S07]  /*0860*/  IABS R20, R4 ;  /* 0x0000000400147213 */ /* 0x000fce0000000000 */
[----:B0-----:R-:W0:Y:S02]  /*0870*/  MUFU.RCP R16, R16 ;  /* 0x0000001000107308 */ /* 0x001e240000001000 */
[----:B0-----:R-:W-:-:S06]  /*0880*/  IADD3 R8, PT, PT, R16, 0xffffffe, RZ ;  /* 0x0ffffffe10087810 */ /* 0x001fcc0007ffe0ff */
[----:B------:R0:W1:Y:S02]  /*0890*/  F2I.FTZ.U32.TRUNC.NTZ R9, R8 ;  /* 0x0000000800097305 */ /* 0x000064000021f000 */
[----:B0-----:R-:W-:Y:S02]  /*08a0*/  IMAD.MOV.U32 R8, RZ, RZ, RZ ;  /* 0x000000ffff087224 */ /* 0x001fe400078e00ff */
[----:B-1----:R-:W-:-:S04]  /*08b0*/  IMAD.MOV R23, RZ, RZ, -R9 ;  /* 0x000000ffff177224 */ /* 0x002fc800078e0a09 */
[----:B------:R-:W-:-:S04]  /*08c0*/  IMAD R23, R23, R12, RZ ;  /* 0x0000000c17177224 */ /* 0x000fc800078e02ff */
[----:B------:R-:W-:Y:S01]  /*08d0*/  IMAD.HI.U32 R18, R9, R23, R8 ;  /* 0x0000001709127227 */ /* 0x000fe200078e0008 */
[----:B------:R-:W-:-:S05]  /*08e0*/  IADD3 R9, PT, PT, RZ, -R20, RZ ;  /* 0x80000014ff097210 */ /* 0x000fca0007ffe0ff */
[----:B------:R-:W-:-:S04]  /*08f0*/  IMAD.HI.U32 R8, R18, R21, RZ ;  /* 0x0000001512087227 */ /* 0x000fc800078e00ff */
[----:B------:R-:W-:-:S05]  /*0900*/  IMAD R9, R8, R9, R21 ;  /* 0x0000000908097224 */ /* 0x000fca00078e0215 */
[----:B------:R-:W-:-:S13]  /*0910*/  ISETP.GT.U32.AND P4, PT, R12, R9, PT ;  /* 0x000000090c00720c */ /* 0x000fda0003f84070 */
[----:B------:R-:W-:Y:S02]  /*0920*/  @!P4 IMAD.IADD R9, R9, 0x1, -R12 ;  /* 0x000000010909c824 */ /* 0x000fe400078e0a0c */
[----:B------:R-:W-:Y:S01]  /*0930*/  @!P4 VIADD R8, R8, 0x1 ;  /* 0x000000010808c836 */ /* 0x000fe20000000000 */
[----:B------:R-:W-:Y:S02]  /*0940*/  ISETP.NE.AND P4, PT, R4, RZ, PT ;  /* 0x000000ff0400720c */ /* 0x000fe40003f85270 */
[----:B------:R-:W-:Y:S02]  /*0950*/  ISETP.GE.U32.AND P3, PT, R9, R12, PT ;  /* 0x0000000c0900720c */ /* 0x000fe40003f66070 */
[----:B------:R-:W-:-:S04]  /*0960*/  LOP3.LUT R9, R5, R4, RZ, 0x3c, !PT ;  /* 0x0000000405097212 */ /* 0x000fc800078e3cff */
[----:B------:R-:W-:-:S07]  /*0970*/  ISETP.GE.AND P2, PT, R9, RZ, PT ;  /* 0x000000ff0900720c */ /* 0x000fce0003f46270 */
[----:B------:R-:W-:-:S06]  /*0980*/  @P3 IADD3 R8, PT, PT, R8, 0x1, RZ ;  /* 0x0000000108083810 */ /* 0x000fcc0007ffe0ff */
[----:B------:R-:W-:Y:S01]  /*0990*/  @!P2 IMAD.MOV R8, RZ, RZ, -R8 ;  /* 0x000000ffff08a224 */ /* 0x000fe200078e0a08 */
[----:B------:R-:W-:-:S04]  /*09a0*/  @!P4 LOP3.LUT R8, RZ, R4, RZ, 0x33, !PT ;  /* 0x00000004ff08c212 */ /* 0x000fc800078e33ff */
[C---:B------:R-:W-:Y:S02]  /*09b0*/  LOP3.LUT R9, R8.reuse, 0xffff, RZ, 0xc0, !PT ;  /* 0x0000ffff08097812 */ /* 0x040fe400078ec0ff */
[----:B------:R-:W-:Y:S02]  /*09c0*/  IADD3 R18, PT, PT, -R8, RZ, RZ ;  /* 0x000000ff08127210 */ /* 0x000fe40007ffe1ff */
[----:B------:R-:W-:-:S03]  /*09d0*/  LEA.HI R9, R9, R8, RZ, 0x11 ;  /* 0x0000000809097211 */ /* 0x000fc600078f88ff */
[----:B------:R-:W-:Y:S01]  /*09e0*/  IMAD R18, R4, R18, R5 ;  /* 0x0000001204127224 */ /* 0x000fe200078e0205 */
[C---:B------:R-:W-:Y:S02]  /*09f0*/  LOP3.LUT R12, R9.reuse, 0xfffe, RZ, 0xc0, !PT ;  /* 0x0000fffe090c7812 */ /* 0x040fe400078ec0ff */
[----:B------:R-:W-:Y:S02]  /*0a00*/  PRMT R9, R9, 0x9910, RZ ;  /* 0x0000991009097816 */ /* 0x000fe400000000ff */
[----:B------:R-:W-:Y:S02]  /*0a10*/  IADD3 R16, PT, PT, RZ, -R12, RZ ;  /* 0x8000000cff107210 */ /* 0x000fe40007ffe0ff */
[----:B------:R-:W-:Y:S01]  /*0a20*/  LOP3.LUT R23, R18, 0x1fe0, RZ, 0xc0, !PT ;  /* 0x00001fe012177812 */ /* 0x000fe200078ec0ff */
[----:B------:R-:W-:Y:S01]  /*0a30*/  IMAD.MOV.U32 R12, RZ, RZ, R9 ;  /* 0x000000ffff0c7224 */ /* 0x000fe200078e0009 */
[----:B------:R-:W-:Y:S02]  /*0a40*/  PRMT R9, R16, 0x7710, RZ ;  /* 0x0000771010097816 */ /* 0x000fe400000000ff */
[----:B------:R-:W-:-:S02]  /*0a50*/  LOP3.LUT R18, R18, 0x1f, RZ, 0xc0, !PT ;  /* 0x0000001f12127812 */ /* 0x000fc400078ec0ff */
[----:B------:R-:W-:Y:S01]  /*0a60*/  SHF.R.S32.HI R12, RZ, 0x1, R12 ;  /* 0x00000001ff0c7819 */ /* 0x000fe2000001140c */
[----:B------:R-:W-:Y:S02]  /*0a70*/  IMAD.IADD R16, R8, 0x1, R9 ;  /* 0x0000000108107824 */ /* 0x000fe400078e0209 */
[----:B------:R-:W0:Y:S01]  /*0a80*/  LDC.64 R8, c[0x0][0x388] ;  /* 0x0000e200ff087b82 */ /* 0x000e220000000a00 */
[----:B------:R-:W-:Y:S01]  /*0a90*/  PRMT R21, R12, 0x9910, RZ ;  /* 0x000099100c157816 */ /* 0x000fe200000000ff */
[----:B------:R-:W-:Y:S01]  /*0aa0*/  IMAD R23, R10, R23, R18 ;  /* 0x000000170a177224 */ /* 0x000fe200078e0212 */
[----:B------:R-:W-:Y:S02]  /*0ab0*/  PRMT R25, R16, 0x9910, RZ ;  /* 0x0000991010197816 */ /* 0x000fe400000000ff */
[----:B------:R-:W-:-:S03]  /*0ac0*/  LEA R12, R22, R21, 0x1 ;  /* 0x00000015160c7211 */ /* 0x000fc600078e08ff */
[----:B------:R-:W-:-:S04]  /*0ad0*/  IMAD R16, R25, 0x2, R2 ;  /* 0x0000000219107824 */ /* 0x000fc800078e0202 */
[----:B------:R-:W-:-:S05]  /*0ae0*/  IMAD R12, R16, R15, R12 ;  /* 0x0000000f100c7224 */ /* 0x000fca00078e020c */
[----:B------:R-:W-:-:S05]  /*0af0*/  LEA R23, R12, R23, 0x5 ;  /* 0x000000170c177211 */ /* 0x000fca00078e28ff */
[----:B0-----:R-:W-:-:S06]  /*0b00*/  IMAD.WIDE R8, R23, 0x2, R8 ;  /* 0x0000000217087825 */ /* 0x001fcc00078e0208 */
[----:B------:R-:W2:Y:S02]  /*0b10*/  LDG.E.U16.CONSTANT R8, desc[UR8][R8.64] ;  /* 0x0000000808087981 */ /* 0x000ea4000c1e9500 */
[----:B--2---:R-:W-:-:S05]  /*0b20*/  HADD2.F32 R23, -RZ, R8.H0_H0 ;  /* 0x20000008ff177230 */ /* 0x004fca0000004100 */
[----:B------:R-:W-:-:S07]  /*0b30*/  FADD.FTZ R19, R19, R23 ;  /* 0x0000001713137221 */ /* 0x000fce0000010000 */
.L_x_9:
[----:B------:R-:W-:Y:S05]  /*0b40*/  BSYNC.RECONVERGENT B0 ;  /* 0x0000000000007941 */ /* 0x000fea0003800200 */
.L_x_8:
        /* <DEDUP_REMOVED lines=9> */
[----:B0-----:R-:W-:Y:S01]  /*0be0*/  IMAD.MOV.U32 R8, RZ, RZ, RZ ;  /* 0x000000ffff087224 */ /* 0x001fe200078e00ff */
[----:B-1----:R-:W-:-:S05]  /*0bf0*/  IADD3 R25, PT, PT, RZ, -R9, RZ ;  /* 0x80000009ff197210 */ /* 0x002fca0007ffe0ff */
[----:B------:R-:W-:-:S04]  /*0c00*/  IMAD R25, R25, R12, RZ ;  /* 0x0000000c19197224 */ /* 0x000fc800078e02ff */
[----:B------:R-:W-:Y:S01]  /*0c10*/  IMAD.HI.U32 R18, R9, R25, R8 ;  /* 0x0000001909127227 */ /* 0x000fe200078e0008 */
[----:B------:R-:W-:-:S05]  /*0c20*/  IADD3 R9, PT, PT, RZ, -R20, RZ ;  /* 0x80000014ff097210 */ /* 0x000fca0007ffe0ff */
        /* <DEDUP_REMOVED lines=10> */
[----:B------:R-:W-:Y:S02]  /*0cd0*/  @!P2 IADD3 R8, PT, PT, -R8, RZ, RZ ;  /* 0x000000ff0808a210 */ /* 0x000fe40007ffe1ff */
[----:B------:R-:W-:-:S04]  /*0ce0*/  @!P4 LOP3.LUT R8, RZ, R4, RZ, 0x33, !PT ;  /* 0x00000004ff08c212 */ /* 0x000fc800078e33ff */
[----:B------:R-:W-:-:S04]  /*0cf0*/  LOP3.LUT R9, R8, 0xffff, RZ, 0xc0, !PT ;  /* 0x0000ffff08097812 */ /* 0x000fc800078ec0ff */
[----:B------:R-:W-:-:S04]  /*0d00*/  LEA.HI R9, R9, R8, RZ, 0x11 ;  /* 0x0000000809097211 */ /* 0x000fc800078f88ff */
[----:B------:R-:W-:-:S05]  /*0d10*/  LOP3.LUT R12, R9, 0xfffe, RZ, 0xc0, !PT ;  /* 0x0000fffe090c7812 */ /* 0x000fca00078ec0ff */
[----:B------:R-:W-:Y:S01]  /*0d20*/  IMAD.MOV R16, RZ, RZ, -R12 ;  /* 0x000000ffff107224 */ /* 0x000fe200078e0a0c */
[----:B------:R-:W-:-:S04]  /*0d30*/  PRMT R12, R9, 0x9910, RZ ;  /* 0x00009910090c7816 */ /* 0x000fc800000000ff */
[----:B------:R-:W-:Y:S02]  /*0d40*/  PRMT R9, R16, 0x7710, RZ ;  /* 0x0000771010097816 */ /* 0x000fe400000000ff */
[C---:B------:R-:W-:Y:S02]  /*0d50*/  IADD3 R16, PT, PT, -R8.reuse, RZ, RZ ;  /* 0x000000ff08107210 */ /* 0x040fe40007ffe1ff */
[----:B------:R-:W-:Y:S01]  /*0d60*/  SHF.R.S32.HI R12, RZ, 0x1, R12 ;  /* 0x00000001ff0c7819 */ /* 0x000fe2000001140c */
[----:B------:R-:W-:Y:S02]  /*0d70*/  IMAD.IADD R8, R8, 0x1, R9 ;  /* 0x0000000108087824 */ /* 0x000fe400078e0209 */
[----:B------:R-:W-:Y:S01]  /*0d80*/  IMAD R4, R4, R16, R7 ;  /* 0x0000001004047224 */ /* 0x000fe200078e0207 */
[----:B------:R-:W-:Y:S02]  /*0d90*/  PRMT R21, R12, 0x9910, RZ ;  /* 0x000099100c157816 */ /* 0x000fe400000000ff */
[----:B------:R-:W-:-:S02]  /*0da0*/  PRMT R25, R8, 0x9910, RZ ;  /* 0x0000991008197816 */ /* 0x000fc400000000ff */
[----:B------:R-:W0:Y:S02]  /*0db0*/  LDC.64 R8, c[0x0][0x388] ;  /* 0x0000e200ff087b82 */ /* 0x000e240000000a00 */
[----:B------:R-:W-:Y:S01]  /*0dc0*/  LEA R12, R25, R2, 0x1 ;  /* 0x00000002190c7211 */ /* 0x000fe200078e08ff */
[----:B------:R-:W-:Y:S01]  /*0dd0*/  IMAD R2, R22, 0x2, R21 ;  /* 0x0000000216027824 */ /* 0x000fe200078e0215 */
[C---:B------:R-:W-:Y:S02]  /*0de0*/  LOP3.LUT R25, R4.reuse, 0x3fe0, RZ, 0xc0, !PT ;  /* 0x00003fe004197812 */ /* 0x040fe400078ec0ff */
[----:B------:R-:W-:Y:S01]  /*0df0*/  LOP3.LUT R4, R4, 0x1f, RZ, 0xc0, !PT ;  /* 0x0000001f04047812 */ /* 0x000fe200078ec0ff */
[----:B------:R-:W-:-:S04]  /*0e00*/  IMAD R2, R12, R15, R2 ;  /* 0x0000000f0c027224 */ /* 0x000fc800078e0202 */
[----:B------:R-:W-:-:S05]  /*0e10*/  IMAD R25, R10, R25, R4 ;  /* 0x000000190a197224 */ /* 0x000fca00078e0204 */
[----:B------:R-:W-:-:S05]  /*0e20*/  LEA R25, R2, R25, 0x5 ;  /* 0x0000001902197211 */ /* 0x000fca00078e28ff */
[----:B0-----:R-:W-:-:S05]  /*0e30*/  IMAD.WIDE R8, R25, 0x2, R8 ;  /* 0x0000000219087825 */ /* 0x001fca00078e0208 */
[----:B------:R-:W2:Y:S02]  /*0e40*/  LDG.E.U16.CONSTANT R2, desc[UR8][R8.64] ;  /* 0x0000000808027981 */ /* 0x000ea4000c1e9500 */
[----:B--2---:R-:W-:-:S05]  /*0e50*/  HADD2.F32 R2, -RZ, R2.H0_H0 ;  /* 0x20000002ff027230 */ /* 0x004fca0000004100 */
[----:B------:R-:W-:-:S07]  /*0e60*/  FADD.FTZ R19, R19, R2 ;  /* 0x0000000213137221 */ /* 0x000fce0000010000 */
.L_x_11:
[----:B------:R-:W-:Y:S05]  /*0e70*/  BSYNC.RECONVERGENT B0 ;  /* 0x0000000000007941 */ /* 0x000fea0003800200 */
.L_x_10:
[----:B------:R-:W0:Y:S01]  /*0e80*/  SHFL.BFLY PT, R4, R19, 0x10, 0x1f ;  /* 0x0e001f0013047f89 */ /* 0x000e2200000e0000 */
[----:B------:R-:W1:Y:S01]  /*0e90*/  S2UR UR6, SR_CgaCtaId ;  /* 0x00000000000679c3 */ /* 0x000e620000008800 */
[----:B------:R-:W-:Y:S01]  /*0ea0*/  I2FP.F32.U32 R18, UR4 ;  /* 0x0000000400127c45 */ /* 0x000fe20008201000 */
[----:B------:R-:W-:Y:S01]  /*0eb0*/  UMOV UR4, 0x400 ;  /* 0x0000040000047882 */ /* 0x000fe20000000000 */
[----:B------:R-:W-:Y:S01]  /*0ec0*/  P2R R12, PR, RZ, 0x2 ;  /* 0x00000002ff0c7803 */ /* 0x000fe20000000000 */
[----:B------:R-:W-:Y:S01]  /*0ed0*/  UIADD3 UR5, UPT, UPT, UR4, 0x8, URZ ;  /* 0x0000000804057890 */ /* 0x000fe2000fffe0ff */
[----:B------:R-:W-:Y:S02]  /*0ee0*/  ISETP.NE.AND P2, PT, R11, RZ, PT ;  /* 0x000000ff0b00720c */ /* 0x000fe40003f45270 */
[-C--:B------:R-:W-:Y:S02]  /*0ef0*/  ISETP.GE.AND P5, PT, R3, R0.reuse, PT ;  /* 0x000000000300720c */ /* 0x080fe40003fa6270 */
[----:B------:R-:W-:-:S02]  /*0f00*/  ISETP.GE.AND P4, PT, R11, R0, PT ;  /* 0x000000000b00720c */ /* 0x000fc40003f86270 */
[----:B------:R-:W-:-:S07]  /*0f10*/  ISETP.GE.AND P6, PT, R5, R0, PT ;  /* 0x000000000500720c */ /* 0x000fce0003fc6270 */
[----:B------:R-:W-:Y:S01]  /*0f20*/  @!P2 I2FP.F32.S32 R20, R0 ;  /* 0x000000000014a245 */ /* 0x000fe20000201400 */
[----:B0-----:R-:W-:Y:S01]  /*0f30*/  FADD.FTZ R4, R4, R19 ;  /* 0x0000001304047221 */ /* 0x001fe20000010000 */
[----:B-1----:R-:W-:Y:S01]  /*0f40*/  ULEA UR5, UR6, UR5, 0x18 ;  /* 0x0000000506057291 */ /* 0x002fe2000f8ec0ff */
[----:B------:R-:W-:Y:S01]  /*0f50*/  FMUL.FTZ R19, R18, 0.03125 ;  /* 0x3d00000012137820 */ /* 0x000fe20000410000 */
[----:B------:R-:W-:Y:S02]  /*0f60*/  I2FP.F32.U32 R18, R11 ;  /* 0x0000000b00127245 */ /* 0x000fe40000201000 */
[----:B------:R-:W0:Y:S01]  /*0f70*/  @!P2 MUFU.RCP R20, R20 ;  /* 0x000000140014a308 */ /* 0x000e220000001000 */
[----:B------:R-:W1:Y:S01]  /*0f80*/  SHFL.BFLY PT, R9, R4, 0x8, 0x1f ;  /* 0x0d001f0004097f89 */ /* 0x000e6200000e0000 */
[----:B------:R-:W-:Y:S01]  /*0f90*/  ULEA UR4, UR6, UR4, 0x18 ;  /* 0x0000000406047291 */ /* 0x000fe2000f8ec0ff */
[----:B------:R-:W-:Y:S01]  /*0fa0*/  FSETP.GT.FTZ.AND P3, PT, R19, R18, PT ;  /* 0x000000121300720b */ /* 0x000fe20003f74000 */
[----:B-1----:R-:W-:Y:S01]  /*0fb0*/  FADD.FTZ R9, R4, R9 ;  /* 0x0000000904097221 */ /* 0x002fe20000010000 */
[----:B------:R-:W-:-:S04]  /*0fc0*/  LOP3.LUT P1, R4, R11, 0x1f, RZ, 0xc0, !PT ;  /* 0x0000001f0b047812 */ /* 0x000fc8000782c0ff */
[----:B------:R-:W1:Y:S01]  /*0fd0*/  SHFL.BFLY PT, R8, R9, 0x4, 0x1f ;  /* 0x0c801f0009087f89 */ /* 0x000e6200000e0000 */
[----:B------:R-:W-:Y:S01]  /*0fe0*/  LEA R4, R4, UR5, 0x2 ;  /* 0x0000000504047c11 */ /* 0x000fe2000f8e10ff */
[----:B-1----:R-:W-:Y:S01]  /*0ff0*/  FADD.FTZ R8, R9, R8 ;  /* 0x0000000809087221 */ /* 0x002fe20000010000 */
[----:B------:R-:W-:-:S04]  /*1000*/  IMAD.MOV.U32 R9, RZ, RZ, RZ ;  /* 0x000000ffff097224 */ /* 0x000fc800078e00ff */
[----:B------:R-:W1:Y:S02]  /*1010*/  SHFL.BFLY PT, R21, R8, 0x2, 0x1f ;  /* 0x0c401f0008157f89 */ /* 0x000e6400000e0000 */
[----:B-1----:R-:W-:Y:S01]  /*1020*/  FADD.FTZ R21, R8, R21 ;  /* 0x0000001508157221 */ /* 0x002fe20000010000 */
[----:B------:R-:W-:Y:S01]  /*1030*/  LEA.HI R8, R11, UR5, RZ, 0x1d ;  /* 0x000000050b087c11 */ /* 0x000fe2000f8fe8ff */
[----:B------:R-:W-:Y:S02]  /*1040*/  UMOV UR5, 0x400 ;  /* 0x0000040000057882 */ /* 0x000fe40000000000 */
[----:B------:R-:W-:Y:S01]  /*1050*/  UIADD3 UR5, UPT, UPT, UR5, 0x8, URZ ;  /* 0x0000000805057890 */ /* 0x000fe2000fffe0ff */
[----:B------:R-:W1:Y:S03]  /*1060*/  SHFL.BFLY PT, R16, R21, 0x1, 0x1f ;  /* 0x0c201f0015107f89 */ /* 0x000e6600000e0000 */
[----:B------:R-:W-:Y:S01]  /*1070*/  ULEA UR5, UR6, UR5, 0x18 ;  /* 0x0000000506057291 */ /* 0x000fe2000f8ec0ff */
[----:B-1----:R-:W-:-:S05]  /*1080*/  FADD.FTZ R25, R21, R16 ;  /* 0x0000001015197221 */ /* 0x002fca0000010000 */
[----:B------:R-:W-:Y:S01]  /*1090*/  @!P1 STS [R8], R25 ;  /* 0x0000001908009388 */ /* 0x000fe20000000800 */
[----:B------:R-:W-:Y:S06]  /*10a0*/  BAR.SYNC.DEFER_BLOCKING 0x0 ;  /* 0x0000000000007b1d */ /* 0x000fec0000010000 */
[----:B------:R-:W1:Y:S04]  /*10b0*/  @P3 LDS R9, [R4] ;  /* 0x0000000004093984 */ /* 0x000e680000000800 */
[----:B-1----:R-:W1:Y:S02]  /*10c0*/  SHFL.BFLY PT, R16, R9, 0x10, 0x1f ;  /* 0x0e001f0009107f89 */ /* 0x002e6400000e0000 */
[----:B-1----:R-:W-:-:S05]  /*10d0*/  FADD.FTZ R16, R16, R9 ;  /* 0x0000000910107221 */ /* 0x002fca0000010000 */
[----:B------:R-:W1:Y:S02]  /*10e0*/  SHFL.BFLY PT, R19, R16, 0x8, 0x1f ;  /* 0x0d001f0010137f89 */ /* 0x000e6400000e0000 */
[----:B-1----:R-:W-:-:S05]  /*10f0*/  FADD.FTZ R19, R16, R19 ;  /* 0x0000001310137221 */ /* 0x002fca0000010000 */
[----:B------:R-:W1:Y:S02]  /*1100*/  SHFL.BFLY PT, R18, R19, 0x4, 0x1f ;  /* 0x0c801f0013127f89 */ /* 0x000e6400000e0000 */
[----:B-1----:R-:W-:-:S05]  /*1110*/  FADD.FTZ R18, R19, R18 ;  /* 0x0000001213127221 */ /* 0x002fca0000010000 */
[----:B------:R-:W1:Y:S02]  /*1120*/  SHFL.BFLY PT, R21, R18, 0x2, 0x1f ;  /* 0x0c401f0012157f89 */ /* 0x000e6400000e0000 */
[----:B-1----:R-:W-:-:S05]  /*1130*/  FADD.FTZ R21, R18, R21 ;  /* 0x0000001512157221 */ /* 0x002fca0000010000 */
[----:B------:R-:W1:Y:S02]  /*1140*/  SHFL.BFLY PT, R8, R21, 0x1, 0x1f ;  /* 0x0c201f0015087f89 */ /* 0x000e6400000e0000 */
[----:B-1----:R-:W-:-:S04]  /*1150*/  FADD.FTZ R9, R21, R8 ;  /* 0x0000000815097221 */ /* 0x002fc80000010000 */
[----:B0-----:R-:W-:-:S05]  /*1160*/  @!P2 FMUL.FTZ R16, R9, R20 ;  /* 0x000000140910a220 */ /* 0x001fca0000410000 */
[----:B------:R-:W-:Y:S01]  /*1170*/  @!P2 STS [UR4], R16 ;  /* 0x00000010ff00a988 */ /* 0x000fe20008000804 */
[----:B------:R-:W-:Y:S01]  /*1180*/  BAR.SYNC.DEFER_BLOCKING 0x0 ;  /* 0x0000000000007b1d */ /* 0x000fe20000010000 */
[----:B------:R-:W-:-:S05]  /*1190*/  ISETP.GE.AND P2, PT, R7, R0, PT ;  /* 0x000000000700720c */ /* 0x000fca0003f46270 */
[----:B------:R-:W0:Y:S02]  /*11a0*/  LDS R9, [UR4] ;  /* 0x00000004ff097984 */ /* 0x000e240008000800 */
[--C-:B0-----:R-:W-:Y:S01]  /*11b0*/  FADD.FTZ R4, R17, -R9.reuse ;  /* 0x8000000911047221 */ /* 0x101fe20000010000 */
[--C-:B------:R-:W-:Y:S01]  /*11c0*/  FADD.FTZ R25, R6, -R9.reuse ;  /* 0x8000000906197221 */ /* 0x100fe20000010000 */
[--C-:B------:R-:W-:Y:S01]  /*11d0*/  FADD.FTZ R8, R23, -R9.reuse ;  /* 0x8000000917087221 */ /* 0x100fe20000010000 */
[----:B------:R-:W-:Y:S01]  /*11e0*/  FADD.FTZ R9, R2, -R9 ;  /* 0x8000000902097221 */ /* 0x000fe20000010000 */
[C---:B------:R-:W-:Y:S01]  /*11f0*/  FFMA.FTZ R18, R4.reuse, R4, RZ ;  /* 0x0000000404127223 */ /* 0x040fe200000100ff */
[----:B------:R-:W-:-:S04]  /*1200*/  FSEL R4, R4, R17, !P4 ;  /* 0x0000001104047208 */ /* 0x000fc80006000000 */
[----:B------:R-:W-:-:S05]  /*1210*/  FSEL R18, R18, RZ, !P4 ;  /* 0x000000ff12127208 */ /* 0x000fca0006000000 */
[----:B------:R-:W-:-:S04]  /*1220*/  @!P5 FFMA.FTZ R18, R25, R25, R18 ;  /* 0x000000191912d223 */ /* 0x000fc80000010012 */
[----:B------:R-:W-:-:S04]  /*1230*/  @!P6 FFMA.FTZ R18, R8, R8, R18 ;  /* 0x000000080812e223 */ /* 0x000fc80000010012 */
[----:B------:R-:W-:-:S05]  /*1240*/  @!P2 FFMA.FTZ R18, R9, R9, R18 ;  /* 0x000000090912a223 */ /* 0x000fca0000010012 */
[----:B------:R-:W0:Y:S02]  /*1250*/  SHFL.BFLY PT, R19, R18, 0x10, 0x1f ;  /* 0x0e001f0012137f89 */ /* 0x000e2400000e0000 */
[----:B0-----:R-:W-:Y:S01]  /*1260*/  FADD.FTZ R19, R18, R19 ;  /* 0x0000001312137221 */ /* 0x001fe20000010000 */
[----:B------:R-:W-:Y:S01]  /*1270*/  LEA.HI R18, R11, UR5, RZ, 0x1d ;  /* 0x000000050b127c11 */ /* 0x000fe2000f8fe8ff */
[----:B------:R-:W-:Y:S02]  /*1280*/  UMOV UR5, 0x400 ;  /* 0x0000040000057882 */ /* 0x000fe40000000000 */
[----:B------:R-:W-:Y:S01]  /*1290*/  UIADD3 UR5, UPT, UPT, UR5, 0x8, URZ ;  /* 0x0000000805057890 */ /* 0x000fe2000fffe0ff */
[----:B------:R-:W0:Y:S03]  /*12a0*/  SHFL.BFLY PT, R16, R19, 0x8, 0x1f ;  /* 0x0d001f0013107f89 */ /* 0x000e2600000e0000 */
[----:B------:R-:W-:Y:S01]  /*12b0*/  ULEA UR5, UR6, UR5, 0x18 ;  /* 0x0000000506057291 */ /* 0x000fe2000f8ec0ff */
[----:B0-----:R-:W-:-:S05]  /*12c0*/  FADD.FTZ R16, R19, R16 ;  /* 0x0000001013107221 */ /* 0x001fca0000010000 */
[----:B------:R-:W0:Y:S02]  /*12d0*/  SHFL.BFLY PT, R21, R16, 0x4, 0x1f ;  /* 0x0c801f0010157f89 */ /* 0x000e2400000e0000 */
[----:B0-----:R-:W-:Y:S01]  /*12e0*/  FADD.FTZ R21, R16, R21 ;  /* 0x0000001510157221 */ /* 0x001fe20000010000 */
[----:B------:R-:W-:-:S04]  /*12f0*/  MOV R16, RZ ;  /* 0x000000ff00107202 */ /* 0x000fc80000000f00 */
[----:B------:R-:W0:Y:S02]  /*1300*/  SHFL.BFLY PT, R20, R21, 0x2, 0x1f ;  /* 0x0c401f0015147f89 */ /* 0x000e2400000e0000 */
[----:B0-----:R-:W-:-:S05]  /*1310*/  FADD.FTZ R20, R21, R20 ;  /* 0x0000001415147221 */ /* 0x001fca0000010000 */
[----:B------:R-:W0:Y:S02]  /*1320*/  SHFL.BFLY PT, R27, R20, 0x1, 0x1f ;  /* 0x0c201f00141b7f89 */ /* 0x000e2400000e0000 */
[----:B0-----:R-:W-:-:S05]  /*1330*/  FADD.FTZ R27, R20, R27 ;  /* 0x0000001b141b7221 */ /* 0x001fca0000010000 */
[----:B------:R-:W-:Y:S01]  /*1340*/  @!P1 STS [R18], R27 ;  /* 0x0000001b12009388 */ /* 0x000fe20000000800 */
[----:B------:R-:W-:Y:S01]  /*1350*/  BAR.SYNC.DEFER_BLOCKING 0x0 ;  /* 0x0000000000007b1d */ /* 0x000fe20000010000 */
[----:B------:R-:W-:Y:S02]  /*1360*/  ISETP.NE.AND P1, PT, R12, RZ, PT ;  /* 0x000000ff0c00720c */ /* 0x000fe40003f25270 */
[----:B------:R-:W-:-:S04]  /*1370*/  LOP3.LUT R12, R11, 0x1f, RZ, 0xc0, !PT ;  /* 0x0000001f0b0c7812 */ /* 0x000fc800078ec0ff */
[----:B------:R-:W-:-:S05]  /*1380*/  LEA R20, R12, UR5, 0x2 ;  /* 0x000000050c147c11 */ /* 0x000fca000f8e10ff */
[----:B------:R0:W1:Y:S01]  /*1390*/  @P3 LDS R16, [R20] ;  /* 0x0000000014103984 */ /* 0x0000620000000800 */
[----:B------:R-:W-:Y:S01]  /*13a0*/  ISETP.NE.AND P3, PT, R11, RZ, PT ;  /* 0x000000ff0b00720c */ /* 0x000fe20003f65270 */
[----:B0-----:R-:W0:-:S12]  /*13b0*/  LDC.64 R20, c[0x0][0x390] ;  /* 0x0000e400ff147b82 */ /* 0x001e180000000a00 */
[----:B------:R-:W-:-:S04]  /*13c0*/  @!P3 I2FP.F32.S32 R29, R0 ;  /* 0x00000000001db245 */ /* 0x000fc80000201400 */
[----:B------:R-:W2:Y:S01]  /*13d0*/  @!P3 MUFU.RCP R28, R29 ;  /* 0x0000001d001cb308 */ /* 0x000ea20000001000 */
[----:B0-----:R-:W-:-:S06]  /*13e0*/  @!P0 IMAD.WIDE.U32 R20, R11, 0x2, R20 ;  /* 0x000000020b148825 */ /* 0x001fcc00078e0014 */
[----:B------:R-:W3:Y:S04]  /*13f0*/  @!P0 LDG.E.U16.CONSTANT R20, desc[UR8][R20.64] ;  /* 0x0000000814148981 */ /* 0x000ee8000c1e9500 */
[----:B-1----:R-:W0:Y:S02]  /*1400*/  SHFL.BFLY PT, R17, R16, 0x10, 0x1f ;  /* 0x0e001f0010117f89 */ /* 0x002e2400000e0000 */
[----:B0-----:R-:W-:-:S05]  /*1410*/  FADD.FTZ R17, R17, R16 ;  /* 0x0000001011117221 */ /* 0x001fca0000010000 */
[----:B------:R-:W0:Y:S02]  /*1420*/  SHFL.BFLY PT, R18, R17, 0x8, 0x1f ;  /* 0x0d001f0011127f89 */ /* 0x000e2400000e0000 */
[----:B0-----:R-:W-:Y:S02]  /*1430*/  FADD.FTZ R18, R17, R18 ;  /* 0x0000001211127221 */ /* 0x001fe40000010000 */
[----:B------:R-:W0:Y:S03]  /*1440*/  LDC.64 R16, c[0x0][0x3a8] ;  /* 0x0000ea00ff107b82 */ /* 0x000e260000000a00 */
[----:B------:R-:W1:Y:S04]  /*1450*/  SHFL.BFLY PT, R19, R18, 0x4, 0x1f ;  /* 0x0c801f0012137f89 */ /* 0x000e6800000e0000 */
[----:B0-----:R-:W4:Y:S01]  /*1460*/  LDG.E.CONSTANT R16, desc[UR8][R16.64] ;  /* 0x0000000810107981 */ /* 0x001f22000c1e9900 */
[----:B-1----:R-:W-:-:S05]  /*1470*/  FADD.FTZ R24, R18, R19 ;  /* 0x0000001312187221 */ /* 0x002fca0000010000 */
[----:B------:R-:W0:Y:S02]  /*1480*/  SHFL.BFLY PT, R19, R24, 0x2, 0x1f ;  /* 0x0c401f0018137f89 */ /* 0x000e2400000e0000 */
[----:B0-----:R-:W-:-:S05]  /*1490*/  FADD.FTZ R26, R24, R19 ;  /* 0x00000013181a7221 */ /* 0x001fca0000010000 */
[----:B------:R-:W0:Y:S02]  /*14a0*/  SHFL.BFLY PT, R19, R26, 0x1, 0x1f ;  /* 0x0c201f001a137f89 */ /* 0x000e2400000e0000 */
[----:B0-----:R-:W-:-:S04]  /*14b0*/  FADD.FTZ R19, R26, R19 ;  /* 0x000000131a137221 */ /* 0x001fc80000010000 */
[----:B--2---:R-:W-:Y:S02]  /*14c0*/  @!P3 FFMA.FTZ R28, R19, R28, 9.9999999747524270788e-07 ;  /* 0x358637bd131cb423 */ /* 0x004fe4000001001c */
[----:B------:R-:W0:Y:S04]  /*14d0*/  LDC.64 R18, c[0x0][0x398] ;  /* 0x0000e600ff127b82 */ /* 0x000e280000000a00 */
[----:B------:R-:W1:Y:S02]  /*14e0*/  @!P3 MUFU.RSQ R28, R28 ;  /* 0x0000001c001cb308 */ /* 0x000e640000001400 */
[----:B-1----:R-:W-:Y:S01]  /*14f0*/  @!P3 STS [UR4+0x4], R28 ;  /* 0x0000041cff00b988 */ /* 0x002fe20008000804 */
[----:B0-----:R-:W-:Y:S01]  /*1500*/  @!P0 IMAD.WIDE.U32 R26, R11, 0x2, R18 ;  /* 0x000000020b1a8825 */ /* 0x001fe200078e0012 */
[----:B------:R-:W-:Y:S03]  /*1510*/  BAR.SYNC.DEFER_BLOCKING 0x0 ;  /* 0x0000000000007b1d */ /* 0x000fe60000010000 */
[----:B------:R-:W-:-:S05]  /*1520*/  IMAD R13, R13, R14, UR7 ;  /* 0x000000070d0d7e24 */ /* 0x000fca000f8e020e */
[----:B------:R-:W0:Y:S01]  /*1530*/  @!P0 LDC.64 R18, c[0x0][0x380] ;  /* 0x0000e000ff128b82 */ /* 0x000e220000000a00 */
[----:B------:R-:W2:Y:S04]  /*1540*/  @!P0 LDG.E.U16.CONSTANT R26, desc[UR8][R26.64] ;  /* 0x000000081a1a8981 */ /* 0x000ea8000c1e9500 */
[----:B------:R-:W1:Y:S01]  /*1550*/  @!P0 LDS R29, [UR4+0x4] ;  /* 0x00000404ff1d8984 */ /* 0x000e620008000800 */
[----:B------:R-:W-:Y:S01]  /*1560*/  IMAD R15, R13, R15, R22 ;  /* 0x0000000f0d0f7224 */ /* 0x000fe200078e0216 */
[----:B------:R-:W-:Y:S02]  /*1570*/  @!P0 LOP3.LUT R11, R11, 0x3e0, RZ, 0xc0, !PT ;  /* 0x000003e00b0b8812 */ /* 0x000fe400078ec0ff */
[----:B------:R-:W-:Y:S01]  /*1580*/  SHF.R.S32.HI R10, RZ, 0x2, R10 ;  /* 0x00000002ff0a7819 */ /* 0x000fe2000001140a */
[----:B------:R-:W-:-:S04]  /*1590*/  @!P0 IMAD R12, R15, 0x20, R12 ;  /* 0x000000200f0c8824 */ /* 0x000fc800078e020c */
[----:B------:R-:W-:-:S05]  /*15a0*/  @!P0 IMAD R11, R10, R11, R12 ;  /* 0x0000000b0a0b8224 */ /* 0x000fca00078e020c */
[----:B0-----:R-:W-:Y:S01]  /*15b0*/  @!P0 IADD3 R18, P3, PT, R11, R18, RZ ;  /* 0x000000120b128210 */ /* 0x001fe20007f7e0ff */
[----:B-1----:R-:W-:-:S03]  /*15c0*/  @!P0 FMUL.FTZ R4, R4, R29 ;  /* 0x0000001d04048220 */ /* 0x002fc60000410000 */
[----:B------:R-:W-:Y:S02]  /*15d0*/  @!P0 LEA.HI.X.SX32 R19, R11, R19, 0x1, P3 ;  /* 0x000000130b138211 */ /* 0x000fe400018f0eff */
[----:B------:R-:W-:Y:S01]  /*15e0*/  ISETP.GE.AND P4, PT, R3, R0, PT ;  /* 0x000000000300720c */ /* 0x000fe20003f86270 */
[----:B------:R-:W-:Y:S01]  /*15f0*/  BSSY.RECONVERGENT B0, `(.L_x_12) ;  /* 0x000001f000007945 */ /* 0x000fe20003800200 */
[----:B------:R-:W-:Y:S02]  /*1600*/  FSEL R6, R25, R6, !P5 ;  /* 0x0000000619067208 */ /* 0x000fe40006800000 */
[----:B------:R-:W-:Y:S01]  /*1610*/  FSEL R8, R8, R23, !P6 ;  /* 0x0000001708087208 */ /* 0x000fe20007000000 */
[----:B---3--:R-:W-:Y:S02]  /*1620*/  @!P0 HADD2.F32 R14, -RZ, R20.H0_H0 ;  /* 0x20000014ff0e8230 */ /* 0x008fe40000004100 */
[----:B--2---:R-:W-:-:S05]  /*1630*/  @!P0 HADD2.F32 R24, -RZ, R26.H0_H0 ;  /* 0x2000001aff188230 */ /* 0x004fca0000004100 */
[----:B------:R-:W-:-:S04]  /*1640*/  @!P0 FFMA.FTZ R13, R4, R14, R24 ;  /* 0x0000000e040d8223 */ /* 0x000fc80000010018 */
[----:B----4-:R-:W-:-:S06]  /*1650*/  @!P0 FMUL.FTZ R13, R16, R13 ;  /* 0x0000000d100d8220 */ /* 0x010fcc0000410000 */
[----:B------:R-:W0:Y:S02]  /*1660*/  @!P0 F2I.S8.NTZ R13, R13 ;  /* 0x0000000d000d8305 */ /* 0x000e240000202100 */
[----:B0-----:R0:W-:Y:S01]  /*1670*/  @!P0 STG.E.U8 desc[UR8][R18.64], R13 ;  /* 0x0000000d12008986 */ /* 0x0011e2000c101108 */
[----:B------:R-:W-:Y:S05]  /*1680*/  @P4 BRA `(.L_x_13) ;  /* 0x0000000000544947 */ /* 0x000fea0003800000 */
[----:B0-----:R-:W0:Y:S01]  /*1690*/  LDC.64 R12, c[0x0][0x390] ;  /* 0x0000e400ff0c7b82 */ /* 0x001e220000000a00 */
[----:B------:R-:W1:Y:S01]  /*16a0*/  LDS R21, [UR4+0x4] ;  /* 0x00000404ff157984 */ /* 0x000e620008000800 */
[----:B------:R-:W2:Y:S06]  /*16b0*/  LDCU.64 UR6, c[0x0][0x380] ;  /* 0x00007000ff0677ac */ /* 0x000eac0008000a00 */
[----:B------:R-:W3:Y:S01]  /*16c0*/  LDC.64 R18, c[0x0][0x398] ;  /* 0x0000e600ff127b82 */ /* 0x000ee20000000a00 */
[----:B0-----:R-:W-:-:S06]  /*16d0*/  IMAD.WIDE.U32 R12, R3, 0x2, R12 ;  /* 0x00000002030c7825 */ /* 0x001fcc00078e000c */
[----:B------:R-:W4:Y:S01]  /*16e0*/  LDG.E.U16.CONSTANT R12, desc[UR8][R12.64] ;  /* 0x000000080c0c7981 */ /* 0x000f22000c1e9500 */
[----:B---3--:R-:W-:-:S06]  /*16f0*/  IMAD.WIDE.U32 R18, R3, 0x2, R18 ;  /* 0x0000000203127825 */ /* 0x008fcc00078e0012 */
[----:B------:R-:W3:Y:S01]  /*1700*/  LDG.E.U16.CONSTANT R18, desc[UR8][R18.64] ;  /* 0x0000000812127981 */ /* 0x000ee2000c1e9500 */
[----:B-1----:R-:W-:Y:S01]  /*1710*/  FMUL.FTZ R6, R6, R21 ;  /* 0x0000001506067220 */ /* 0x002fe20000410000 */
[C---:B------:R-:W-:Y:S02]  /*1720*/  LOP3.LUT R4, R3.reuse, 0x1f, RZ, 0xc0, !PT ;  /* 0x0000001f03047812 */ /* 0x040fe400078ec0ff */
[----:B------:R-:W-:Y:S02]  /*1730*/  LOP3.LUT R3, R3, 0xfe0, RZ, 0xc0, !PT ;  /* 0x00000fe003037812 */ /* 0x000fe400078ec0ff */
[----:B------:R-:W-:-:S05]  /*1740*/  LEA R4, R15, R4, 0x5 ;  /* 0x000000040f047211 */ /* 0x000fca00078e28ff */
[----:B------:R-:W-:Y:S02]  /*1750*/  IMAD R3, R10, R3, R4 ;  /* 0x000000030a037224 */ /* 0x000fe400078e0204 */
[----:B----4-:R-:W-:Y:S02]  /*1760*/  HADD2.F32 R11, -RZ, R12.H0_H0 ;  /* 0x2000000cff0b7230 */ /* 0x010fe40000004100 */
[----:B---3--:R-:W-:-:S05]  /*1770*/  HADD2.F32 R17, -RZ, R18.H0_H0 ;  /* 0x20000012ff117230 */ /* 0x008fca0000004100 */
[----:B------:R-:W-:-:S04]  /*1780*/  FFMA.FTZ R11, R6, R11, R17 ;  /* 0x0000000b060b7223 */ /* 0x000fc80000010011 */
[----:B------:R-:W-:-:S06]  /*1790*/  FMUL.FTZ R11, R16, R11 ;  /* 0x0000000b100b7220 */ /* 0x000fcc0000410000 */
[----:B------:R-:W0:Y:S01]  /*17a0*/  F2I.S8.NTZ R11, R11 ;  /* 0x0000000b000b7305 */ /* 0x000e220000202100 */
[----:B--2---:R-:W-:-:S04]  /*17b0*/  IADD3 R12, P0, PT, R3, UR6, RZ ;  /* 0x00000006030c7c10 */ /* 0x004fc8000ff1e0ff */
[----:B------:R-:W-:-:S05]  /*17c0*/  LEA.HI.X.SX32 R13, R3, UR7, 0x1, P0 ;  /* 0x00000007030d7c11 */ /* 0x000fca00080f0eff */
[----:B0-----:R1:W-:Y:S04]  /*17d0*/  STG.E.U8 desc[UR8][R12.64], R11 ;  /* 0x0000000b0c007986 */ /* 0x0013e8000c101108 */
.L_x_13:
[----:B------:R-:W-:Y:S05]  /*17e0*/  BSYNC.RECONVERGENT B0 ;  /* 0x0000000000007941 */ /* 0x000fea0003800200 */
.L_x_12:
[----:B------:R-:W-:Y:S01]  /*17f0*/  ISETP.GE.AND P0, PT, R5, R0, PT ;  /* 0x000000000500720c */ /* 0x000fe20003f06270 */
[----:B------:R-:W-:-:S12]  /*1800*/  BSSY.RECONVERGENT B0, `(.L_x_14) ;  /* 0x0000017000007945 */ /* 0x000fd80003800200 */
[----:B------:R-:W-:Y:S05]  /*1810*/  @P0 BRA `(.L_x_15) ;  /* 0x0000000000540947 */ /* 0x000fea0003800000 */
[----:B01----:R-:W0:Y:S01]  /*1820*/  LDC.64 R12, c[0x0][0x390] ;  /* 0x0000e400ff0c7b82 */ /* 0x003e220000000a00 */
        /* <DEDUP_REMOVED lines=9> */
[----:B------:R-:W-:-:S03]  /*18c0*/  LOP3.LUT R5, R5, 0x1fe0, RZ, 0xc0, !PT ;  /* 0x00001fe005057812 */ /* 0x000fc600078ec0ff */
[----:B------:R-:W-:-:S04]  /*18d0*/  IMAD R0, R15, 0x20, R0 ;  /* 0x000000200f007824 */ /* 0x000fc800078e0200 */
[----:B------:R-:W-:-:S05]  /*18e0*/  IMAD R0, R10, R5, R0 ;  /* 0x000000050a007224 */ /* 0x000fca00078e0200 */
[----:B--2---:R-:W-:-:S04]  /*18f0*/  IADD3 R4, P0, PT, R0, UR6, RZ ;  /* 0x0000000600047c10 */ /* 0x004fc8000ff1e0ff */
[----:B------:R-:W-:Y:S01]  /*1900*/  LEA.HI.X.SX32 R5, R0, UR7, 0x1, P0 ;  /* 0x0000000700057c11 */ /* 0x000fe200080f0eff */
[----:B----4-:R-:W-:Y:S02]  /*1910*/  HADD2.F32 R3, -RZ, R12.H0_H0 ;  /* 0x2000000cff037230 */ /* 0x010fe40000004100 */
[----:B---3--:R-:W-:-:S05]  /*1920*/  HADD2.F32 R11, -RZ, R18.H0_H0 ;  /* 0x20000012ff0b7230 */ /* 0x008fca0000004100 */
[----:B------:R-:W-:-:S04]  /*1930*/  FFMA.FTZ R3, R8, R3, R11 ;  /* 0x0000000308037223 */ /* 0x000fc8000001000b */
[----:B------:R-:W-:-:S06]  /*1940*/  FMUL.FTZ R3, R16, R3 ;  /* 0x0000000310037220 */ /* 0x000fcc0000410000 */
[----:B------:R-:W0:Y:S02]  /*1950*/  F2I.S8.NTZ R3, R3 ;  /* 0x0000000300037305 */ /* 0x000e240000202100 */
[----:B0-----:R2:W-:Y:S02]  /*1960*/  STG.E.U8 desc[UR8][R4.64], R3 ;  /* 0x0000000304007986 */ /* 0x0015e4000c101108 */
.L_x_15:
[----:B------:R-:W-:Y:S05]  /*1970*/  BSYNC.RECONVERGENT B0 ;  /* 0x0000000000007941 */ /* 0x000fea0003800200 */
.L_x_14:
[----:B------:R-:W-:Y:S05]  /*1980*/  @P1 EXIT ;  /* 0x000000000000194d */ /* 0x000fea0003800000 */
[----:B--2---:R-:W2:Y:S01]  /*1990*/  LDC.64 R4, c[0x0][0x390] ;  /* 0x0000e400ff047b82 */ /* 0x004ea20000000a00 */
[----:B-1----:R-:W1:Y:S07]  /*19a0*/  LDS R11, [UR4+0x4] ;  /* 0x00000404ff0b7984 */ /* 0x002e6e0008000800 */
[----:B0-----:R-:W0:Y:S01]  /*19b0*/  LDC.64 R12, c[0x0][0x398] ;  /* 0x0000e600ff0c7b82 */ /* 0x001e220000000a00 */
[----:B------:R-:W-:Y:S01]  /*19c0*/  FSEL R2, R9, R2, !P2 ;  /* 0x0000000209027208 */ /* 0x000fe20005000000 */
[----:B------:R-:W3:Y:S01]  /*19d0*/  LDCU.64 UR6, c[0x0][0x380] ;  /* 0x00007000ff0677ac */ /* 0x000ee20008000a00 */
[----:B--2---:R-:W-:-:S06]  /*19e0*/  IMAD.WIDE.U32 R4, R7, 0x2, R4 ;  /* 0x0000000207047825 */ /* 0x004fcc00078e0004 */
[----:B------:R-:W2:Y:S01]  /*19f0*/  LDG.E.U16.CONSTANT R4, desc[UR8][R4.64] ;  /* 0x0000000804047981 */ /* 0x000ea2000c1e9500 */
[----:B0-----:R-:W-:-:S06]  /*1a00*/  IMAD.WIDE.U32 R12, R7, 0x2, R12 ;  /* 0x00000002070c7825 */ /* 0x001fcc00078e000c */
[----:B------:R-:W4:Y:S01]  /*1a10*/  LDG.E.U16.CONSTANT R12, desc[UR8][R12.64] ;  /* 0x000000080c0c7981 */ /* 0x000f22000c1e9500 */
[----:B-1----:R-:W-:Y:S01]  /*1a20*/  FMUL.FTZ R2, R2, R11 ;  /* 0x0000000b02027220 */ /* 0x002fe20000410000 */
[C---:B------:R-:W-:Y:S02]  /*1a30*/  LOP3.LUT R0, R7.reuse, 0x1f, RZ, 0xc0, !PT ;  /* 0x0000001f07007812 */ /* 0x040fe400078ec0ff */
[----:B------:R-:W-:Y:S02]  /*1a40*/  LOP3.LUT R7, R7, 0x3fe0, RZ, 0xc0, !PT ;  /* 0x00003fe007077812 */ /* 0x000fe400078ec0ff */
[----:B------:R-:W-:-:S05]  /*1a50*/  LEA R0, R15, R0, 0x5 ;  /* 0x000000000f007211 */ /* 0x000fca00078e28ff */
[----:B------:R-:W-:Y:S02]  /*1a60*/  IMAD R0, R10, R7, R0 ;  /* 0x000000070a007224 */ /* 0x000fe400078e0200 */
[----:B--2---:R-:W-:Y:S02]  /*1a70*/  HADD2.F32 R3, -RZ, R4.H0_H0 ;  /* 0x20000004ff037230 */ /* 0x004fe40000004100 */
[----:B----4-:R-:W-:-:S05]  /*1a80*/  HADD2.F32 R9, -RZ, R12.H0_H0 ;  /* 0x2000000cff097230 */ /* 0x010fca0000004100 */
[----:B------:R-:W-:-:S04]  /*1a90*/  FFMA.FTZ R3, R2, R3, R9 ;  /* 0x0000000302037223 */ /* 0x000fc80000010009 */
[----:B------:R-:W-:-:S04]  /*1aa0*/  FMUL.FTZ R16, R16, R3 ;  /* 0x0000000310107220 */ /* 0x000fc80000410000 */
[----:B------:R-:W0:Y:S01]  /*1ab0*/  F2I.S8.NTZ R5, R16 ;  /* 0x0000001000057305 */ /* 0x000e220000202100 */
[----:B---3--:R-:W-:-:S04]  /*1ac0*/  IADD3 R2, P0, PT, R0, UR6, RZ ;  /* 0x0000000600027c10 */ /* 0x008fc8000ff1e0ff */
[----:B------:R-:W-:-:S05]  /*1ad0*/  LEA.HI.X.SX32 R3, R0, UR7, 0x1, P0 ;  /* 0x0000000700037c11 */ /* 0x000fca00080f0eff */
[----:B0-----:R-:W-:Y:S01]  /*1ae0*/  STG.E.U8 desc[UR8][R2.64], R5 ;  /* 0x0000000502007986 */ /* 0x001fe2000c101108 */
[----:B------:R-:W-:Y:S05]  /*1af0*/  EXIT ;  /* 0x000000000000794d */ /* 0x000fea0003800000 */
.L_x_16:
        /* <DEDUP_REMOVED lines=16> */
.L_x_590:


//--------------------- .text._ZN17fastertransformer18merge_layernorm_v2IfEEvPaPKT_S4_S4_iPKfiii --------------------------
	.section	.text._ZN17fastertransformer18merge_layernorm_v2IfEEvPaPKT_S4_S4_iPKfiii,"ax",@progbits
	.align	128
        .global         _ZN17fastertransformer18merge_layernorm_v2IfEEvPaPKT_S4_S4_iPKfiii
        .type           _ZN17fastertransformer18merge_layernorm_v2IfEEvPaPKT_S4_S4_iPKfiii,@function
        .size           _ZN17fastertransformer18merge_layernorm_v2IfEEvPaPKT_S4_S4_iPKfiii,(.L_x_591 - _ZN17fastertransformer18merge_layernorm_v2IfEEvPaPKT_S4_S4_iPKfiii)
        .other          _ZN17fastertransformer18merge_layernorm_v2IfEEvPaPKT_S4_S4_iPKfiii,@"STO_CUDA_ENTRY STV_DEFAULT"
_ZN17fastertransformer18merge_layernorm_v2IfEEvPaPKT_S4_S4_iPKfiii:
.text._ZN17fastertransformer18merge_layernorm_v2IfEEvPaPKT_S4_S4_iPKfiii:
[----:B------:R-:W-:Y:S01]  /*0000*/  LDC R1, c[0x0][0x37c] ;  /* 0x0000df00ff017b82 */ /* 0x000fe20000000800 */
[----:B------:R-:W0:Y:S07]  /*0010*/  S2R R18, SR_TID.X ;  /* 0x0000000000127919 */ /* 0x000e2e0000002100 */
[----:B------:R-:W1:Y:S01]  /*0020*/  LDC R5, c[0x0][0x3b8] ;  /* 0x0000ee00ff057b82 */ /* 0x000e620000000800 */
[----:B------:R-:W0:Y:S01]  /*0030*/  LDCU UR10, c[0x0][0x360] ;  /* 0x00006c00ff0a77ac */ /* 0x000e220008000800 */
[----:B------:R-:W-:Y:S01]  /*0040*/  BSSY.RECONVERGENT B0, `(.L_x_17) ;  /* 0x0000048000007945 */ /* 0x000fe20003800200 */
[----:B------:R-:W2:Y:S01]  /*0050*/  S2R R27, SR_CTAID.Z ;  /* 0x00000000001b7919 */ /* 0x000ea20000002700 */
[----:B------:R-:W-:Y:S01]  /*0060*/  HFMA2 R14, -RZ, RZ, 0, 0 ;  /* 0x00000000ff0e7431 */ /* 0x000fe200000001ff */
[----:B------:R-:W3:Y:S01]  /*0070*/  LDCU UR4, c[0x0][0x3a0] ;  /* 0x00007400ff0477ac */ /* 0x000ee20008000800 */
[----:B------:R-:W4:Y:S02]  /*0080*/  S2R R22, SR_CTAID.X ;  /* 0x0000000000167919 */ /* 0x000f240000002500 */
[----:B------:R-:W3:Y:S01]  /*0090*/  LDC.64 R12, c[0x0][0x3b0] ;  /* 0x0000ec00ff0c7b82 */ /* 0x000ee20000000a00 */
[----:B------:R-:W0:Y:S07]  /*00a0*/  LDCU.64 UR8, c[0x0][0x358] ;  /* 0x00006b00ff0877ac */ /* 0x000e2e0008000a00 */
[----:B------:R-:W2:Y:S01]  /*00b0*/  S2UR UR7, SR_CTAID.Y ;  /* 0x00000000000779c3 */ /* 0x000ea20000002600 */
[----:B-1----:R-:W-:Y:S01]  /*00c0*/  SHF.R.S32.HI R7, RZ, 0x2, R5 ;  /* 0x00000002ff077819 */ /* 0x002fe20000011405 */
[C---:B0-----:R-:W-:Y:S01]  /*00d0*/  VIADD R3, R18.reuse, UR10 ;  /* 0x0000000a12037c36 */ /* 0x041fe20008000000 */
[----:B------:R-:W-:Y:S01]  /*00e0*/  ISETP.GE.AND P3, PT, R18, R5, PT ;  /* 0x000000051200720c */ /* 0x000fe20003f66270 */
[----:B---3--:R-:W-:-:S02]  /*00f0*/  IMAD R4, R12, UR4, RZ ;  /* 0x000000040c047c24 */ /* 0x008fc4000f8e02ff */
[C---:B------:R-:W-:Y:S01]  /*0100*/  VIADD R2, R3.reuse, UR10 ;  /* 0x0000000a03027c36 */ /* 0x040fe20008000000 */
[----:B------:R-:W-:Y:S01]  /*0110*/  ISETP.GE.AND P2, PT, R3, R5, PT ;  /* 0x000000050300720c */ /* 0x000fe20003f46270 */
[----:B------:R-:W-:Y:S02]  /*0120*/  IMAD R10, R4, R13, RZ ;  /* 0x0000000d040a7224 */ /* 0x000fe400078e02ff */
[C---:B------:R-:W-:Y:S01]  /*0130*/  VIADD R0, R2.reuse, UR10 ;  /* 0x0000000a02007c36 */ /* 0x040fe20008000000 */
[-C--:B------:R-:W-:Y:S01]  /*0140*/  ISETP.GE.AND P1, PT, R2, R5.reuse, PT ;  /* 0x000000050200720c */ /* 0x080fe20003f26270 */
[----:B--2---:R-:W-:Y:S02]  /*0150*/  IMAD R6, R27, R12, UR7 ;  /* 0x000000071b067e24 */ /* 0x004fe4000f8e020c */
[----:B------:R-:W-:Y:S01]  /*0160*/  IMAD.SHL.U32 R10, R10, 0x4, RZ ;  /* 0x000000040a0a7824 */ /* 0x000fe200078e00ff */
[----:B------:R-:W-:-:S04]  /*0170*/  ISETP.GE.AND P6, PT, R0, R5, PT ;  /* 0x000000050000720c */ /* 0x000fc80003fc6270 */
[----:B------:R-:W-:Y:S01]  /*0180*/  P2R R4, PR, RZ, 0x40 ;  /* 0x00000040ff047803 */ /* 0x000fe20000000000 */
[----:B------:R-:W-:Y:S01]  /*0190*/  IMAD.SHL.U32 R4, R6, 0x4, RZ ;  /* 0x0000000406047824 */ /* 0x000fe200078e00ff */
[----:B----4-:R-:W-:Y:S07]  /*01a0*/  @P3 BRA `(.L_x_18) ;  /* 0x0000000000c43947 */ /* 0x010fee0003800000 */
        /* <DEDUP_REMOVED lines=8> */
[----:B0-----:R-:W-:Y:S01]  /*0230*/  IMAD.MOV.U32 R8, RZ, RZ, RZ ;  /* 0x000000ffff087224 */ /* 0x001fe200078e00ff */
[----:B-1----:R-:W-:-:S05]  /*0240*/  IADD3 R14, PT, PT, RZ, -R9, RZ ;  /* 0x80000009ff0e7210 */ /* 0x002fca0007ffe0ff */
[----:B------:R-:W-:Y:S02]  /*0250*/  IMAD R15, R14, R11, RZ ;  /* 0x0000000b0e0f7224 */ /* 0x000fe400078e02ff */
[----:B------:R-:W-:Y:S02]  /*0260*/  IMAD.MOV.U32 R14, RZ, RZ, R16 ;  /* 0x000000ffff0e7224 */ /* 0x000fe400078e0010 */
        /* <DEDUP_REMOVED lines=27> */
[----:B------:R-:W0:Y:S02]  /*0420*/  LDC.64 R8, c[0x0][0x388] ;  /* 0x0000e200ff087b82 */ /* 0x000e240000000a00 */
[----:B------:R-:W-:Y:S01]  /*0430*/  PRMT R17, R11, 0x9910, RZ ;  /* 0x000099100b117816 */ /* 0x000fe200000000ff */
[----:B------:R-:W-:-:S04]  /*0440*/  IMAD.MOV.U32 R11, RZ, RZ, R6 ;  /* 0x000000ffff0b7224 */ /* 0x000fc800078e0006 */
[----:B------:R-:W-:Y:S01]  /*0450*/  IMAD R6, R22, 0x2, R11 ;  /* 0x0000000216067824 */ /* 0x000fe200078e020b */
[----:B------:R-:W-:-:S05]  /*0460*/  LEA R11, R17, R4, 0x1 ;  /* 0x00000004110b7211 */ /* 0x000fca00078e08ff */
[----:B------:R-:W-:-:S04]  /*0470*/  IMAD R6, R11, R13, R6 ;  /* 0x0000000d0b067224 */ /* 0x000fc800078e0206 */
[----:B------:R-:W-:-:S04]  /*0480*/  IMAD R15, R6, 0x20, R15 ;  /* 0x00000020060f7824 */ /* 0x000fc800078e020f */
[----:B0-----:R-:W-:-:S05]  /*0490*/  IMAD.WIDE R8, R15, 0x4, R8 ;  /* 0x000000040f087825 */ /* 0x001fca00078e0208 */
[----:B------:R-:W2:Y:S02]  /*04a0*/  LDG.E.CONSTANT R6, desc[UR8][R8.64] ;  /* 0x0000000808067981 */ /* 0x000ea4000c1e9900 */
[----:B--2---:R-:W-:-:S07]  /*04b0*/  FADD.FTZ R14, RZ, R6 ;  /* 0x00000006ff0e7221 */ /* 0x004fce0000010000 */
.L_x_18:
[----:B------:R-:W-:Y:S05]  /*04c0*/  BSYNC.RECONVERGENT B0 ;  /* 0x0000000000007941 */ /* 0x000fea0003800200 */
.L_x_17:
[----:B------:R-:W-:Y:S04]  /*04d0*/  BSSY.RECONVERGENT B0, `(.L_x_19) ;  /* 0x0000032000007945 */ /* 0x000fe80003800200 */
[----:B------:R-:W-:Y:S05]  /*04e0*/  @P2 BRA `(.L_x_20) ;  /* 0x0000000000c02947 */ /* 0x000fea0003800000 */
[----:B------:R-:W-:Y:S02]  /*04f0*/  IABS R11, R7 ;  /* 0x00000007000b7213 */ /* 0x000fe40000000000 */
        /* <DEDUP_REMOVED lines=9> */
[----:B------:R-:W-:-:S04]  /*0590*/  IMAD R17, R20, R11, RZ ;  /* 0x0000000b14117224 */ /* 0x000fc800078e02ff */
[----:B------:R-:W-:Y:S01]  /*05a0*/  IMAD.HI.U32 R20, R9, R17, R8 ;  /* 0x0000001109147227 */ /* 0x000fe200078e0008 */
[----:B------:R-:W-:-:S04]  /*05b0*/  LOP3.LUT R9, R3, R7, RZ, 0x3c, !PT ;  /* 0x0000000703097212 */ /* 0x000fc800078e3cff */
[----:B------:R-:W-:Y:S01]  /*05c0*/  ISETP.GE.AND P0, PT, R9, RZ, PT ;  /* 0x000000ff0900720c */ /* 0x000fe20003f06270 */
[----:B------:R-:W-:-:S04]  /*05d0*/  IMAD.HI.U32 R8, R20, R15, RZ ;  /* 0x0000000f14087227 */ /* 0x000fc800078e00ff */
[----:B------:R-:W-:-:S05]  /*05e0*/  IMAD R16, R8, R16, R15 ;  /* 0x0000001008107224 */ /* 0x000fca00078e020f */
[----:B------:R-:W-:-:S13]  /*05f0*/  ISETP.GT.U32.AND P5, PT, R11, R16, PT ;  /* 0x000000100b00720c */ /* 0x000fda0003fa4070 */
[-C--:B------:R-:W-:Y:S01]  /*0600*/  @!P5 IADD3 R16, PT, PT, R16, -R11.reuse, RZ ;  /* 0x8000000b1010d210 */ /* 0x080fe20007ffe0ff */
[----:B------:R-:W-:Y:S01]  /*0610*/  @!P5 VIADD R8, R8, 0x1 ;  /* 0x000000010808d836 */ /* 0x000fe20000000000 */
[----:B------:R-:W-:Y:S02]  /*0620*/  ISETP.NE.AND P5, PT, R7, RZ, PT ;  /* 0x000000ff0700720c */ /* 0x000fe40003fa5270 */
[----:B------:R-:W-:-:S13]  /*0630*/  ISETP.GE.U32.AND P4, PT, R16, R11, PT ;  /* 0x0000000b1000720c */ /* 0x000fda0003f86070 */
[----:B------:R-:W-:-:S05]  /*0640*/  @P4 VIADD R8, R8, 0x1 ;  /* 0x0000000108084836 */ /* 0x000fca0000000000 */
[----:B------:R-:W-:Y:S02]  /*0650*/  @!P0 IADD3 R8, PT, PT, -R8, RZ, RZ ;  /* 0x000000ff08088210 */ /* 0x000fe40007ffe1ff */
[----:B------:R-:W-:-:S04]  /*0660*/  @!P5 LOP3.LUT R8, RZ, R7, RZ, 0x33, !PT ;  /* 0x00000007ff08d212 */ /* 0x000fc800078e33ff */
[C---:B------:R-:W-:Y:S02]  /*0670*/  LOP3.LUT R9, R8.reuse, 0xffff, RZ, 0xc0, !PT ;  /* 0x0000ffff08097812 */ /* 0x040fe400078ec0ff */
[----:B------:R-:W-:Y:S02]  /*0680*/  IADD3 R16, PT, PT, -R8, RZ, RZ ;  /* 0x000000ff08107210 */ /* 0x000fe40007ffe1ff */
[----:B------:R-:W-:-:S03]  /*0690*/  LEA.HI R9, R9, R8, RZ, 0x11 ;  /* 0x0000000809097211 */ /* 0x000fc600078f88ff */
[----:B------:R-:W-:Y:S01]  /*06a0*/  IMAD R16, R7, R16, R3 ;  /* 0x0000001007107224 */ /* 0x000fe200078e0203 */
[C---:B------:R-:W-:Y:S02]  /*06b0*/  LOP3.LUT R11, R9.reuse, 0xfffe, RZ, 0xc0, !PT ;  /* 0x0000fffe090b7812 */ /* 0x040fe400078ec0ff */
[----:B------:R-:W-:Y:S02]  /*06c0*/  PRMT R9, R9, 0x9910, RZ ;  /* 0x0000991009097816 */ /* 0x000fe400000000ff */
[----:B------:R-:W-:Y:S01]  /*06d0*/  LOP3.LUT R17, R16, 0x1f, RZ, 0xc0, !PT ;  /* 0x0000001f10117812 */ /* 0x000fe200078ec0ff */
[----:B------:R-:W-:Y:S02]  /*06e0*/  IMAD.MOV R15, RZ, RZ, -R11 ;  /* 0x000000ffff0f7224 */ /* 0x000fe400078e0a0b */
[----:B------:R-:W-:-:S03]  /*06f0*/  IMAD.MOV.U32 R11, RZ, RZ, R9 ;  /* 0x000000ffff0b7224 */ /* 0x000fc600078e0009 */
[----:B------:R-:W-:Y:S02]  /*0700*/  PRMT R15, R15, 0x7710, RZ ;  /* 0x000077100f0f7816 */ /* 0x000fe400000000ff */
[----:B------:R-:W-:-:S03]  /*0710*/  SHF.R.S32.HI R11, RZ, 0x1, R11 ;  /* 0x00000001ff0b7819 */ /* 0x000fc6000001140b */
[----:B------:R-:W-:Y:S01]  /*0720*/  IMAD.IADD R15, R8, 0x1, R15 ;  /* 0x00000001080f7824 */ /* 0x000fe200078e020f */
[----:B------:R-:W-:Y:S01]  /*0730*/  PRMT R11, R11, 0x9910, RZ ;  /* 0x000099100b0b7816 */ /* 0x000fe200000000ff */
[----:B------:R-:W0:Y:S03]  /*0740*/  LDC.64 R8, c[0x0][0x388] ;  /* 0x0000e200ff087b82 */ /* 0x000e260000000a00 */
[----:B------:R-:W-:Y:S02]  /*0750*/  PRMT R19, R15, 0x9910, RZ ;  /* 0x000099100f137816 */ /* 0x000fe400000000ff */
[----:B------:R-:W-:Y:S01]  /*0760*/  LOP3.LUT R15, R16, 0xfe0, RZ, 0xc0, !PT ;  /* 0x00000fe0100f7812 */ /* 0x000fe200078ec0ff */
[----:B------:R-:W-:Y:S01]  /*0770*/  IMAD R16, R22, 0x2, R11 ;  /* 0x0000000216107824 */ /* 0x000fe200078e020b */
[----:B------:R-:W-:-:S03]  /*0780*/  LEA R11, R19, R4, 0x1 ;  /* 0x00000004130b7211 */ /* 0x000fc600078e08ff */
[----:B------:R-:W-:Y:S02]  /*0790*/  IMAD R20, R10, R15, R17 ;  /* 0x0000000f0a147224 */ /* 0x000fe400078e0211 */
[----:B------:R-:W-:-:S04]  /*07a0*/  IMAD R11, R11, R13, R16 ;  /* 0x0000000d0b0b7224 */ /* 0x000fc800078e0210 */
[----:B------:R-:W-:-:S04]  /*07b0*/  IMAD R11, R11, 0x20, R20 ;  /* 0x000000200b0b7824 */ /* 0x000fc800078e0214 */
[----:B0-----:R-:W-:-:S05]  /*07c0*/  IMAD.WIDE R8, R11, 0x4, R8 ;  /* 0x000000040b087825 */ /* 0x001fca00078e0208 */
[----:B------:R-:W2:Y:S02]  /*07d0*/  LDG.E.CONSTANT R19, desc[UR8][R8.64] ;  /* 0x0000000808137981 */ /* 0x000ea4000c1e9900 */
[----:B--2---:R-:W-:-:S07]  /*07e0*/  FADD.FTZ R14, R14, R19 ;  /* 0x000000130e0e7221 */ /* 0x004fce0000010000 */
.L_x_20:
[----:B------:R-:W-:Y:S05]  /*07f0*/  BSYNC.RECONVERGENT B0 ;  /* 0x0000000000007941 */ /* 0x000fea0003800200 */
.L_x_19:
[----:B------:R-:W-:Y:S04]  /*0800*/  BSSY.RECONVERGENT B0, `(.L_x_21) ;  /* 0x0000032000007945 */ /* 0x000fe80003800200 */
[----:B------:R-:W-:Y:S05]  /*0810*/  @P1 BRA `(.L_x_22) ;  /* 0x0000000000c01947 */ /* 0x000fea0003800000 */
        /* <DEDUP_REMOVED lines=48> */
.L_x_22:
[----:B------:R-:W-:Y:S05]  /*0b20*/  BSYNC.RECONVERGENT B0 ;  /* 0x0000000000007941 */ /* 0x000fea0003800200 */
.L_x_21:
        /* <DEDUP_REMOVED lines=26> */
[----:B------:R-:W-:-:S04]  /*0cd0*/  LOP3.LUT R9, R8, 0xffff, RZ, 0xc0, !PT ;  /* 0x0000ffff08097812 */ /* 0x000fc800078ec0ff */
[----:B------:R-:W-:-:S04]  /*0ce0*/  LEA.HI R9, R9, R8, RZ, 0x11 ;  /* 0x0000000809097211 */ /* 0x000fc800078f88ff */
[----:B------:R-:W-:-:S05]  /*0cf0*/  LOP3.LUT R11, R9, 0xfffe, RZ, 0xc0, !PT ;  /* 0x0000fffe090b7812 */ /* 0x000fca00078ec0ff */
[----:B------:R-:W-:Y:S01]  /*0d00*/  IMAD.MOV R15, RZ, RZ, -R11 ;  /* 0x000000ffff0f7224 */ /* 0x000fe200078e0a0b */
[----:B------:R-:W-:-:S04]  /*0d10*/  PRMT R11, R9, 0x9910, RZ ;  /* 0x00009910090b7816 */ /* 0x000fc800000000ff */
[----:B------:R-:W-:Y:S01]  /*0d20*/  PRMT R9, R15, 0x7710, RZ ;  /* 0x000077100f097816 */ /* 0x000fe200000000ff */
[----:B------:R-:W-:Y:S01]  /*0d30*/  IMAD.MOV R15, RZ, RZ, -R8 ;  /* 0x000000ffff0f7224 */ /* 0x000fe200078e0a08 */
[----:B------:R-:W-:Y:S02]  /*0d40*/  SHF.R.S32.HI R11, RZ, 0x1, R11 ;  /* 0x00000001ff0b7819 */ /* 0x000fe4000001140b */
[----:B------:R-:W-:Y:S01]  /*0d50*/  IADD3 R8, PT, PT, R8, R9, RZ ;  /* 0x0000000908087210 */ /* 0x000fe20007ffe0ff */
[----:B------:R-:W-:Y:S01]  /*0d60*/  IMAD R15, R7, R15, R0 ;  /* 0x0000000f070f7224 */ /* 0x000fe200078e0200 */
[----:B------:R-:W-:Y:S02]  /*0d70*/  PRMT R7, R11, 0x9910, RZ ;  /* 0x000099100b077816 */ /* 0x000fe400000000ff */
[----:B------:R-:W-:Y:S02]  /*0d80*/  PRMT R16, R8, 0x9910, RZ ;  /* 0x0000991008107816 */ /* 0x000fe400000000ff */
[----:B------:R-:W0:Y:S01]  /*0d90*/  LDC.64 R8, c[0x0][0x388] ;  /* 0x0000e200ff087b82 */ /* 0x000e220000000a00 */
[----:B------:R-:W-:-:S02]  /*0da0*/  LOP3.LUT R17, R15, 0x3fe0, RZ, 0xc0, !PT ;  /* 0x00003fe00f117812 */ /* 0x000fc400078ec0ff */
[----:B------:R-:W-:Y:S01]  /*0db0*/  IMAD.MOV.U32 R11, RZ, RZ, R16 ;  /* 0x000000ffff0b7224 */ /* 0x000fe200078e0010 */
[----:B------:R-:W-:-:S03]  /*0dc0*/  LOP3.LUT R15, R15, 0x1f, RZ, 0xc0, !PT ;  /* 0x0000001f0f0f7812 */ /* 0x000fc600078ec0ff */
[----:B------:R-:W-:Y:S01]  /*0dd0*/  IMAD R11, R11, 0x2, R4 ;  /* 0x000000020b0b7824 */ /* 0x000fe200078e0204 */
[----:B------:R-:W-:Y:S01]  /*0de0*/  LEA R4, R22, R7, 0x1 ;  /* 0x0000000716047211 */ /* 0x000fe200078e08ff */
[----:B------:R-:W-:-:S04]  /*0df0*/  IMAD R15, R10, R17, R15 ;  /* 0x000000110a0f7224 */ /* 0x000fc800078e020f */
[----:B------:R-:W-:-:S04]  /*0e00*/  IMAD R4, R11, R13, R4 ;  /* 0x0000000d0b047224 */ /* 0x000fc800078e0204 */
[----:B------:R-:W-:-:S04]  /*0e10*/  IMAD R15, R4, 0x20, R15 ;  /* 0x00000020040f7824 */ /* 0x000fc800078e020f */
[----:B0-----:R-:W-:-:S05]  /*0e20*/  IMAD.WIDE R8, R15, 0x4, R8 ;  /* 0x000000040f087825 */ /* 0x001fca00078e0208 */
[----:B------:R-:W2:Y:S02]  /*0e30*/  LDG.E.CONSTANT R4, desc[UR8][R8.64] ;  /* 0x0000000808047981 */ /* 0x000ea4000c1e9900 */
[----:B--2---:R-:W-:-:S07]  /*0e40*/  FADD.FTZ R14, R14, R4 ;  /* 0x000000040e0e7221 */ /* 0x004fce0000010000 */
.L_x_24:
[----:B------:R-:W-:Y:S05]  /*0e50*/  BSYNC.RECONVERGENT B0 ;  /* 0x0000000000007941 */ /* 0x000fea0003800200 */
.L_x_23:
[----:B------:R-:W0:Y:S01]  /*0e60*/  SHFL.BFLY PT, R7, R14, 0x10, 0x1f ;  /* 0x0e001f000e077f89 */ /* 0x000e2200000e0000 */
[----:B------:R-:W1:Y:S01]  /*0e70*/  S2UR UR6, SR_CgaCtaId ;  /* 0x00000000000679c3 */ /* 0x000e620000008800 */
[----:B------:R-:W-:Y:S01]  /*0e80*/  UMOV UR4, 0x400 ;  /* 0x0000040000047882 */ /* 0x000fe20000000000 */
[----:B------:R-:W-:Y:S01]  /*0e90*/  P2R R11, PR, RZ, 0x4 ;  /* 0x00000004ff0b7803 */ /* 0x000fe20000000000 */
[----:B------:R-:W-:Y:S01]  /*0ea0*/  UIADD3 UR5, UPT, UPT, UR4, 0x8, URZ ;  /* 0x0000000804057890 */ /* 0x000fe2000fffe0ff */
[----:B------:R-:W-:Y:S02]  /*0eb0*/  I2FP.F32.U32 R20, UR10 ;  /* 0x0000000a00147c45 */ /* 0x000fe40008201000 */
[----:B------:R-:W-:Y:S02]  /*0ec0*/  P2R R15, PR, RZ, 0x2 ;  /* 0x00000002ff0f7803 */ /* 0x000fe40000000000 */
[----:B------:R-:W-:Y:S01]  /*0ed0*/  ISETP.NE.AND P0, PT, R18, RZ, PT ;  /* 0x000000ff1200720c */ /* 0x000fe20003f05270 */
[----:B------:R-:W-:Y:S01]  /*0ee0*/  FMUL.FTZ R23, R20, 0.03125 ;  /* 0x3d00000014177820 */ /* 0x000fe20000410000 */
[-C--:B------:R-:W-:Y:S01]  /*0ef0*/  ISETP.GE.AND P5, PT, R3, R5.reuse, PT ;  /* 0x000000050300720c */ /* 0x080fe20003fa6270 */
[----:B------:R-:W2:Y:S01]  /*0f00*/  LDC.64 R28, c[0x0][0x398] ;  /* 0x0000e600ff1c7b82 */ /* 0x000ea20000000a00 */
[----:B------:R-:W-:-:S02]  /*0f10*/  ISETP.GE.AND P4, PT, R18, R5, PT ;  /* 0x000000051200720c */ /* 0x000fc40003f86270 */
[----:B------:R-:W-:-:S07]  /*0f20*/  ISETP.GE.AND P6, PT, R2, R5, PT ;  /* 0x000000050200720c */ /* 0x000fce0003fc6270 */
[----:B------:R-:W-:Y:S01]  /*0f30*/  @!P0 I2FP.F32.S32 R20, R5 ;  /* 0x0000000500148245 */ /* 0x000fe20000201400 */
[----:B0-----:R-:W-:Y:S01]  /*0f40*/  FADD.FTZ R7, R7, R14 ;  /* 0x0000000e07077221 */ /* 0x001fe20000010000 */
[----:B-1----:R-:W-:Y:S01]  /*0f50*/  ULEA UR5, UR6, UR5, 0x18 ;  /* 0x0000000506057291 */ /* 0x002fe2000f8ec0ff */
[----:B------:R-:W-:Y:S01]  /*0f60*/  I2FP.F32.U32 R14, R18 ;  /* 0x00000012000e7245 */ /* 0x000fe20000201000 */
[----:B------:R-:W-:Y:S02]  /*0f70*/  ULEA UR4, UR6, UR4, 0x18 ;  /* 0x0000000406047291 */ /* 0x000fe4000f8ec0ff */
[----:B------:R-:W0:Y:S01]  /*0f80*/  SHFL.BFLY PT, R8, R7, 0x8, 0x1f ;  /* 0x0d001f0007087f89 */ /* 0x000e2200000e0000 */
[----:B------:R-:W-:Y:S01]  /*0f90*/  FSETP.GT.FTZ.AND P1, PT, R23, R14, PT ;  /* 0x0000000e1700720b */ /* 0x000fe20003f34000 */
[----:B0-----:R-:W-:Y:S01]  /*0fa0*/  FADD.FTZ R8, R7, R8 ;  /* 0x0000000807087221 */ /* 0x001fe20000010000 */
[----:B------:R-:W-:-:S04]  /*0fb0*/  LOP3.LUT P2, R7, R18, 0x1f, RZ, 0xc0, !PT ;  /* 0x0000001f12077812 */ /* 0x000fc8000784c0ff */
[----:B------:R-:W0:Y:S01]  /*0fc0*/  SHFL.BFLY PT, R9, R8, 0x4, 0x1f ;  /* 0x0c801f0008097f89 */ /* 0x000e2200000e0000 */
[----:B------:R-:W-:Y:S01]  /*0fd0*/  LEA R7, R7, UR5, 0x2 ;  /* 0x0000000507077c11 */ /* 0x000fe2000f8e10ff */
[----:B0-----:R-:W-:Y:S01]  /*0fe0*/  FADD.FTZ R9, R8, R9 ;  /* 0x0000000908097221 */ /* 0x001fe20000010000 */
[----:B------:R-:W-:Y:S01]  /*0ff0*/  LEA.HI R8, R18, UR5, RZ, 0x1d ;  /* 0x0000000512087c11 */ /* 0x000fe2000f8fe8ff */
[----:B------:R-:W-:Y:S02]  /*1000*/  UMOV UR5, 0x400 ;  /* 0x0000040000057882 */ /* 0x000fe40000000000 */
[----:B------:R-:W-:Y:S01]  /*1010*/  UIADD3 UR5, UPT, UPT, UR5, 0x8, URZ ;  /* 0x0000000805057890 */ /* 0x000fe2000fffe0ff */
[----:B------:R-:W0:Y:S03]  /*1020*/  SHFL.BFLY PT, R16, R9, 0x2, 0x1f ;  /* 0x0c401f0009107f89 */ /* 0x000e2600000e0000 */
[----:B------:R-:W-:Y:S01]  /*1030*/  ULEA UR5, UR6, UR5, 0x18 ;  /* 0x0000000506057291 */ /* 0x000fe2000f8ec0ff */
[----:B0-----:R-:W-:Y:S01]  /*1040*/  FADD.FTZ R16, R9, R16 ;  /* 0x0000001009107221 */ /* 0x001fe20000010000 */
[----:B------:R-:W-:-:S04]  /*1050*/  IMAD.MOV.U32 R9, RZ, RZ, RZ ;  /* 0x000000ffff097224 */ /* 0x000fc800078e00ff */
[----:B------:R-:W0:Y:S02]  /*1060*/  SHFL.BFLY PT, R17, R16, 0x1, 0x1f ;  /* 0x0c201f0010117f89 */ /* 0x000e2400000e0000 */
[----:B0-----:R-:W-:-:S05]  /*1070*/  FADD.FTZ R25, R16, R17 ;  /* 0x0000001110197221 */ /* 0x001fca0000010000 */
[----:B------:R-:W-:Y:S01]  /*1080*/  @!P2 STS [R8], R25 ;  /* 0x000000190800a388 */ /* 0x000fe20000000800 */
[----:B------:R-:W-:Y:S06]  /*1090*/  BAR.SYNC.DEFER_BLOCKING 0x0 ;  /* 0x0000000000007b1d */ /* 0x000fec0000010000 */
[----:B------:R-:W0:Y:S04]  /*10a0*/  @P1 LDS R9, [R7] ;  /* 0x0000000007091984 */ /* 0x000e280000000800 */
[----:B0-----:R-:W0:Y:S02]  /*10b0*/  SHFL.BFLY PT, R14, R9, 0x10, 0x1f ;  /* 0x0e001f00090e7f89 */ /* 0x001e2400000e0000 */
[----:B0-----:R-:W-:-:S02]  /*10c0*/  FADD.FTZ R14, R14, R9 ;  /* 0x000000090e0e7221 */ /* 0x001fc40000010000 */
[----:B------:R-:W0:Y:S03]  /*10d0*/  @!P0 MUFU.RCP R9, R20 ;  /* 0x0000001400098308 */ /* 0x000e260000001000 */
        /* <DEDUP_REMOVED lines=19> */
[----:B------:R-:W-:Y:S02]  /*1210*/  FSEL R17, R8, RZ, !P4 ;  /* 0x000000ff08117208 */ /* 0x000fe40006000000 */
[----:B------:R-:W-:-:S03]  /*1220*/  ISETP.NE.AND P4, PT, R18, RZ, PT ;  /* 0x000000ff1200720c */ /* 0x000fc60003f85270 */
        /* <DEDUP_REMOVED lines=10> */
[----:B0-----:R-:W-:Y:S01]  /*12d0*/  FADD.FTZ R9, R8, R9 ;  /* 0x0000000908097221 */ /* 0x001fe20000010000 */
[----:B------:R-:W-:-:S04]  /*12e0*/  MOV R8, RZ ;  /* 0x000000ff00087202 */ /* 0x000fc80000000f00 */
[----:B------:R-:W0:Y:S02]  /*12f0*/  SHFL.BFLY PT, R14, R9, 0x4, 0x1f ;  /* 0x0c801f00090e7f89 */ /* 0x000e2400000e0000 */
[----:B0-----:R-:W-:-:S05]  /*1300*/  FADD.FTZ R14, R9, R14 ;  /* 0x0000000e090e7221 */ /* 0x001fca0000010000 */
        /* <DEDUP_REMOVED lines=9> */
[----:B------:R-:W0:Y:S01]  /*13a0*/  @P1 LDS R8, [R20] ;  /* 0x0000000014081984 */ /* 0x000e220000000800 */
[----:B------:R-:W-:-:S03]  /*13b0*/  ISETP.NE.AND P1, PT, R15, RZ, PT ;  /* 0x000000ff0f00720c */ /* 0x000fc60003f25270 */
[----:B0-----:R-:W0:Y:S02]  /*13c0*/  SHFL.BFLY PT, R9, R8, 0x10, 0x1f ;  /* 0x0e001f0008097f89 */ /* 0x001e2400000e0000 */
[----:B0-----:R-:W-:-:S05]  /*13d0*/  FADD.FTZ R9, R9, R8 ;  /* 0x0000000809097221 */ /* 0x001fca0000010000 */
[----:B------:R-:W0:Y:S02]  /*13e0*/  SHFL.BFLY PT, R6, R9, 0x8, 0x1f ;  /* 0x0d001f0009067f89 */ /* 0x000e2400000e0000 */
[----:B0-----:R-:W-:Y:S02]  /*13f0*/  FADD.FTZ R6, R9, R6 ;  /* 0x0000000609067221 */ /* 0x001fe40000010000 */
[----:B------:R-:W0:Y:S03]  /*1400*/  LDC.64 R8, c[0x0][0x390] ;  /* 0x0000e400ff087b82 */ /* 0x000e260000000a00 */
[----:B------:R-:W1:Y:S02]  /*1410*/  SHFL.BFLY PT, R15, R6, 0x4, 0x1f ;  /* 0x0c801f00060f7f89 */ /* 0x000e6400000e0000 */
[----:B-1----:R-:W-:Y:S01]  /*1420*/  FADD.FTZ R15, R6, R15 ;  /* 0x0000000f060f7221 */ /* 0x002fe20000010000 */
[----:B------:R-:W-:-:S04]  /*1430*/  @!P4 I2FP.F32.S32 R6, R5 ;  /* 0x000000050006c245 */ /* 0x000fc80000201400 */
[----:B------:R-:W1:Y:S01]  /*1440*/  SHFL.BFLY PT, R14, R15, 0x2, 0x1f ;  /* 0x0c401f000f0e7f89 */ /* 0x000e6200000e0000 */
[----:B------:R-:W3:Y:S01]  /*1450*/  @!P4 MUFU.RCP R20, R6 ;  /* 0x000000060014c308 */ /* 0x000ee20000001000 */
[----:B-1----:R-:W-:-:S05]  /*1460*/  FADD.FTZ R14, R15, R14 ;  /* 0x0000000e0f0e7221 */ /* 0x002fca0000010000 */
[----:B------:R-:W1:Y:S02]  /*1470*/  SHFL.BFLY PT, R17, R14, 0x1, 0x1f ;  /* 0x0c201f000e117f89 */ /* 0x000e6400000e0000 */
[----:B-1----:R-:W-:Y:S02]  /*1480*/  FADD.FTZ R17, R14, R17 ;  /* 0x000000110e117221 */ /* 0x002fe40000010000 */
[----:B------:R-:W1:Y:S02]  /*1490*/  LDC.64 R14, c[0x0][0x398] ;  /* 0x0000e600ff0e7b82 */ /* 0x000e640000000a00 */
[----:B---3--:R-:W-:-:S06]  /*14a0*/  @!P4 FFMA.FTZ R20, R17, R20, 9.9999999747524270788e-07 ;  /* 0x358637bd1114c423 */ /* 0x008fcc0000010014 */
[----:B------:R-:W3:Y:S01]  /*14b0*/  LDC.64 R16, c[0x0][0x390] ;  /* 0x0000e400ff107b82 */ /* 0x000ee20000000a00 */
[C---:B0-----:R-:W-:Y:S01]  /*14c0*/  @!P2 IMAD.WIDE.U32 R8, R3.reuse, 0x4, R8 ;  /* 0x000000040308a825 */ /* 0x041fe200078e0008 */
[----:B------:R-:W0:Y:S05]  /*14d0*/  @!P4 MUFU.RSQ R20, R20 ;  /* 0x000000140014c308 */ /* 0x000e2a0000001400 */
[----:B------:R-:W4:Y:S01]  /*14e0*/  @!P2 LDG.E.CONSTANT R8, desc[UR8][R8.64] ;  /* 0x000000080808a981 */ /* 0x000f22000c1e9900 */
[----:B-1----:R-:W-:-:S03]  /*14f0*/  @!P2 IMAD.WIDE.U32 R14, R3, 0x4, R14 ;  /* 0x00000004030ea825 */ /* 0x002fc600078e000e */
[----:B0-----:R-:W-:Y:S04]  /*1500*/  @!P4 STS [UR4+0x4], R20 ;  /* 0x00000414ff00c988 */ /* 0x001fe80008000804 */
[----:B------:R0:W4:Y:S01]  /*1510*/  @!P2 LDG.E.CONSTANT R9, desc[UR8][R14.64] ;  /* 0x000000080e09a981 */ /* 0x000122000c1e9900 */
[C---:B---3--:R-:W-:Y:S01]  /*1520*/  @!P3 IMAD.WIDE.U32 R16, R18.reuse, 0x4, R16 ;  /* 0x000000041210b825 */ /* 0x048fe200078e0010 */
[----:B------:R-:W-:Y:S08]  /*1530*/  BAR.SYNC.DEFER_BLOCKING 0x0 ;  /* 0x0000000000007b1d */ /* 0x000ff00000010000 */
[----:B0-----:R-:W0:Y:S01]  /*1540*/  LDC.64 R14, c[0x0][0x390] ;  /* 0x0000e400ff0e7b82 */ /* 0x001e220000000a00 */
[----:B------:R1:W3:Y:S01]  /*1550*/  @!P3 LDG.E.CONSTANT R25, desc[UR8][R16.64] ;  /* 0x000000081019b981 */ /* 0x0002e2000c1e9900 */
[----:B--2---:R-:W-:-:S06]  /*1560*/  @!P3 IMAD.WIDE.U32 R28, R18, 0x4, R28 ;  /* 0x00000004121cb825 */ /* 0x004fcc00078e001c */
[----:B------:R2:W3:Y:S01]  /*1570*/  @!P3 LDG.E.CONSTANT R28, desc[UR8][R28.64] ;  /* 0x000000081c1cb981 */ /* 0x0004e2000c1e9900 */
[----:B-1----:R-:W1:Y:S01]  /*1580*/  LDC.64 R16, c[0x0][0x3a8] ;  /* 0x0000ea00ff107b82 */ /* 0x002e620000000a00 */
[----:B------:R-:W-:Y:S02]  /*1590*/  IMAD R27, R27, R12, UR7 ;  /* 0x000000071b1b7e24 */ /* 0x000fe4000f8e020c */
[----:B------:R-:W-:Y:S04]  /*15a0*/  @!P2 LDS R12, [UR4+0x4] ;  /* 0x00000404ff0ca984 */ /* 0x000fe80008000800 */
[----:B--2---:R-:W2:Y:S04]  /*15b0*/  @!P3 LDS R29, [UR4+0x4] ;  /* 0x00000404ff1db984 */ /* 0x004ea80008000800 */
[----:B------:R-:W5:Y:S04]  /*15c0*/  @!P1 LDS R20, [UR4+0x4] ;  /* 0x00000404ff149984 */ /* 0x000f680008000800 */
[----:B-1----:R1:W3:Y:S02]  /*15d0*/  LDG.E.CONSTANT R6, desc[UR8][R16.64] ;  /* 0x0000000810067981 */ /* 0x0022e4000c1e9900 */
[----:B-1----:R-:W1:Y:S01]  /*15e0*/  LDC.64 R16, c[0x0][0x398] ;  /* 0x0000e600ff107b82 */ /* 0x002e620000000a00 */
[----:B0-----:R-:W-:-:S06]  /*15f0*/  @!P1 IMAD.WIDE.U32 R14, R2, 0x4, R14 ;  /* 0x00000004020e9825 */ /* 0x001fcc00078e000e */
[----:B------:R-:W3:Y:S01]  /*1600*/  @!P1 LDG.E.CONSTANT R14, desc[UR8][R14.64] ;  /* 0x000000080e0e9981 */ /* 0x000ee2000c1e9900 */
[----:B-1----:R-:W-:-:S06]  /*1610*/  @!P1 IMAD.WIDE.U32 R16, R2, 0x4, R16 ;  /* 0x0000000402109825 */ /* 0x002fcc00078e0010 */
[----:B------:R0:W3:Y:S01]  /*1620*/  @!P1 LDG.E.CONSTANT R17, desc[UR8][R16.64] ;  /* 0x0000000810119981 */ /* 0x0000e2000c1e9900 */
[----:B------:R-:W-:Y:S01]  /*1630*/  FSEL R19, R24, R19, !P5 ;  /* 0x0000001318137208 */ /* 0x000fe20006800000 */
[----:B------:R-:W-:Y:S02]  /*1640*/  IMAD R22, R27, R13, R22 ;  /* 0x0000000d1b167224 */ /* 0x000fe400078e0216 */
[----:B--2---:R-:W-:Y:S02]  /*1650*/  @!P3 FMUL.FTZ R23, R23, R29 ;  /* 0x0000001d1717b220 */ /* 0x004fe40000410000 */
[----:B------:R-:W-:Y:S02]  /*1660*/  @!P2 FMUL.FTZ R24, R19, R12 ;  /* 0x0000000c1318a220 */ /* 0x000fe40000410000 */
[----:B------:R-:W1:Y:S01]  /*1670*/  @!P3 LDC.64 R12, c[0x0][0x380] ;  /* 0x0000e000ff0cbb82 */ /* 0x000e620000000a00 */
[----:B------:R-:W-:Y:S02]  /*1680*/  FSEL R21, R26, R21, !P6 ;  /* 0x000000151a157208 */ /* 0x000fe40007000000 */
[----:B0-----:R-:W-:-:S02]  /*1690*/  @!P3 LOP3.LUT R16, R18, 0x3e0, RZ, 0xc0, !PT ;  /* 0x000003e01210b812 */ /* 0x001fc400078ec0ff */
[----:B------:R-:W-:-:S03]  /*16a0*/  SHF.R.S32.HI R15, RZ, 0x2, R10 ;  /* 0x00000002ff0f7819 */ /* 0x000fc6000001140a */
[----:B------:R-:W0:Y:S01]  /*16b0*/  @!P2 LDC.64 R18, c[0x0][0x380] ;  /* 0x0000e000ff12ab82 */ /* 0x000e220000000a00 */
[----:B-----5:R-:W-:Y:S01]  /*16c0*/  @!P1 FMUL.FTZ R20, R21, R20 ;  /* 0x0000001415149220 */ /* 0x020fe20000410000 */
[----:B------:R-:W-:Y:S01]  /*16d0*/  ISETP.GE.AND P6, PT, R0, R5, PT ;  /* 0x000000050000720c */ /* 0x000fe20003fc6270 */
[----:B----4-:R-:W-:Y:S01]  /*16e0*/  @!P2 FFMA.FTZ R21, R24, R8, R9 ;  /* 0x000000081815a223 */ /* 0x010fe20000010009 */
[----:B------:R-:W-:Y:S01]  /*16f0*/  @!P2 LOP3.LUT R8, R3, 0xfe0, RZ, 0xc0, !PT ;  /* 0x00000fe00308a812 */ /* 0x000fe200078ec0ff */
[----:B---3--:R-:W-:Y:S01]  /*1700*/  @!P3 FFMA.FTZ R25, R23, R25, R28 ;  /* 0x000000191719b223 */ /* 0x008fe2000001001c */
[----:B------:R-:W-:Y:S02]  /*1710*/  @!P3 IMAD R23, R22, 0x20, R11 ;  /* 0x000000201617b824 */ /* 0x000fe400078e020b */
[----:B------:R-:W2:Y:S02]  /*1720*/  @!P1 LDC.64 R10, c[0x0][0x380] ;  /* 0x0000e000ff0a9b82 */ /* 0x000ea40000000a00 */
[----:B------:R-:W-:Y:S01]  /*1730*/  @!P3 IMAD R16, R15, R16, R23 ;  /* 0x000000100f10b224 */ /* 0x000fe200078e0217 */
[----:B------:R-:W-:-:S02]  /*1740*/  @!P1 LOP3.LUT R23, R2, 0x1f, RZ, 0xc0, !PT ;  /* 0x0000001f02179812 */ /* 0x000fc400078ec0ff */
[----:B------:R-:W-:Y:S02]  /*1750*/  @!P1 LOP3.LUT R2, R2, 0x1fe0, RZ, 0xc0, !PT ;  /* 0x00001fe002029812 */ /* 0x000fe400078ec0ff */
[----:B------:R-:W-:Y:S02]  /*1760*/  @!P1 LEA R23, R22, R23, 0x5 ;  /* 0x0000001716179211 */ /* 0x000fe400078e28ff */
[----:B-1----:R-:W-:-:S03]  /*1770*/  @!P3 IADD3 R12, P4, PT, R16, R12, RZ ;  /* 0x0000000c100cb210 */ /* 0x002fc60007f9e0ff */
[----:B------:R-:W-:Y:S01]  /*1780*/  @!P1 IMAD R2, R15, R2, R23 ;  /* 0x000000020f029224 */ /* 0x000fe200078e0217 */
[----:B------:R-:W-:Y:S01]  /*1790*/  @!P3 LEA.HI.X.SX32 R13, R16, R13, 0x1, P4 ;  /* 0x0000000d100db211 */ /* 0x000fe200020f0eff */
[C---:B------:R-:W-:Y:S01]  /*17a0*/  @!P3 FMUL.FTZ R25, R6.reuse, R25 ;  /* 0x000000190619b220 */ /* 0x040fe20000410000 */
[----:B------:R-:W-:-:S03]  /*17b0*/  @!P2 FMUL.FTZ R21, R6, R21 ;  /* 0x000000150615a220 */ /* 0x000fc60000410000 */
[----:B------:R-:W1:Y:S01]  /*17c0*/  @!P3 F2I.S8.NTZ R9, R25 ;  /* 0x000000190009b305 */ /* 0x000e620000202100 */
[----:B--2---:R-:W-:-:S04]  /*17d0*/  @!P1 IADD3 R10, P5, PT, R2, R10, RZ ;  /* 0x0000000a020a9210 */ /* 0x004fc80007fbe0ff */
[----:B------:R-:W-:Y:S01]  /*17e0*/  @!P1 LEA.HI.X.SX32 R11, R2, R11, 0x1, P5 ;  /* 0x0000000b020b9211 */ /* 0x000fe200028f0eff */
[----:B------:R-:W-:Y:S01]  /*17f0*/  @!P1 FFMA.FTZ R27, R20, R14, R17 ;  /* 0x0000000e141b9223 */ /* 0x000fe20000010011 */
[----:B------:R-:W-:-:S03]  /*1800*/  @!P2 LOP3.LUT R17, R3, 0x1f, RZ, 0xc0, !PT ;  /* 0x0000001f0311a812 */ /* 0x000fc600078ec0ff */
[----:B------:R-:W-:Y:S02]  /*1810*/  @!P1 FMUL.FTZ R27, R6, R27 ;  /* 0x0000001b061b9220 */ /* 0x000fe40000410000 */
[----:B------:R-:W-:Y:S01]  /*1820*/  @!P2 IMAD R17, R22, 0x20, R17 ;  /* 0x000000201611a824 */ /* 0x000fe200078e0211 */
[----:B------:R-:W2:Y:S03]  /*1830*/  @!P2 F2I.S8.NTZ R3, R21 ;  /* 0x000000150003a305 */ /* 0x000ea60000202100 */
[----:B------:R-:W-:-:S05]  /*1840*/  @!P2 IMAD R8, R15, R8, R17 ;  /* 0x000000080f08a224 */ /* 0x000fca00078e0211 */
[----:B------:R-:W3:Y:S01]  /*1850*/  @!P1 F2I.S8.NTZ R27, R27 ;  /* 0x0000001b001b9305 */ /* 0x000ee20000202100 */
[----:B0-----:R-:W-:-:S04]  /*1860*/  @!P2 IADD3 R18, P4, PT, R8, R18, RZ ;  /* 0x000000120812a210 */ /* 0x001fc80007f9e0ff */
[----:B------:R-:W-:Y:S01]  /*1870*/  @!P2 LEA.HI.X.SX32 R19, R8, R19, 0x1, P4 ;  /* 0x000000130813a211 */ /* 0x000fe200020f0eff */
[----:B-1----:R0:W-:Y:S04]  /*1880*/  @!P3 STG.E.U8 desc[UR8][R12.64], R9 ;  /* 0x000000090c00b986 */ /* 0x0021e8000c101108 */
[----:B--2---:R0:W-:Y:S04]  /*1890*/  @!P2 STG.E.U8 desc[UR8][R18.64], R3 ;  /* 0x000000031200a986 */ /* 0x0041e8000c101108 */
[----:B---3--:R0:W-:Y:S01]  /*18a0*/  @!P1 STG.E.U8 desc[UR8][R10.64], R27 ;  /* 0x0000001b0a009986 */ /* 0x0081e2000c101108 */
[----:B------:R-:W-:Y:S05]  /*18b0*/  @P6 EXIT ;  /* 0x000000000000694d */ /* 0x000fea0003800000 */
[----:B0-----:R-:W0:Y:S01]  /*18c0*/  LDC.64 R2, c[0x0][0x390] ;  /* 0x0000e400ff027b82 */ /* 0x001e220000000a00 */
[----:B------:R-:W1:Y:S07]  /*18d0*/  LDS R5, [UR4+0x4] ;  /* 0x00000404ff057984 */ /* 0x000e6e0008000800 */
[----:B------:R-:W2:Y:S01]  /*18e0*/  LDC.64 R8, c[0x0][0x398] ;  /* 0x0000e600ff087b82 */ /* 0x000ea20000000a00 */
[----:B------:R-:W-:Y:S01]  /*18f0*/  FSEL R4, R7, R4, !P0 ;  /* 0x0000000407047208 */ /* 0x000fe20004000000 */
[----:B------:R-:W3:Y:S01]  /*1900*/  LDCU.64 UR6, c[0x0][0x380] ;  /* 0x00007000ff0677ac */ /* 0x000ee20008000a00 */
[----:B0-----:R-:W-:-:S06]  /*1910*/  IMAD.WIDE.U32 R2, R0, 0x4, R2 ;  /* 0x0000000400027825 */ /* 0x001fcc00078e0002 */
[----:B------:R3:W4:Y:S01]  /*1920*/  LDG.E.CONSTANT R3, desc[UR8][R2.64] ;  /* 0x0000000802037981 */ /* 0x000722000c1e9900 */
[----:B--2---:R-:W-:-:S06]  /*1930*/  IMAD.WIDE.U32 R8, R0, 0x4, R8 ;  /* 0x0000000400087825 */ /* 0x004fcc00078e0008 */
[----:B------:R-:W4:Y:S01]  /*1940*/  LDG.E.CONSTANT R9, desc[UR8][R8.64] ;  /* 0x0000000808097981 */ /* 0x000f22000c1e9900 */
[----:B-1----:R-:W-:Y:S01]  /*1950*/  FMUL.FTZ R4, R4, R5 ;  /* 0x0000000504047220 */ /* 0x002fe20000410000 */
[C---:B------:R-:W-:Y:S02]  /*1960*/  LOP3.LUT R5, R0.reuse, 0x1f, RZ, 0xc0, !PT ;  /* 0x0000001f00057812 */ /* 0x040fe400078ec0ff */
[----:B------:R-:W-:-:S03]  /*1970*/  LOP3.LUT R0, R0, 0x3fe0, RZ, 0xc0, !PT ;  /* 0x00003fe000007812 */ /* 0x000fc600078ec0ff */
[----:B------:R-:W-:-:S04]  /*1980*/  IMAD R5, R22, 0x20, R5 ;  /* 0x0000002016057824 */ /* 0x000fc800078e0205 */
[----:B------:R-:W-:-:S05]  /*1990*/  IMAD R0, R15, R0, R5 ;  /* 0x000000000f007224 */ /* 0x000fca00078e0205 */
[----:B---3--:R-:W-:Y:S01]  /*19a0*/  IADD3 R2, P0, PT, R0, UR6, RZ ;  /* 0x0000000600027c10 */ /* 0x008fe2000ff1e0ff */
[----:B----4-:R-:W-:-:S04]  /*19b0*/  FFMA.FTZ R7, R4, R3, R9 ;  /* 0x0000000304077223 */ /* 0x010fc80000010009 */
[----:B------:R-:W-:-:S06]  /*19c0*/  FMUL.FTZ R7, R6, R7 ;  /* 0x0000000706077220 */ /* 0x000fcc0000410000 */
[----:B------:R-:W0:Y:S01]  /*19d0*/  F2I.S8.NTZ R7, R7 ;  /* 0x0000000700077305 */ /* 0x000e220000202100 */
[----:B------:R-:W-:-:S05]  /*19e0*/  LEA.HI.X.SX32 R3, R0, UR7, 0x1, P0 ;  /* 0x0000000700037c11 */ /* 0x000fca00080f0eff */
[----:B0-----:R-:W-:Y:S01]  /*19f0*/  STG.E.U8 desc[UR8][R2.64], R7 ;  /* 0x0000000702007986 */ /* 0x001fe2000c101108 */
[----:B------:R-:W-:Y:S05]  /*1a00*/  EXIT ;  /* 0x000000000000794d */ /* 0x000fea0003800000 */
.L_x_25:
        /* <DEDUP_REMOVED lines=15> */
.L_x_591:


//--------------------- .text._ZN17fastertransformer31layernorm_COL32_INT8I_DataTypeOI6__halfEEvPT_PKaPKS2_S7_iiPKf --------------------------
	.section	.text._ZN17fastertransformer31layernorm_COL32_INT8I_DataTypeOI6__halfEEvPT_PKaPKS2_S7_iiPKf,"ax",@progbits
	.align	128
        .global         _ZN17fastertransformer31layernorm_COL32_INT8I_DataTypeOI6__halfEEvPT_PKaPKS2_S7_iiPKf
        .type           _ZN17fastertransformer31layernorm_COL32_INT8I_DataTypeOI6__halfEEvPT_PKaPKS2_S7_iiPKf,@function
        .size           _ZN17fastertransformer31layernorm_COL32_INT8I_DataTypeOI6__halfEEvPT_PKaPKS2_S7_iiPKf,(.L_x_592 - _ZN17fastertransformer31layernorm_COL32_INT8I_DataTypeOI6__halfEEvPT_PKaPKS2_S7_iiPKf)
        .other          _ZN17fastertransformer31layernorm_COL32_INT8I_DataTypeOI6__halfEEvPT_PKaPKS2_S7_iiPKf,@"STO_CUDA_ENTRY STV_DEFAULT"
_ZN17fastertransformer31layernorm_COL32_INT8I_DataTypeOI6__halfEEvPT_PKaPKS2_S7_iiPKf:
.text._ZN17fastertransformer31layernorm_COL32_INT8I_DataTypeOI6__halfEEvPT_PKaPKS2_S7_iiPKf:
[----:B------:R-:W-:Y:S01]  /*0000*/  LDC R1, c[0x0][0x37c] ;  /* 0x0000df00ff017b82 */ /* 0x000fe20000000800 */
[----:B------:R-:W0:Y:S01]  /*0010*/  S2R R7, SR_TID.X ;  /* 0x0000000000077919 */ /* 0x000e220000002100 */
[----:B------:R-:W1:Y:S01]  /*0020*/  LDCU.64 UR6, c[0x0][0x3a0] ;  /* 0x00007400ff0677ac */ /* 0x000e620008000a00 */
[----:B------:R-:W2:Y:S01]  /*0030*/  S2R R9, SR_CTAID.X ;  /* 0x0000000000097919 */ /* 0x000ea20000002500 */
[----:B------:R-:W3:Y:S01]  /*0040*/  LDCU.64 UR4, c[0x0][0x358] ;  /* 0x00006b00ff0477ac */ /* 0x000ee20008000a00 */
[----:B0-----:R-:W-:-:S04]  /*0050*/  SHF.L.U32 R6, R7, 0x2, RZ ;  /* 0x0000000207067819 */ /* 0x001fc800000006ff */
[C---:B-1----:R-:W-:Y:S02]  /*0060*/  ISETP.GE.AND P0, PT, R6.reuse, UR7, PT ;  /* 0x0000000706007c0c */ /* 0x042fe4000bf06270 */
[C---:B------:R-:W-:Y:S02]  /*0070*/  LOP3.LUT R8, R6.reuse, 0x1c, RZ, 0xc0, !PT ;  /* 0x0000001c06087812 */ /* 0x040fe400078ec0ff */
[----:B------:R-:W-:Y:S02]  /*0080*/  LOP3.LUT R2, R6, 0xfe0, RZ, 0xc0, !PT ;  /* 0x00000fe006027812 */ /* 0x000fe400078ec0ff */
[----:B--2---:R-:W-:-:S05]  /*0090*/  LEA R9, R9, R8, 0x5 ;  /* 0x0000000809097211 */ /* 0x004fca00078e28ff */
[----:B------:R-:W-:Y:S02]  /*00a0*/  IMAD R2, R2, UR6, R9 ;  /* 0x0000000602027c24 */ /* 0x000fe4000f8e0209 */
[----:B------:R-:W0:Y:S03]  /*00b0*/  @!P0 LDC.64 R10, c[0x0][0x388] ;  /* 0x0000e200ff0a8b82 */ /* 0x000e260000000a00 */
[----:B------:R-:W-:-:S05]  /*00c0*/  SHF.R.U32.HI R2, RZ, 0x2, R2 ;  /* 0x00000002ff027819 */ /* 0x000fca0000011602 */
[----:B------:R-:W1:Y:S01]  /*00d0*/  LDC.64 R8, c[0x0][0x3a8] ;  /* 0x0000ea00ff087b82 */ /* 0x000e620000000a00 */
[----:B0-----:R-:W-:-:S06]  /*00e0*/  @!P0 IMAD.WIDE.U32 R10, R2, 0x4, R10 ;  /* 0x00000004020a8825 */ /* 0x001fcc00078e000a */
[----:B---3--:R0:W2:Y:S04]  /*00f0*/  @!P0 LDG.E R11, desc[UR4][R10.64] ;  /* 0x000000040a0b8981 */ /* 0x0080a8000c1e1900 */
[----:B-1----:R-:W3:Y:S01]  /*0100*/  LDG.E.CONSTANT R8, desc[UR4][R8.64] ;  /* 0x0000000408087981 */ /* 0x002ee2000c1e9900 */
[----:B------:R-:W1:Y:S01]  /*0110*/  LDCU UR6, c[0x0][0x360] ;  /* 0x00006c00ff0677ac */ /* 0x000e620008000800 */
[----:B------:R-:W-:Y:S01]  /*0120*/  BSSY.RECONVERGENT B0, `(.L_x_26) ;  /* 0x0000043000007945 */ /* 0x000fe20003800200 */
[----:B0-----:R-:W-:Y:S01]  /*0130*/  HFMA2 R10, -RZ, RZ, 0, 0 ;  /* 0x00000000ff0a7431 */ /* 0x001fe200000001ff */
[----:B--2---:R-:W3:Y:S08]  /*0140*/  @!P0 I2F.S8 R13, R11 ;  /* 0x0000000b000d8306 */ /* 0x004ef00000001400 */
[----:B------:R-:W0:Y:S01]  /*0150*/  @!P0 I2F.S8 R15, R11.B1 ;  /* 0x1000000b000f8306 */ /* 0x000e220000001400 */
[----:B---3--:R-:W-:-:S07]  /*0160*/  @!P0 FMUL.FTZ R0, R8, R13 ;  /* 0x0000000d08008220 */ /* 0x008fce0000410000 */
[----:B------:R-:W2:Y:S01]  /*0170*/  @!P0 I2F.S8 R17, R11.B2 ;  /* 0x2000000b00118306 */ /* 0x000ea20000001400 */
[----:B0-----:R-:W-:-:S07]  /*0180*/  @!P0 FMUL.FTZ R3, R8, R15 ;  /* 0x0000000f08038220 */ /* 0x001fce0000410000 */
[----:B------:R-:W0:Y:S01]  /*0190*/  @!P0 I2F.S8 R19, R11.B3 ;  /* 0x3000000b00138306 */ /* 0x000e220000001400 */
[----:B------:R-:W-:Y:S01]  /*01a0*/  @!P0 FADD.FTZ R13, R0, R3 ;  /* 0x00000003000d8221 */ /* 0x000fe20000010000 */
[C---:B--2---:R-:W-:Y:S01]  /*01b0*/  @!P0 FMUL.FTZ R4, R8.reuse, R17 ;  /* 0x0000001108048220 */ /* 0x044fe20000410000 */
[----:B0-----:R-:W-:-:S03]  /*01c0*/  @!P0 FMUL.FTZ R5, R8, R19 ;  /* 0x0000001308058220 */ /* 0x001fc60000410000 */
[----:B------:R-:W-:-:S04]  /*01d0*/  @!P0 FADD.FTZ R8, R4, R13 ;  /* 0x0000000d04088221 */ /* 0x000fc80000010000 */
[----:B------:R-:W-:-:S05]  /*01e0*/  @!P0 FADD.FTZ R10, R5, R8 ;  /* 0x00000008050a8221 */ /* 0x000fca0000010000 */
[----:B------:R-:W0:Y:S02]  /*01f0*/  SHFL.BFLY PT, R9, R10, 0x10, 0x1f ;  /* 0x0e001f000a097f89 */ /* 0x000e2400000e0000 */
[----:B0-----:R-:W-:Y:S01]  /*0200*/  FADD.FTZ R12, R9, R10 ;  /* 0x0000000a090c7221 */ /* 0x001fe20000010000 */
[----:B-1----:R-:W-:-:S04]  /*0210*/  I2FP.F32.U32 R10, UR6 ;  /* 0x00000006000a7c45 */ /* 0x002fc80008201000 */
[----:B------:R-:W0:Y:S01]  /*0220*/  SHFL.BFLY PT, R9, R12, 0x8, 0x1f ;  /* 0x0d001f000c097f89 */ /* 0x000e2200000e0000 */
[----:B------:R-:W-:Y:S01]  /*0230*/  FMUL.FTZ R17, R10, 0.03125 ;  /* 0x3d0000000a117820 */ /* 0x000fe20000410000 */
[----:B------:R-:W-:Y:S01]  /*0240*/  LOP3.LUT P2, R10, R7, 0x1f, RZ, 0xc0, !PT ;  /* 0x0000001f070a7812 */ /* 0x000fe2000784c0ff */
[----:B0-----:R-:W-:Y:S01]  /*0250*/  FADD.FTZ R11, R12, R9 ;  /* 0x000000090c0b7221 */ /* 0x001fe20000010000 */
[----:B------:R-:W-:Y:S02]  /*0260*/  MOV R9, 0x400 ;  /* 0x0000040000097802 */ /* 0x000fe40000000f00 */
[----:B------:R-:W-:Y:S02]  /*0270*/  I2FP.F32.U32 R12, R7 ;  /* 0x00000007000c7245 */ /* 0x000fe40000201000 */
[----:B------:R-:W0:Y:S02]  /*0280*/  SHFL.BFLY PT, R8, R11, 0x4, 0x1f ;  /* 0x0c801f000b087f89 */ /* 0x000e2400000e0000 */
[----:B------:R-:W-:Y:S01]  /*0290*/  FSETP.GT.FTZ.AND P1, PT, R17, R12, PT ;  /* 0x0000000c1100720b */ /* 0x000fe20003f34000 */
[----:B0-----:R-:W-:Y:S01]  /*02a0*/  FADD.FTZ R13, R11, R8 ;  /* 0x000000080b0d7221 */ /* 0x001fe20000010000 */
[----:B------:R-:W-:Y:S01]  /*02b0*/  IADD3 R11, PT, PT, R9, 0x8, RZ ;  /* 0x00000008090b7810 */ /* 0x000fe20007ffe0ff */
[----:B------:R-:W0:Y:S03]  /*02c0*/  S2R R8, SR_CgaCtaId ;  /* 0x0000000000087919 */ /* 0x000e260000008800 */
[----:B------:R-:W1:Y:S02]  /*02d0*/  SHFL.BFLY PT, R14, R13, 0x2, 0x1f ;  /* 0x0c401f000d0e7f89 */ /* 0x000e6400000e0000 */
[----:B-1----:R-:W-:Y:S01]  /*02e0*/  FADD.FTZ R14, R13, R14 ;  /* 0x0000000e0d0e7221 */ /* 0x002fe20000010000 */
[----:B------:R-:W-:-:S02]  /*02f0*/  MOV R13, RZ ;  /* 0x000000ff000d7202 */ /* 0x000fc40000000f00 */
[----:B0-----:R-:W-:Y:S02]  /*0300*/  LEA R12, R8, R11, 0x18 ;  /* 0x0000000b080c7211 */ /* 0x001fe400078ec0ff */
[----:B------:R-:W0:Y:S02]  /*0310*/  SHFL.BFLY PT, R15, R14, 0x1, 0x1f ;  /* 0x0c201f000e0f7f89 */ /* 0x000e2400000e0000 */
[-C--:B------:R-:W-:Y:S02]  /*0320*/  LEA.HI R11, R7, R12.reuse, RZ, 0x1d ;  /* 0x0000000c070b7211 */ /* 0x080fe400078fe8ff */
[----:B------:R-:W-:Y:S01]  /*0330*/  LEA R12, R10, R12, 0x2 ;  /* 0x0000000c0a0c7211 */ /* 0x000fe200078e10ff */
[----:B0-----:R-:W-:-:S05]  /*0340*/  FADD.FTZ R18, R14, R15 ;  /* 0x0000000f0e127221 */ /* 0x001fca0000010000 */
[----:B------:R-:W-:Y:S01]  /*0350*/  @!P2 STS [R11], R18 ;  /* 0x000000120b00a388 */ /* 0x000fe20000000800 */
[----:B------:R-:W-:Y:S01]  /*0360*/  BAR.SYNC.DEFER_BLOCKING 0x0 ;  /* 0x0000000000007b1d */ /* 0x000fe20000010000 */
[----:B------:R-:W-:-:S13]  /*0370*/  ISETP.NE.AND P2, PT, R7, RZ, PT ;  /* 0x000000ff0700720c */ /* 0x000fda0003f45270 */
[----:B------:R-:W-:-:S06]  /*0380*/  @!P2 I2FP.F32.S32 R7, UR7 ;  /* 0x000000070007ac45 */ /* 0x000fcc0008201400 */
[----:B------:R-:W0:Y:S01]  /*0390*/  @!P2 MUFU.RCP R7, R7 ;  /* 0x000000070007a308 */ /* 0x000e220000001000 */
[----:B------:R-:W1:Y:S04]  /*03a0*/  @P1 LDS R13, [R12] ;  /* 0x000000000c0d1984 */ /* 0x000e680000000800 */
[----:B-1----:R-:W1:Y:S02]  /*03b0*/  SHFL.BFLY PT, R14, R13, 0x10, 0x1f ;  /* 0x0e001f000d0e7f89 */ /* 0x002e6400000e0000 */
[----:B-1----:R-:W-:-:S05]  /*03c0*/  FADD.FTZ R14, R14, R13 ;  /* 0x0000000d0e0e7221 */ /* 0x002fca0000010000 */
[----:B------:R-:W1:Y:S02]  /*03d0*/  SHFL.BFLY PT, R15, R14, 0x8, 0x1f ;  /* 0x0d001f000e0f7f89 */ /* 0x000e6400000e0000 */
[----:B-1----:R-:W-:Y:S01]  /*03e0*/  FADD.FTZ R15, R14, R15 ;  /* 0x0000000f0e0f7221 */ /* 0x002fe20000010000 */
[----:B------:R-:W-:-:S04]  /*03f0*/  @!P2 LEA R14, R8, R9, 0x18 ;  /* 0x00000009080ea211 */ /* 0x000fc800078ec0ff */
[----:B------:R-:W1:Y:S02]  /*0400*/  SHFL.BFLY PT, R16, R15, 0x4, 0x1f ;  /* 0x0c801f000f107f89 */ /* 0x000e6400000e0000 */
[----:B-1----:R-:W-:Y:S01]  /*0410*/  FADD.FTZ R16, R15, R16 ;  /* 0x000000100f107221 */ /* 0x002fe20000010000 */
[----:B------:R-:W-:-:S04]  /*0420*/  HFMA2 R15, -RZ, RZ, 0, 0 ;  /* 0x00000000ff0f7431 */ /* 0x000fc800000001ff */
[----:B------:R-:W1:Y:S02]  /*0430*/  SHFL.BFLY PT, R17, R16, 0x2, 0x1f ;  /* 0x0c401f0010117f89 */ /* 0x000e6400000e0000 */
[----:B-1----:R-:W-:-:S05]  /*0440*/  FADD.FTZ R17, R16, R17 ;  /* 0x0000001110117221 */ /* 0x002fca0000010000 */
[----:B------:R-:W1:Y:S02]  /*0450*/  SHFL.BFLY PT, R18, R17, 0x1, 0x1f ;  /* 0x0c201f0011127f89 */ /* 0x000e6400000e0000 */
[----:B-1----:R-:W-:-:S04]  /*0460*/  FADD.FTZ R18, R17, R18 ;  /* 0x0000001211127221 */ /* 0x002fc80000010000 */
[----:B0-----:R-:W-:-:S05]  /*0470*/  @!P2 FMUL.FTZ R13, R18, R7 ;  /* 0x00000007120da220 */ /* 0x001fca0000410000 */
[----:B------:R0:W-:Y:S01]  /*0480*/  @!P2 STS [R14], R13 ;  /* 0x0000000d0e00a388 */ /* 0x0001e20000000800 */
[----:B------:R-:W-:Y:S06]  /*0490*/  BAR.SYNC.DEFER_BLOCKING 0x0 ;  /* 0x0000000000007b1d */ /* 0x000fec0000010000 */
[----:B------:R-:W-:Y:S05]  /*04a0*/  @P0 BRA `(.L_x_27) ;  /* 0x0000000000280947 */ /* 0x000fea0003800000 */
[----:B------:R-:W-:-:S06]  /*04b0*/  LEA R7, R8, R9, 0x18 ;  /* 0x0000000908077211 */ /* 0x000fcc00078ec0ff */
[----:B------:R-:W1:Y:S02]  /*04c0*/  LDS R7, [R7] ;  /* 0x0000000007077984 */ /* 0x000e640000000800 */
[--C-:B-1----:R-:W-:Y:S01]  /*04d0*/  FADD.FTZ R3, R3, -R7.reuse ;  /* 0x8000000703037221 */ /* 0x102fe20000010000 */
[--C-:B------:R-:W-:Y:S01]  /*04e0*/  FADD.FTZ R0, R0, -R7.reuse ;  /* 0x8000000700007221 */ /* 0x100fe20000010000 */
[--C-:B------:R-:W-:Y:S01]  /*04f0*/  FADD.FTZ R4, R4, -R7.reuse ;  /* 0x8000000704047221 */ /* 0x100fe20000010000 */
[----:B------:R-:W-:Y:S01]  /*0500*/  FADD.FTZ R5, R5, -R7 ;  /* 0x8000000705057221 */ /* 0x000fe20000010000 */
[----:B0-----:R-:W-:-:S04]  /*0510*/  FMUL.FTZ R13, R3, R3 ;  /* 0x00000003030d7220 */ /* 0x001fc80000410000 */
[----:B------:R-:W-:-:S04]  /*0520*/  FFMA.FTZ R13, R0, R0, R13 ;  /* 0x00000000000d7223 */ /* 0x000fc8000001000d */
[----:B------:R-:W-:-:S04]  /*0530*/  FFMA.FTZ R14, R4, R4, R13 ;  /* 0x00000004040e7223 */ /* 0x000fc8000001000d */
[----:B------:R-:W-:-:S07]  /*0540*/  FFMA.FTZ R15, R5, R5, R14 ;  /* 0x00000005050f7223 */ /* 0x000fce000001000e */
.L_x_27:
[----:B------:R-:W-:Y:S05]  /*0550*/  BSYNC.RECONVERGENT B0 ;  /* 0x0000000000007941 */ /* 0x000fea0003800200 */
.L_x_26:
[----:B0-----:R-:W0:Y:S01]  /*0560*/  SHFL.BFLY PT, R14, R15, 0x10, 0x1f ;  /* 0x0e001f000f0e7f89 */ /* 0x001e2200000e0000 */
[----:B------:R-:W-:Y:S02]  /*0570*/  ISETP.NE.AND P3, PT, R10, RZ, PT ;  /* 0x000000ff0a00720c */ /* 0x000fe40003f65270 */
[----:B------:R-:W-:Y:S01]  /*0580*/  MOV R10, RZ ;  /* 0x000000ff000a7202 */ /* 0x000fe20000000f00 */
[----:B0-----:R-:W-:Y:S01]  /*0590*/  FADD.FTZ R14, R14, R15 ;  /* 0x0000000f0e0e7221 */ /* 0x001fe20000010000 */
[----:B------:R-:W-:-:S04]  /*05a0*/  @!P2 I2FP.F32.S32 R15, UR7 ;  /* 0x00000007000fac45 */ /* 0x000fc80008201400 */
[----:B------:R-:W0:Y:S02]  /*05b0*/  SHFL.BFLY PT, R7, R14, 0x8, 0x1f ;  /* 0x0d001f000e077f89 */ /* 0x000e2400000e0000 */
[----:B------:R-:W1:Y:S01]  /*05c0*/  @!P2 MUFU.RCP R15, R15 ;  /* 0x0000000f000fa308 */ /* 0x000e620000001000 */
[----:B0-----:R-:W-:-:S05]  /*05d0*/  FADD.FTZ R7, R14, R7 ;  /* 0x000000070e077221 */ /* 0x001fca0000010000 */
[----:B------:R-:W0:Y:S02]  /*05e0*/  SHFL.BFLY PT, R16, R7, 0x4, 0x1f ;  /* 0x0c801f0007107f89 */ /* 0x000e2400000e0000 */
[----:B0-----:R-:W-:-:S05]  /*05f0*/  FADD.FTZ R16, R7, R16 ;  /* 0x0000001007107221 */ /* 0x001fca0000010000 */
[----:B------:R-:W0:Y:S02]  /*0600*/  SHFL.BFLY PT, R13, R16, 0x2, 0x1f ;  /* 0x0c401f00100d7f89 */ /* 0x000e2400000e0000 */
[----:B0-----:R-:W-:-:S05]  /*0610*/  FADD.FTZ R13, R16, R13 ;  /* 0x0000000d100d7221 */ /* 0x001fca0000010000 */
[----:B------:R-:W0:Y:S02]  /*0620*/  SHFL.BFLY PT, R18, R13, 0x1, 0x1f ;  /* 0x0c201f000d127f89 */ /* 0x000e2400000e0000 */
[----:B0-----:R-:W-:-:S05]  /*0630*/  FADD.FTZ R18, R13, R18 ;  /* 0x000000120d127221 */ /* 0x001fca0000010000 */
[----:B------:R-:W-:Y:S01]  /*0640*/  @!P3 STS [R11], R18 ;  /* 0x000000120b00b388 */ /* 0x000fe20000000800 */
[----:B------:R-:W-:Y:S06]  /*0650*/  BAR.SYNC.DEFER_BLOCKING 0x0 ;  /* 0x0000000000007b1d */ /* 0x000fec0000010000 */
[----:B------:R-:W0:Y:S04]  /*0660*/  @P1 LDS R10, [R12] ;  /* 0x000000000c0a1984 */ /* 0x000e280000000800 */
[----:B0-----:R-:W0:Y:S02]  /*0670*/  SHFL.BFLY PT, R7, R10, 0x10, 0x1f ;  /* 0x0e001f000a077f89 */ /* 0x001e2400000e0000 */
[----:B0-----:R-:W-:-:S05]  /*0680*/  FADD.FTZ R7, R7, R10 ;  /* 0x0000000a07077221 */ /* 0x001fca0000010000 */
[----:B------:R-:W0:Y:S02]  /*0690*/  SHFL.BFLY PT, R14, R7, 0x8, 0x1f ;  /* 0x0d001f00070e7f89 */ /* 0x000e2400000e0000 */
[----:B0-----:R-:W-:Y:S01]  /*06a0*/  FADD.FTZ R14, R7, R14 ;  /* 0x0000000e070e7221 */ /* 0x001fe20000010000 */
[----:B------:R-:W-:-:S04]  /*06b0*/  @!P2 LEA R7, R8, R9, 0x18 ;  /* 0x000000090807a211 */ /* 0x000fc800078ec0ff */
[----:B------:R-:W0:Y:S02]  /*06c0*/  SHFL.BFLY PT, R13, R14, 0x4, 0x1f ;  /* 0x0c801f000e0d7f89 */ /* 0x000e2400000e0000 */
[----:B0-----:R-:W-:-:S05]  /*06d0*/  FADD.FTZ R13, R14, R13 ;  /* 0x0000000d0e0d7221 */ /* 0x001fca0000010000 */
[----:B------:R-:W0:Y:S02]  /*06e0*/  SHFL.BFLY PT, R16, R13, 0x2, 0x1f ;  /* 0x0c401f000d107f89 */ /* 0x000e2400000e0000 */
[----:B0-----:R-:W-:-:S05]  /*06f0*/  FADD.FTZ R16, R13, R16 ;  /* 0x000000100d107221 */ /* 0x001fca0000010000 */
[----:B------:R-:W0:Y:S02]  /*0700*/  SHFL.BFLY PT, R11, R16, 0x1, 0x1f ;  /* 0x0c201f00100b7f89 */ /* 0x000e2400000e0000 */
[----:B0-----:R-:W-:-:S04]  /*0710*/  FADD.FTZ R10, R16, R11 ;  /* 0x0000000b100a7221 */ /* 0x001fc80000010000 */
[----:B-1----:R-:W-:-:S06]  /*0720*/  @!P2 FFMA.FTZ R10, R10, R15, 9.9999999747524270788e-07 ;  /* 0x358637bd0a0aa423 */ /* 0x002fcc000001000f */
[----:B------:R-:W0:Y:S02]  /*0730*/  @!P2 MUFU.RSQ R10, R10 ;  /* 0x0000000a000aa308 */ /* 0x000e240000001400 */
[----:B0-----:R0:W-:Y:S01]  /*0740*/  @!P2 STS [R7+0x4], R10 ;  /* 0x0000040a0700a388 */ /* 0x0011e20000000800 */
[----:B------:R-:W-:Y:S06]  /*0750*/  BAR.SYNC.DEFER_BLOCKING 0x0 ;  /* 0x0000000000007b1d */ /* 0x000fec0000010000 */
[----:B------:R-:W-:Y:S05]  /*0760*/  @P0 EXIT ;  /* 0x000000000000094d */ /* 0x000fea0003800000 */
[----:B0-----:R-:W0:Y:S08]  /*0770*/  LDC.64 R10, c[0x0][0x390] ;  /* 0x0000e400ff0a7b82 */ /* 0x001e300000000a00 */
[----:B------:R-:W1:Y:S01]  /*0780*/  LDC.64 R12, c[0x0][0x398] ;  /* 0x0000e600ff0c7b82 */ /* 0x000e620000000a00 */
[----:B0-----:R-:W-:-:S05]  /*0790*/  IMAD.WIDE.U32 R10, R6, 0x2, R10 ;  /* 0x00000002060a7825 */ /* 0x001fca00078e000a */
[----:B------:R-:W2:Y:S01]  /*07a0*/  LDG.E.U16.CONSTANT R19, desc[UR4][R10.64] ;  /* 0x000000040a137981 */ /* 0x000ea2000c1e9500 */
[----:B-1----:R-:W-:-:S03]  /*07b0*/  IMAD.WIDE.U32 R12, R6, 0x2, R12 ;  /* 0x00000002060c7825 */ /* 0x002fc600078e000c */
[----:B------:R-:W3:Y:S01]  /*07c0*/  LDG.E.U16.CONSTANT R21, desc[UR4][R10.64+0x2] ;  /* 0x000002040a157981 */ /* 0x000ee2000c1e9500 */
[----:B------:R-:W-:Y:S01]  /*07d0*/  LEA R24, R8, R9, 0x18 ;  /* 0x0000000908187211 */ /* 0x000fe200078ec0ff */
[----:B------:R-:W0:Y:S02]  /*07e0*/  LDC.64 R6, c[0x0][0x380] ;  /* 0x0000e000ff067b82 */ /* 0x000e240000000a00 */
[----:B------:R-:W4:Y:S04]  /*07f0*/  LDG.E.U16.CONSTANT R20, desc[UR4][R12.64] ;  /* 0x000000040c147981 */ /* 0x000f28000c1e9500 */
[----:B------:R-:W5:Y:S04]  /*0800*/  LDG.E.U16.CONSTANT R18, desc[UR4][R12.64+0x2] ;  /* 0x000002040c127981 */ /* 0x000f68000c1e9500 */
[----:B------:R-:W5:Y:S04]  /*0810*/  LDG.E.U16.CONSTANT R14, desc[UR4][R10.64+0x4] ;  /* 0x000004040a0e7981 */ /* 0x000f68000c1e9500 */
[----:B------:R1:W5:Y:S04]  /*0820*/  LDG.E.U16.CONSTANT R17, desc[UR4][R10.64+0x6] ;  /* 0x000006040a117981 */ /* 0x000368000c1e9500 */
[----:B------:R-:W5:Y:S04]  /*0830*/  LDG.E.U16.CONSTANT R15, desc[UR4][R12.64+0x4] ;  /* 0x000004040c0f7981 */ /* 0x000f68000c1e9500 */
[----:B------:R-:W5:Y:S04]  /*0840*/  LDG.E.U16.CONSTANT R16, desc[UR4][R12.64+0x6] ;  /* 0x000006040c107981 */ /* 0x000f68000c1e9500 */
[----:B------:R-:W1:Y:S02]  /*0850*/  LDS R8, [R24+0x4] ;  /* 0x0000040018087984 */ /* 0x000e640000000800 */
[C---:B-1----:R-:W-:Y:S01]  /*0860*/  FMUL.FTZ R23, R8.reuse, R5 ;  /* 0x0000000508177220 */ /* 0x042fe20000410000 */
[C---:B------:R-:W-:Y:S01]  /*0870*/  FMUL.FTZ R0, R8.reuse, R0 ;  /* 0x0000000008007220 */ /* 0x040fe20000410000 */
[C---:B------:R-:W-:Y:S01]  /*0880*/  FMUL.FTZ R9, R8.reuse, R3 ;  /* 0x0000000308097220 */ /* 0x040fe20000410000 */
[----:B------:R-:W-:Y:S01]  /*0890*/  FMUL.FTZ R22, R8, R4 ;  /* 0x0000000408167220 */ /* 0x000fe20000410000 */
[----:B0-----:R-:W-:-:S04]  /*08a0*/  IMAD.WIDE.U32 R2, R2, 0x10, R6 ;  /* 0x0000001002027825 */ /* 0x001fc800078e0006 */
[----:B--2---:R-:W-:Y:S02]  /*08b0*/  HADD2.F32 R19, -RZ, R19.H0_H0 ;  /* 0x20000013ff137230 */ /* 0x004fe40000004100 */
[----:B---3--:R-:W-:Y:S02]  /*08c0*/  HADD2.F32 R8, -RZ, R21.H0_H0 ;  /* 0x20000015ff087230 */ /* 0x008fe40000004100 */
[----:B----4-:R-:W-:Y:S02]  /*08d0*/  HADD2.F32 R5, -RZ, R20.H0_H0 ;  /* 0x20000014ff057230 */ /* 0x010fe40000004100 */
[----:B-----5:R-:W-:Y:S02]  /*08e0*/  HADD2.F32 R18, -RZ, R18.H0_H0 ;  /* 0x20000012ff127230 */ /* 0x020fe40000004100 */
[----:B------:R-:W-:Y:S02]  /*08f0*/  HADD2.F32 R11, -RZ, R14.H0_H0 ;  /* 0x2000000eff0b7230 */ /* 0x000fe40000004100 */
[----:B------:R-:W-:-:S02]  /*0900*/  HADD2.F32 R10, -RZ, R17.H0_H0 ;  /* 0x20000011ff0a7230 */ /* 0x000fc40000004100 */
[----:B------:R-:W-:Y:S02]  /*0910*/  HADD2.F32 R15, -RZ, R15.H0_H0 ;  /* 0x2000000fff0f7230 */ /* 0x000fe40000004100 */
[----:B------:R-:W-:Y:S02]  /*0920*/  HADD2.F32 R16, -RZ, R16.H0_H0 ;  /* 0x20000010ff107230 */ /* 0x000fe40000004100 */
[----:B------:R-:W-:Y:S01]  /*0930*/  FFMA.FTZ R4, R0, R19, R5 ;  /* 0x0000001300047223 */ /* 0x000fe20000010005 */
[----:B------:R-:W-:Y:S01]  /*0940*/  FFMA.FTZ R5, R9, R8, R18 ;  /* 0x0000000809057223 */ /* 0x000fe20000010012 */
[----:B------:R-:W-:Y:S01]  /*0950*/  FFMA.FTZ R6, R22, R11, R15 ;  /* 0x0000000b16067223 */ /* 0x000fe2000001000f */
[----:B------:R-:W-:-:S05]  /*0960*/  FFMA.FTZ R7, R23, R10, R16 ;  /* 0x0000000a17077223 */ /* 0x000fca0000010010 */
[----:B------:R-:W-:Y:S01]  /*0970*/  STG.E.128 desc[UR4][R2.64], R4 ;  /* 0x0000000402007986 */ /* 0x000fe2000c101d04 */
[----:B------:R-:W-:Y:S05]  /*0980*/  EXIT ;  /* 0x000000000000794d */ /* 0x000fea0003800000 */
.L_x_28:
        /* <DEDUP_REMOVED lines=15> */
.L_x_592:


//--------------------- .text._ZN17fastertransformer31layernorm_COL32_INT8I_DataTypeOIfEEvPT_PKaPKS1_S6_iiPKf --------------------------
	.section	.text._ZN17fastertransformer31layernorm_COL32_INT8I_DataTypeOIfEEvPT_PKaPKS1_S6_iiPKf,"ax",@progbits
	.align	128
        .global         _ZN17fastertransformer31layernorm_COL32_INT8I_DataTypeOIfEEvPT_PKaPKS1_S6_iiPKf
        .type           _ZN17fastertransformer31layernorm_COL32_INT8I_DataTypeOIfEEvPT_PKaPKS1_S6_iiPKf,@function
        .size           _ZN17fastertransformer31layernorm_COL32_INT8I_DataTypeOIfEEvPT_PKaPKS1_S6_iiPKf,(.L_x_593 - _ZN17fastertransformer31layernorm_COL32_INT8I_DataTypeOIfEEvPT_PKaPKS1_S6_iiPKf)
        .other          _ZN17fastertransformer31layernorm_COL32_INT8I_DataTypeOIfEEvPT_PKaPKS1_S6_iiPKf,@"STO_CUDA_ENTRY STV_DEFAULT"
_ZN17fastertransformer31layernorm_COL32_INT8I_DataTypeOIfEEvPT_PKaPKS1_S6_iiPKf:
.text._ZN17fastertransformer31layernorm_COL32_INT8I_DataTypeOIfEEvPT_PKaPKS1_S6_iiPKf:
        /* <DEDUP_REMOVED lines=85> */
.L_x_30:
[----:B------:R-:W-:Y:S05]  /*0550*/  BSYNC.RECONVERGENT B0 ;  /* 0x0000000000007941 */ /* 0x000fea0003800200 */
.L_x_29:
        /* <DEDUP_REMOVED lines=33> */
[----:B------:R-:W1:Y:S08]  /*0770*/  LDC.64 R14, c[0x0][0x390] ;  /* 0x0000e400ff0e7b82 */ /* 0x000e700000000a00 */
[----:B0-----:R-:W0:Y:S01]  /*0780*/  LDC.64 R10, c[0x0][0x398] ;  /* 0x0000e600ff0a7b82 */ /* 0x001e220000000a00 */
[----:B-1----:R-:W-:-:S05]  /*0790*/  IMAD.WIDE.U32 R14, R6, 0x4, R14 ;  /* 0x00000004060e7825 */ /* 0x002fca00078e000e */
[----:B------:R-:W2:Y:S01]  /*07a0*/  LDG.E.CONSTANT R16, desc[UR4][R14.64] ;  /* 0x000000040e107981 */ /* 0x000ea2000c1e9900 */
[----:B0-----:R-:W-:-:S03]  /*07b0*/  IMAD.WIDE.U32 R6, R6, 0x4, R10 ;  /* 0x0000000406067825 */ /* 0x001fc600078e000a */
[----:B------:R-:W3:Y:S04]  /*07c0*/  LDG.E.CONSTANT R12, desc[UR4][R14.64+0x4] ;  /* 0x000004040e0c7981 */ /* 0x000ee8000c1e9900 */
[----:B------:R-:W4:Y:S04]  /*07d0*/  LDG.E.CONSTANT R10, desc[UR4][R14.64+0x8] ;  /* 0x000008040e0a7981 */ /* 0x000f28000c1e9900 */
[----:B------:R-:W5:Y:S04]  /*07e0*/  LDG.E.CONSTANT R11, desc[UR4][R14.64+0xc] ;  /* 0x00000c040e0b7981 */ /* 0x000f68000c1e9900 */
[----:B------:R-:W2:Y:S04]  /*07f0*/  LDG.E.CONSTANT R18, desc[UR4][R6.64] ;  /* 0x0000000406127981 */ /* 0x000ea8000c1e9900 */
[----:B------:R-:W3:Y:S04]  /*0800*/  LDG.E.CONSTANT R20, desc[UR4][R6.64+0x4] ;  /* 0x0000040406147981 */ /* 0x000ee8000c1e9900 */
[----:B------:R-:W4:Y:S04]  /*0810*/  LDG.E.CONSTANT R22, desc[UR4][R6.64+0x8] ;  /* 0x0000080406167981 */ /* 0x000f28000c1e9900 */
[----:B------:R4:W5:Y:S01]  /*0820*/  LDG.E.CONSTANT R21, desc[UR4][R6.64+0xc] ;  /* 0x00000c0406157981 */ /* 0x000962000c1e9900 */
[----:B------:R-:W-:-:S02]  /*0830*/  LEA R13, R8, R9, 0x18 ;  /* 0x00000009080d7211 */ /* 0x000fc400078ec0ff */
[----:B------:R-:W0:Y:S04]  /*0840*/  LDC.64 R8, c[0x0][0x380] ;  /* 0x0000e000ff087b82 */ /* 0x000e280000000a00 */
[----:B------:R-:W1:Y:S01]  /*0850*/  LDS R13, [R13+0x4] ;  /* 0x000004000d0d7984 */ /* 0x000e620000000800 */
[----:B0-----:R-:W-:-:S04]  /*0860*/  IMAD.WIDE.U32 R8, R2, 0x10, R8 ;  /* 0x0000001002087825 */ /* 0x001fc800078e0008 */
[C---:B-1----:R-:W-:Y:S01]  /*0870*/  FMUL.FTZ R19, R13.reuse, R0 ;  /* 0x000000000d137220 */ /* 0x042fe20000410000 */
[C---:B------:R-:W-:Y:S01]  /*0880*/  FMUL.FTZ R3, R13.reuse, R3 ;  /* 0x000000030d037220 */ /* 0x040fe20000410000 */
[C---:B------:R-:W-:Y:S01]  /*0890*/  FMUL.FTZ R17, R13.reuse, R4 ;  /* 0x000000040d117220 */ /* 0x040fe20000410000 */
[----:B------:R-:W-:Y:S02]  /*08a0*/  FMUL.FTZ R0, R13, R5 ;  /* 0x000000050d007220 */ /* 0x000fe40000410000 */
[----:B--2---:R-:W-:Y:S01]  /*08b0*/  FFMA.FTZ R4, R3, R16, R18 ;  /* 0x0000001003047223 */ /* 0x004fe20000010012 */
[----:B---3--:R-:W-:Y:S01]  /*08c0*/  FFMA.FTZ R5, R17, R12, R20 ;  /* 0x0000000c11057223 */ /* 0x008fe20000010014 */
[----:B----4-:R-:W-:Y:S01]  /*08d0*/  FFMA.FTZ R6, R19, R10, R22 ;  /* 0x0000000a13067223 */ /* 0x010fe20000010016 */
[----:B-----5:R-:W-:-:S05]  /*08e0*/  FFMA.FTZ R7, R0, R11, R21 ;  /* 0x0000000b00077223 */ /* 0x020fca0000010015 */
[----:B------:R-:W-:Y:S01]  /*08f0*/  STG.E.128 desc[UR4][R8.64], R4 ;  /* 0x0000000408007986 */ /* 0x000fe2000c101d04 */
[----:B------:R-:W-:Y:S05]  /*0900*/  EXIT ;  /* 0x000000000000794d */ /* 0x000fea0003800000 */
.L_x_31:
        /* <DEDUP_REMOVED lines=15> */
.L_x_593:


//--------------------- .text._ZN17fastertransformer31layernorm_COL32_DataTypeI_int8OI6__halfEEvPaPKT_S5_S5_iiPKf --------------------------
	.section	.text._ZN17fastertransformer31layernorm_COL32_DataTypeI_int8OI6__halfEEvPaPKT_S5_S5_iiPKf,"ax",@progbits
	.align	128
        .global         _ZN17fastertransformer31layernorm_COL32_DataTypeI_int8OI6__halfEEvPaPKT_S5_S5_iiPKf
        .type           _ZN17fastertransformer31layernorm_COL32_DataTypeI_int8OI6__halfEEvPaPKT_S5_S5_iiPKf,@function
        .size           _ZN17fastertransformer31layernorm_COL32_DataTypeI_int8OI6__halfEEvPaPKT_S5_S5_iiPKf,(.L_x_594 - _ZN17fastertransformer31layernorm_COL32_DataTypeI_int8OI6__halfEEvPaPKT_S5_S5_iiPKf)
        .other          _ZN17fastertransformer31layernorm_COL32_DataTypeI_int8OI6__halfEEvPaPKT_S5_S5_iiPKf,@"STO_CUDA_ENTRY STV_DEFAULT"
_ZN17fastertransformer31layernorm_COL32_DataTypeI_int8OI6__halfEEvPaPKT_S5_S5_iiPKf:
.text._ZN17fastertransformer31layernorm_COL32_DataTypeI_int8OI6__halfEEvPaPKT_S5_S5_iiPKf:
[----:B------:R-:W-:Y:S01]  /*0000*/  LDC R1, c[0x0][0x37c] ;  /* 0x0000df00ff017b82 */ /* 0x000fe20000000800 */
[----:B------:R-:W0:Y:S01]  /*0010*/  S2R R7, SR_TID.X ;  /* 0x0000000000077919 */ /* 0x000e220000002100 */
[----:B------:R-:W1:Y:S01]  /*0020*/  LDCU.64 UR6, c[0x0][0x3a0] ;  /* 0x00007400ff0677ac */ /* 0x000e620008000a00 */
[----:B------:R-:W2:Y:S01]  /*0030*/  S2R R11, SR_CTAID.X ;  /* 0x00000000000b7919 */ /* 0x000ea20000002500 */
[----:B------:R-:W3:Y:S01]  /*0040*/  LDCU.64 UR4, c[0x0][0x358] ;  /* 0x00006b00ff0477ac */ /* 0x000ee20008000a00 */
[----:B0-----:R-:W-:-:S04]  /*0050*/  SHF.L.U32 R5, R7, 0x2, RZ ;  /* 0x0000000207057819 */ /* 0x001fc800000006ff */
[C---:B-1----:R-:W-:Y:S02]  /*0060*/  ISETP.GE.AND P0, PT, R5.reuse, UR7, PT ;  /* 0x0000000705007c0c */ /* 0x042fe4000bf06270 */
[----:B------:R-:W-:-:S04]  /*0070*/  LOP3.LUT R2, R5, 0x1c, RZ, 0xc0, !PT ;  /* 0x0000001c05027812 */ /* 0x000fc800078ec0ff */
[----:B--2---:R-:W-:Y:S02]  /*0080*/  LEA R11, R11, R2, 0x5 ;  /* 0x000000020b0b7211 */ /* 0x004fe400078e28ff */
[----:B------:R-:W-:-:S05]  /*0090*/  LOP3.LUT R2, R5, 0xfe0, RZ, 0xc0, !PT ;  /* 0x00000fe005027812 */ /* 0x000fca00078ec0ff */
[----:B------:R-:W0:Y:S01]  /*00a0*/  @!P0 LDC.64 R8, c[0x0][0x388] ;  /* 0x0000e200ff088b82 */ /* 0x000e220000000a00 */
[----:B------:R-:W-:-:S04]  /*00b0*/  IMAD R2, R2, UR6, R11 ;  /* 0x0000000602027c24 */ /* 0x000fc8000f8e020b */
[----:B0-----:R-:W-:-:S05]  /*00c0*/  @!P0 IMAD.WIDE R8, R2, 0x2, R8 ;  /* 0x0000000202088825 */ /* 0x001fca00078e0208 */
[----:B---3--:R-:W2:Y:S04]  /*00d0*/  @!P0 LDG.E.U16 R13, desc[UR4][R8.64] ;  /* 0x00000004080d8981 */ /* 0x008ea8000c1e1500 */
[----:B------:R-:W3:Y:S04]  /*00e0*/  @!P0 LDG.E.U16 R10, desc[UR4][R8.64+0x2] ;  /* 0x00000204080a8981 */ /* 0x000ee8000c1e1500 */
[----:B------:R-:W4:Y:S04]  /*00f0*/  @!P0 LDG.E.U16 R11, desc[UR4][R8.64+0x4] ;  /* 0x00000404080b8981 */ /* 0x000f28000c1e1500 */
[----:B------:R-:W5:Y:S01]  /*0100*/  @!P0 LDG.E.U16 R12, desc[UR4][R8.64+0x6] ;  /* 0x00000604080c8981 */ /* 0x000f62000c1e1500 */
[----:B------:R-:W0:Y:S01]  /*0110*/  LDCU UR6, c[0x0][0x360] ;  /* 0x00006c00ff0677ac */ /* 0x000e220008000800 */
[----:B------:R-:W-:Y:S01]  /*0120*/  BSSY.RECONVERGENT B0, `(.L_x_32) ;  /* 0x000003f000007945 */ /* 0x000fe20003800200 */
[----:B--2---:R-:W-:-:S02]  /*0130*/  @!P0 HADD2.F32 R6, -RZ, R13.H0_H0 ;  /* 0x2000000dff068230 */ /* 0x004fc40000004100 */
[----:B---3--:R-:W-:Y:S02]  /*0140*/  @!P0 HADD2.F32 R3, -RZ, R10.H0_H0 ;  /* 0x2000000aff038230 */ /* 0x008fe40000004100 */
[----:B----4-:R-:W-:-:S03]  /*0150*/  @!P0 HADD2.F32 R4, -RZ, R11.H0_H0 ;  /* 0x2000000bff048230 */ /* 0x010fc60000004100 */
[----:B------:R-:W-:Y:S01]  /*0160*/  @!P0 FADD.FTZ R13, R6, R3 ;  /* 0x00000003060d8221 */ /* 0x000fe20000010000 */
[----:B------:R-:W-:Y:S02]  /*0170*/  HFMA2 R11, -RZ, RZ, 0, 0 ;  /* 0x00000000ff0b7431 */ /* 0x000fe400000001ff */
[----:B-----5:R-:W-:Y:S02]  /*0180*/  @!P0 HADD2.F32 R0, -RZ, R12.H0_H0 ;  /* 0x2000000cff008230 */ /* 0x020fe40000004100 */
[----:B------:R-:W-:-:S04]  /*0190*/  @!P0 FADD.FTZ R13, R4, R13 ;  /* 0x0000000d040d8221 */ /* 0x000fc80000010000 */
[----:B------:R-:W-:-:S05]  /*01a0*/  @!P0 FADD.FTZ R11, R0, R13 ;  /* 0x0000000d000b8221 */ /* 0x000fca0000010000 */
[----:B------:R-:W1:Y:S02]  /*01b0*/  SHFL.BFLY PT, R10, R11, 0x10, 0x1f ;  /* 0x0e001f000b0a7f89 */ /* 0x000e6400000e0000 */
[----:B-1----:R-:W-:Y:S01]  /*01c0*/  FADD.FTZ R12, R10, R11 ;  /* 0x0000000b0a0c7221 */ /* 0x002fe20000010000 */
[----:B------:R-:W-:Y:S01]  /*01d0*/  MOV R11, 0x400 ;  /* 0x00000400000b7802 */ /* 0x000fe20000000f00 */
[----:B------:R-:W1:Y:S03]  /*01e0*/  S2R R10, SR_CgaCtaId ;  /* 0x00000000000a7919 */ /* 0x000e660000008800 */
[----:B------:R-:W2:Y:S02]  /*01f0*/  SHFL.BFLY PT, R9, R12, 0x8, 0x1f ;  /* 0x0d001f000c097f89 */ /* 0x000ea400000e0000 */
[----:B--2---:R-:W-:Y:S01]  /*0200*/  FADD.FTZ R9, R12, R9 ;  /* 0x000000090c097221 */ /* 0x004fe20000010000 */
[----:B------:R-:W-:-:S04]  /*0210*/  I2FP.F32.U32 R12, R7 ;  /* 0x00000007000c7245 */ /* 0x000fc80000201000 */
[----:B------:R-:W2:Y:S02]  /*0220*/  SHFL.BFLY PT, R8, R9, 0x4, 0x1f ;  /* 0x0c801f0009087f89 */ /* 0x000ea400000e0000 */
[----:B--2---:R-:W-:Y:S01]  /*0230*/  FADD.FTZ R13, R9, R8 ;  /* 0x00000008090d7221 */ /* 0x004fe20000010000 */
[----:B------:R-:W-:-:S04]  /*0240*/  IADD3 R9, PT, PT, R11, 0x8, RZ ;  /* 0x000000080b097810 */ /* 0x000fc80007ffe0ff */
[----:B------:R-:W2:Y:S02]  /*0250*/  SHFL.BFLY PT, R8, R13, 0x2, 0x1f ;  /* 0x0c401f000d087f89 */ /* 0x000ea400000e0000 */
[----:B--2---:R-:W-:Y:S01]  /*0260*/  FADD.FTZ R14, R13, R8 ;  /* 0x000000080d0e7221 */ /* 0x004fe20000010000 */
[----:B0-----:R-:W-:Y:S02]  /*0270*/  I2FP.F32.U32 R8, UR6 ;  /* 0x0000000600087c45 */ /* 0x001fe40008201000 */
[----:B------:R-:W-:Y:S02]  /*0280*/  MOV R13, RZ ;  /* 0x000000ff000d7202 */ /* 0x000fe40000000f00 */
[----:B------:R-:W0:Y:S01]  /*0290*/  SHFL.BFLY PT, R15, R14, 0x1, 0x1f ;  /* 0x0c201f000e0f7f89 */ /* 0x000e2200000e0000 */
[----:B------:R-:W-:Y:S01]  /*02a0*/  FMUL.FTZ R17, R8, 0.03125 ;  /* 0x3d00000008117820 */ /* 0x000fe20000410000 */
[----:B------:R-:W-:-:S04]  /*02b0*/  LOP3.LUT P2, R8, R7, 0x1f, RZ, 0xc0, !PT ;  /* 0x0000001f07087812 */ /* 0x000fc8000784c0ff */
[----:B------:R-:W-:Y:S02]  /*02c0*/  FSETP.GT.FTZ.AND P1, PT, R17, R12, PT ;  /* 0x0000000c1100720b */ /* 0x000fe40003f34000 */
[----:B-1----:R-:W-:-:S04]  /*02d0*/  LEA R12, R10, R9, 0x18 ;  /* 0x000000090a0c7211 */ /* 0x002fc800078ec0ff */
        /* <DEDUP_REMOVED lines=35> */
.L_x_33:
[----:B------:R-:W-:Y:S05]  /*0510*/  BSYNC.RECONVERGENT B0 ;  /* 0x0000000000007941 */ /* 0x000fea0003800200 */
.L_x_32:
        /* <DEDUP_REMOVED lines=34> */
[----:B------:R-:W1:Y:S08]  /*0740*/  LDC.64 R12, c[0x0][0x398] ;  /* 0x0000e600ff0c7b82 */ /* 0x000e700000000a00 */
[----:B------:R-:W2:Y:S01]  /*0750*/  LDC.64 R14, c[0x0][0x3a8] ;  /* 0x0000ea00ff0e7b82 */ /* 0x000ea20000000a00 */
[----:B------:R-:W-:Y:S01]  /*0760*/  LEA R11, R10, R11, 0x18 ;  /* 0x0000000b0a0b7211 */ /* 0x000fe200078ec0ff */
[----:B------:R-:W3:Y:S05]  /*0770*/  LDCU.64 UR6, c[0x0][0x380] ;  /* 0x00007000ff0677ac */ /* 0x000eea0008000a00 */
[----:B------:R-:W4:Y:S01]  /*0780*/  LDS R11, [R11+0x4] ;  /* 0x000004000b0b7984 */ /* 0x000f220000000800 */
[----:B0-----:R-:W-:-:S05]  /*0790*/  IMAD.WIDE.U32 R8, R5, 0x2, R8 ;  /* 0x0000000205087825 */ /* 0x001fca00078e0008 */
[----:B------:R-:W5:Y:S01]  /*07a0*/  LDG.E.U16.CONSTANT R18, desc[UR4][R8.64] ;  /* 0x0000000408127981 */ /* 0x000f62000c1e9500 */
[----:B-1----:R-:W-:-:S03]  /*07b0*/  IMAD.WIDE.U32 R12, R5, 0x2, R12 ;  /* 0x00000002050c7825 */ /* 0x002fc600078e000c */
[----:B------:R-:W5:Y:S04]  /*07c0*/  LDG.E.U16.CONSTANT R22, desc[UR4][R8.64+0x2] ;  /* 0x0000020408167981 */ /* 0x000f68000c1e9500 */
[----:B------:R-:W5:Y:S04]  /*07d0*/  LDG.E.U16.CONSTANT R20, desc[UR4][R12.64] ;  /* 0x000000040c147981 */ /* 0x000f68000c1e9500 */
[----:B------:R-:W5:Y:S04]  /*07e0*/  LDG.E.U16.CONSTANT R23, desc[UR4][R12.64+0x2] ;  /* 0x000002040c177981 */ /* 0x000f68000c1e9500 */
[----:B------:R-:W5:Y:S04]  /*07f0*/  LDG.E.U16.CONSTANT R5, desc[UR4][R12.64+0x4] ;  /* 0x000004040c057981 */ /* 0x000f68000c1e9500 */
[----:B--2---:R-:W2:Y:S04]  /*0800*/  LDG.E.CONSTANT R14, desc[UR4][R14.64] ;  /* 0x000000040e0e7981 */ /* 0x004ea8000c1e9900 */
[----:B------:R-:W2:Y:S04]  /*0810*/  LDG.E.U16.CONSTANT R7, desc[UR4][R8.64+0x4] ;  /* 0x0000040408077981 */ /* 0x000ea8000c1e9500 */
[----:B------:R0:W2:Y:S04]  /*0820*/  LDG.E.U16.CONSTANT R16, desc[UR4][R8.64+0x6] ;  /* 0x0000060408107981 */ /* 0x0000a8000c1e9500 */
[----:B------:R-:W2:Y:S01]  /*0830*/  LDG.E.U16.CONSTANT R17, desc[UR4][R12.64+0x6] ;  /* 0x000006040c117981 */ /* 0x000ea2000c1e9500 */
[C---:B----4-:R-:W-:Y:S01]  /*0840*/  FMUL.FTZ R6, R11.reuse, R6 ;  /* 0x000000060b067220 */ /* 0x050fe20000410000 */
[C---:B------:R-:W-:Y:S01]  /*0850*/  FMUL.FTZ R3, R11.reuse, R3 ;  /* 0x000000030b037220 */ /* 0x040fe20000410000 */
[----:B------:R-:W-:Y:S01]  /*0860*/  FMUL.FTZ R0, R11, R0 ;  /* 0x000000000b007220 */ /* 0x000fe20000410000 */
[----:B---3--:R-:W-:Y:S01]  /*0870*/  IADD3 R2, P0, PT, R2, UR6, RZ ;  /* 0x0000000602027c10 */ /* 0x008fe2000ff1e0ff */
[----:B-----5:R-:W-:-:S02]  /*0880*/  HADD2.F32 R19, -RZ, R18.H0_H0 ;  /* 0x20000012ff137230 */ /* 0x020fc40000004100 */
[----:B------:R-:W-:Y:S02]  /*0890*/  HADD2.F32 R21, -RZ, R20.H0_H0 ;  /* 0x20000014ff157230 */ /* 0x000fe40000004100 */
[----:B------:R-:W-:-:S03]  /*08a0*/  HADD2.F32 R22, -RZ, R22.H0_H0 ;  /* 0x20000016ff167230 */ /* 0x000fc60000004100 */
[----:B------:R-:W-:Y:S01]  /*08b0*/  FFMA.FTZ R19, R6, R19, R21 ;  /* 0x0000001306137223 */ /* 0x000fe20000010015 */
[----:B------:R-:W-:Y:S02]  /*08c0*/  HADD2.F32 R6, -RZ, R23.H0_H0 ;  /* 0x20000017ff067230 */ /* 0x000fe40000004100 */
[----:B0-----:R-:W-:-:S03]  /*08d0*/  HADD2.F32 R8, -RZ, R5.H0_H0 ;  /* 0x20000005ff087230 */ /* 0x001fc60000004100 */
[----:B------:R-:W-:Y:S01]  /*08e0*/  FFMA.FTZ R3, R3, R22, R6 ;  /* 0x0000001603037223 */ /* 0x000fe20000010006 */
[----:B------:R-:W-:-:S03]  /*08f0*/  FMUL.FTZ R5, R11, R4 ;  /* 0x000000040b057220 */ /* 0x000fc60000410000 */
[C---:B--2---:R-:W-:Y:S01]  /*0900*/  FMUL.FTZ R4, R14.reuse, R3 ;  /* 0x000000030e047220 */ /* 0x044fe20000410000 */
[----:B------:R-:W-:Y:S02]  /*0910*/  HADD2.F32 R6, -RZ, R7.H0_H0 ;  /* 0x20000007ff067230 */ /* 0x000fe40000004100 */
[----:B------:R-:W-:Y:S02]  /*0920*/  HADD2.F32 R3, -RZ, R16.H0_H0 ;  /* 0x20000010ff037230 */ /* 0x000fe40000004100 */
[----:B------:R-:W-:Y:S02]  /*0930*/  HADD2.F32 R17, -RZ, R17.H0_H0 ;  /* 0x20000011ff117230 */ /* 0x000fe40000004100 */
[----:B------:R-:W-:Y:S01]  /*0940*/  FFMA.FTZ R5, R5, R6, R8 ;  /* 0x0000000605057223 */ /* 0x000fe20000010008 */
[----:B------:R-:W-:Y:S02]  /*0950*/  FMUL.FTZ R19, R14, R19 ;  /* 0x000000130e137220 */ /* 0x000fe40000410000 */
[----:B------:R-:W-:Y:S01]  /*0960*/  FFMA.FTZ R3, R0, R3, R17 ;  /* 0x0000000300037223 */ /* 0x000fe20000010011 */
[----:B------:R-:W-:-:S03]  /*0970*/  FMUL.FTZ R5, R14, R5 ;  /* 0x000000050e057220 */ /* 0x000fc60000410000 */
[----:B------:R-:W-:Y:S01]  /*0980*/  FMUL.FTZ R14, R14, R3 ;  /* 0x000000030e0e7220 */ /* 0x000fe20000410000 */
[----:B------:R-:W-:Y:S08]  /*0990*/  F2I.S8.NTZ R19, R19 ;  /* 0x0000001300137305 */ /* 0x000ff00000202100 */
[----:B------:R-:W0:Y:S08]  /*09a0*/  F2I.S8.NTZ R4, R4 ;  /* 0x0000000400047305 */ /* 0x000e300000202100 */
[----:B------:R-:W-:Y:S08]  /*09b0*/  F2I.S8.NTZ R5, R5 ;  /* 0x0000000500057305 */ /* 0x000ff00000202100 */
[----:B------:R-:W1:Y:S01]  /*09c0*/  F2I.S8.NTZ R14, R14 ;  /* 0x0000000e000e7305 */ /* 0x000e620000202100 */
[----:B0-----:R-:W-:-:S02]  /*09d0*/  PRMT R19, R19, 0x3340, R4 ;  /* 0x0000334013137816 */ /* 0x001fc40000000004 */
[----:B------:R-:W-:Y:S02]  /*09e0*/  IADD3.X R3, PT, PT, RZ, UR7, RZ, P0, !PT ;  /* 0x00000007ff037c10 */ /* 0x000fe400087fe4ff */
[----:B-1----:R-:W-:-:S04]  /*09f0*/  PRMT R0, R5, 0x3340, R14 ;  /* 0x0000334005007816 */ /* 0x002fc8000000000e */
[----:B------:R-:W-:-:S05]  /*0a00*/  PRMT R19, R19, 0x5410, R0 ;  /* 0x0000541013137816 */ /* 0x000fca0000000000 */
[----:B------:R-:W-:Y:S01]  /*0a10*/  STG.E desc[UR4][R2.64], R19 ;  /* 0x0000001302007986 */ /* 0x000fe2000c101904 */
[----:B------:R-:W-:Y:S05]  /*0a20*/  EXIT ;  /* 0x000000000000794d */ /* 0x000fea0003800000 */
.L_x_34:
        /* <DEDUP_REMOVED lines=13> */
.L_x_594:


//--------------------- .text._ZN17fastertransformer31layernorm_COL32_DataTypeI_int8OIfEEvPaPKT_S4_S4_iiPKf --------------------------
	.section	.text._ZN17fastertransformer31layernorm_COL32_DataTypeI_int8OIfEEvPaPKT_S4_S4_iiPKf,"ax",@progbits
	.align	128
        .global         _ZN17fastertransformer31layernorm_COL32_DataTypeI_int8OIfEEvPaPKT_S4_S4_iiPKf
        .type           _ZN17fastertransformer31layernorm_COL32_DataTypeI_int8OIfEEvPaPKT_S4_S4_iiPKf,@function
        .size           _ZN17fastertransformer31layernorm_COL32_DataTypeI_int8OIfEEvPaPKT_S4_S4_iiPKf,(.L_x_595 - _ZN17fastertransformer31layernorm_COL32_DataTypeI_int8OIfEEvPaPKT_S4_S4_iiPKf)
        .other          _ZN17fastertransformer31layernorm_COL32_DataTypeI_int8OIfEEvPaPKT_S4_S4_iiPKf,@"STO_CUDA_ENTRY STV_DEFAULT"
_ZN17fastertransformer31layernorm_COL32_DataTypeI_int8OIfEEvPaPKT_S4_S4_iiPKf:
.text._ZN17fastertransformer31layernorm_COL32_DataTypeI_int8OIfEEvPaPKT_S4_S4_iiPKf:
        /* <DEDUP_REMOVED lines=13> */
[----:B---3--:R-:W2:Y:S04]  /*00d0*/  @!P0 LDG.E R4, desc[UR4][R10.64] ;  /* 0x000000040a048981 */ /* 0x008ea8000c1e1900 */
[----:B------:R-:W2:Y:S04]  /*00e0*/  @!P0 LDG.E R5, desc[UR4][R10.64+0x4] ;  /* 0x000004040a058981 */ /* 0x000ea8000c1e1900 */
[----:B------:R-:W3:Y:S04]  /*00f0*/  @!P0 LDG.E R3, desc[UR4][R10.64+0x8] ;  /* 0x000008040a038981 */ /* 0x000ee8000c1e1900 */
[----:B------:R0:W4:Y:S01]  /*0100*/  @!P0 LDG.E R0, desc[UR4][R10.64+0xc] ;  /* 0x00000c040a008981 */ /* 0x000122000c1e1900 */
[----:B------:R-:W-:Y:S01]  /*0110*/  HFMA2 R7, -RZ, RZ, 0, 0 ;  /* 0x00000000ff077431 */ /* 0x000fe200000001ff */
[----:B------:R-:W1:Y:S01]  /*0120*/  LDCU UR6, c[0x0][0x360] ;  /* 0x00006c00ff0677ac */ /* 0x000e620008000800 */
[----:B------:R-:W-:Y:S01]  /*0130*/  BSSY.RECONVERGENT B0, `(.L_x_35) ;  /* 0x000003a000007945 */ /* 0x000fe20003800200 */
[----:B0-----:R-:W-:Y:S01]  /*0140*/  MOV R10, 0x400 ;  /* 0x00000400000a7802 */ /* 0x001fe20000000f00 */
[----:B--2---:R-:W-:-:S04]  /*0150*/  @!P0 FADD.FTZ R12, R4, R5 ;  /* 0x00000005040c8221 */ /* 0x004fc80000010000 */
[----:B---3--:R-:W-:-:S04]  /*0160*/  @!P0 FADD.FTZ R9, R3, R12 ;  /* 0x0000000c03098221 */ /* 0x008fc80000010000 */
[----:B----4-:R-:W-:-:S05]  /*0170*/  @!P0 FADD.FTZ R7, R0, R9 ;  /* 0x0000000900078221 */ /* 0x010fca0000010000 */
[----:B------:R-:W0:Y:S02]  /*0180*/  SHFL.BFLY PT, R12, R7, 0x10, 0x1f ;  /* 0x0e001f00070c7f89 */ /* 0x000e2400000e0000 */
[----:B0-----:R-:W-:Y:S01]  /*0190*/  FADD.FTZ R12, R12, R7 ;  /* 0x000000070c0c7221 */ /* 0x001fe20000010000 */
[----:B-1----:R-:W-:-:S04]  /*01a0*/  I2FP.F32.U32 R7, UR6 ;  /* 0x0000000600077c45 */ /* 0x002fc80008201000 */
[----:B------:R-:W0:Y:S01]  /*01b0*/  SHFL.BFLY PT, R9, R12, 0x8, 0x1f ;  /* 0x0d001f000c097f89 */ /* 0x000e2200000e0000 */
[----:B------:R-:W-:Y:S01]  /*01c0*/  FMUL.FTZ R18, R7, 0.03125 ;  /* 0x3d00000007127820 */ /* 0x000fe20000410000 */
[----:B------:R-:W-:Y:S01]  /*01d0*/  LOP3.LUT P2, R7, R6, 0x1f, RZ, 0xc0, !PT ;  /* 0x0000001f06077812 */ /* 0x000fe2000784c0ff */
        /* <DEDUP_REMOVED lines=8> */
[----:B0-----:R-:W-:Y:S01]  /*0260*/  FADD.FTZ R15, R14, R11 ;  /* 0x0000000b0e0f7221 */ /* 0x001fe20000010000 */
[----:B------:R-:W-:-:S04]  /*0270*/  I2FP.F32.U32 R11, R6 ;  /* 0x00000006000b7245 */ /* 0x000fc80000201000 */
[----:B------:R-:W0:Y:S01]  /*0280*/  SHFL.BFLY PT, R16, R15, 0x1, 0x1f ;  /* 0x0c201f000f107f89 */ /* 0x000e2200000e0000 */
[----:B------:R-:W-:Y:S02]  /*0290*/  FSETP.GT.FTZ.AND P1, PT, R18, R11, PT ;  /* 0x0000000b1200720b */ /* 0x000fe40003f34000 */
[-C--:B------:R-:W-:Y:S02]  /*02a0*/  LEA.HI R11, R6, R12.reuse, RZ, 0x1d ;  /* 0x0000000c060b7211 */ /* 0x080fe400078fe8ff */
[----:B------:R-:W-:Y:S01]  /*02b0*/  LEA R12, R7, R12, 0x2 ;  /* 0x0000000c070c7211 */ /* 0x000fe200078e10ff */
[----:B0-----:R-:W-:-:S05]  /*02c0*/  FADD.FTZ R18, R15, R16 ;  /* 0x000000100f127221 */ /* 0x001fca0000010000 */
[----:B------:R0:W-:Y:S01]  /*02d0*/  @!P2 STS [R11], R18 ;  /* 0x000000120b00a388 */ /* 0x0001e20000000800 */
[----:B------:R-:W-:Y:S01]  /*02e0*/  BAR.SYNC.DEFER_BLOCKING 0x0 ;  /* 0x0000000000007b1d */ /* 0x000fe20000010000 */
[----:B------:R-:W-:-:S13]  /*02f0*/  ISETP.NE.AND P2, PT, R6, RZ, PT ;  /* 0x000000ff0600720c */ /* 0x000fda0003f45270 */
[----:B0-----:R-:W-:-:S06]  /*0300*/  @!P2 I2FP.F32.S32 R18, UR7 ;  /* 0x000000070012ac45 */ /* 0x001fcc0008201400 */
[----:B------:R-:W0:Y:S01]  /*0310*/  @!P2 MUFU.RCP R18, R18 ;  /* 0x000000120012a308 */ /* 0x000e220000001000 */
[----:B------:R-:W1:Y:S04]  /*0320*/  @P1 LDS R13, [R12] ;  /* 0x000000000c0d1984 */ /* 0x000e680000000800 */
[----:B-1----:R-:W1:Y:S02]  /*0330*/  SHFL.BFLY PT, R14, R13, 0x10, 0x1f ;  /* 0x0e001f000d0e7f89 */ /* 0x002e6400000e0000 */
        /* <DEDUP_REMOVED lines=15> */
[----:B0-----:R-:W-:-:S06]  /*0430*/  LEA R6, R9, R10, 0x18 ;  /* 0x0000000a09067211 */ /* 0x001fcc00078ec0ff */
[----:B------:R-:W0:Y:S02]  /*0440*/  LDS R6, [R6] ;  /* 0x0000000006067984 */ /* 0x000e240000000800 */
[--C-:B0-----:R-:W-:Y:S01]  /*0450*/  FADD.FTZ R5, R5, -R6.reuse ;  /* 0x8000000605057221 */ /* 0x101fe20000010000 */
[--C-:B------:R-:W-:Y:S01]  /*0460*/  FADD.FTZ R4, R4, -R6.reuse ;  /* 0x8000000604047221 */ /* 0x100fe20000010000 */
[--C-:B------:R-:W-:Y:S01]  /*0470*/  FADD.FTZ R3, R3, -R6.reuse ;  /* 0x8000000603037221 */ /* 0x100fe20000010000 */
[----:B------:R-:W-:Y:S01]  /*0480*/  FADD.FTZ R0, R0, -R6 ;  /* 0x8000000600007221 */ /* 0x000fe20000010000 */
[----:B------:R-:W-:-:S04]  /*0490*/  FMUL.FTZ R13, R5, R5 ;  /* 0x00000005050d7220 */ /* 0x000fc80000410000 */
[----:B------:R-:W-:-:S04]  /*04a0*/  FFMA.FTZ R14, R4, R4, R13 ;  /* 0x00000004040e7223 */ /* 0x000fc8000001000d */
[----:B------:R-:W-:-:S04]  /*04b0*/  FFMA.FTZ R13, R3, R3, R14 ;  /* 0x00000003030d7223 */ /* 0x000fc8000001000e */
[----:B------:R-:W-:-:S07]  /*04c0*/  FFMA.FTZ R14, R0, R0, R13 ;  /* 0x00000000000e7223 */ /* 0x000fce000001000d */
.L_x_36:
[----:B------:R-:W-:Y:S05]  /*04d0*/  BSYNC.RECONVERGENT B0 ;  /* 0x0000000000007941 */ /* 0x000fea0003800200 */
.L_x_35:
[----:B0-----:R-:W0:Y:S01]  /*04e0*/  SHFL.BFLY PT, R13, R14, 0x10, 0x1f ;  /* 0x0e001f000e0d7f89 */ /* 0x001e2200000e0000 */
[----:B------:R-:W-:Y:S02]  /*04f0*/  ISETP.NE.AND P3, PT, R7, RZ, PT ;  /* 0x000000ff0700720c */ /* 0x000fe40003f65270 */
[----:B------:R-:W-:Y:S01]  /*0500*/  MOV R7, RZ ;  /* 0x000000ff00077202 */ /* 0x000fe20000000f00 */
[----:B0-----:R-:W-:-:S05]  /*0510*/  FADD.FTZ R13, R13, R14 ;  /* 0x0000000e0d0d7221 */ /* 0x001fca0000010000 */
[----:B------:R-:W0:Y:S02]  /*0520*/  SHFL.BFLY PT, R6, R13, 0x8, 0x1f ;  /* 0x0d001f000d067f89 */ /* 0x000e2400000e0000 */
[----:B0-----:R-:W-:-:S05]  /*0530*/  FADD.FTZ R6, R13, R6 ;  /* 0x000000060d067221 */ /* 0x001fca0000010000 */
[----:B------:R-:W0:Y:S02]  /*0540*/  SHFL.BFLY PT, R15, R6, 0x4, 0x1f ;  /* 0x0c801f00060f7f89 */ /* 0x000e2400000e0000 */
[----:B0-----:R-:W-:-:S05]  /*0550*/  FADD.FTZ R15, R6, R15 ;  /* 0x0000000f060f7221 */ /* 0x001fca0000010000 */
[----:B------:R-:W0:Y:S02]  /*0560*/  SHFL.BFLY PT, R16, R15, 0x2, 0x1f ;  /* 0x0c401f000f107f89 */ /* 0x000e2400000e0000 */
[----:B0-----:R-:W-:-:S05]  /*0570*/  FADD.FTZ R16, R15, R16 ;  /* 0x000000100f107221 */ /* 0x001fca0000010000 */
[----:B------:R-:W0:Y:S02]  /*0580*/  SHFL.BFLY PT, R17, R16, 0x1, 0x1f ;  /* 0x0c201f0010117f89 */ /* 0x000e2400000e0000 */
[----:B0-----:R-:W-:-:S05]  /*0590*/  FADD.FTZ R18, R16, R17 ;  /* 0x0000001110127221 */ /* 0x001fca0000010000 */
[----:B------:R0:W-:Y:S01]  /*05a0*/  @!P3 STS [R11], R18 ;  /* 0x000000120b00b388 */ /* 0x0001e20000000800 */
[----:B------:R-:W-:Y:S01]  /*05b0*/  BAR.SYNC.DEFER_BLOCKING 0x0 ;  /* 0x0000000000007b1d */ /* 0x000fe20000010000 */
[----:B0-----:R-:W-:-:S05]  /*05c0*/  @!P2 I2FP.F32.S32 R11, UR7 ;  /* 0x00000007000bac45 */ /* 0x001fca0008201400 */
[----:B------:R0:W1:Y:S02]  /*05d0*/  @P1 LDS R7, [R12] ;  /* 0x000000000c071984 */ /* 0x0000640000000800 */
[----:B0-----:R-:W0:Y:S02]  /*05e0*/  @!P2 MUFU.RCP R12, R11 ;  /* 0x0000000b000ca308 */ /* 0x001e240000001000 */
[----:B-1----:R-:W1:Y:S02]  /*05f0*/  SHFL.BFLY PT, R6, R7, 0x10, 0x1f ;  /* 0x0e001f0007067f89 */ /* 0x002e6400000e0000 */
[----:B-1----:R-:W-:-:S05]  /*0600*/  FADD.FTZ R6, R6, R7 ;  /* 0x0000000706067221 */ /* 0x002fca0000010000 */
[----:B------:R-:W1:Y:S02]  /*0610*/  SHFL.BFLY PT, R13, R6, 0x8, 0x1f ;  /* 0x0d001f00060d7f89 */ /* 0x000e6400000e0000 */
[----:B-1----:R-:W-:Y:S01]  /*0620*/  FADD.FTZ R13, R6, R13 ;  /* 0x0000000d060d7221 */ /* 0x002fe20000010000 */
[----:B------:R-:W-:-:S04]  /*0630*/  @!P2 LEA R6, R9, R10, 0x18 ;  /* 0x0000000a0906a211 */ /* 0x000fc800078ec0ff */
[----:B------:R-:W1:Y:S02]  /*0640*/  SHFL.BFLY PT, R14, R13, 0x4, 0x1f ;  /* 0x0c801f000d0e7f89 */ /* 0x000e6400000e0000 */
[----:B-1----:R-:W-:-:S05]  /*0650*/  FADD.FTZ R14, R13, R14 ;  /* 0x0000000e0d0e7221 */ /* 0x002fca0000010000 */
[----:B------:R-:W1:Y:S02]  /*0660*/  SHFL.BFLY PT, R15, R14, 0x2, 0x1f ;  /* 0x0c401f000e0f7f89 */ /* 0x000e6400000e0000 */
[----:B-1----:R-:W-:-:S05]  /*0670*/  FADD.FTZ R15, R14, R15 ;  /* 0x0000000f0e0f7221 */ /* 0x002fca0000010000 */
[----:B------:R-:W1:Y:S02]  /*0680*/  SHFL.BFLY PT, R16, R15, 0x1, 0x1f ;  /* 0x0c201f000f107f89 */ /* 0x000e6400000e0000 */
[----:B-1----:R-:W-:-:S04]  /*0690*/  FADD.FTZ R7, R15, R16 ;  /* 0x000000100f077221 */ /* 0x002fc80000010000 */
[----:B0-----:R-:W-:-:S06]  /*06a0*/  @!P2 FFMA.FTZ R7, R7, R12, 9.9999999747524270788e-07 ;  /* 0x358637bd0707a423 */ /* 0x001fcc000001000c */
        /* <DEDUP_REMOVED lines=11> */
[----:B------:R-:W5:Y:S01]  /*0760*/  LDG.E.CONSTANT R19, desc[UR4][R6.64] ;  /* 0x0000000406137981 */ /* 0x000f62000c1e9900 */
[----:B-1----:R-:W-:-:S03]  /*0770*/  IMAD.WIDE.U32 R12, R8, 0x4, R12 ;  /* 0x00000004080c7825 */ /* 0x002fc600078e000c */
[----:B------:R-:W5:Y:S04]  /*0780*/  LDG.E.CONSTANT R17, desc[UR4][R6.64+0x8] ;  /* 0x0000080406117981 */ /* 0x000f68000c1e9900 */
[----:B------:R-:W5:Y:S04]  /*0790*/  LDG.E.CONSTANT R21, desc[UR4][R12.64] ;  /* 0x000000040c157981 */ /* 0x000f68000c1e9900 */
[----:B------:R-:W5:Y:S04]  /*07a0*/  LDG.E.CONSTANT R16, desc[UR4][R12.64+0x8] ;  /* 0x000008040c107981 */ /* 0x000f68000c1e9900 */
[----:B------:R-:W5:Y:S04]  /*07b0*/  LDG.E.CONSTANT R8, desc[UR4][R6.64+0xc] ;  /* 0x00000c0406087981 */ /* 0x000f68000c1e9900 */
[----:B------:R-:W5:Y:S04]  /*07c0*/  LDG.E.CONSTANT R11, desc[UR4][R12.64+0xc] ;  /* 0x00000c040c0b7981 */ /* 0x000f68000c1e9900 */
[----:B------:R0:W5:Y:S04]  /*07d0*/  LDG.E.CONSTANT R18, desc[UR4][R6.64+0x4] ;  /* 0x0000040406127981 */ /* 0x000168000c1e9900 */
[----:B------:R-:W5:Y:S04]  /*07e0*/  LDG.E.CONSTANT R20, desc[UR4][R12.64+0x4] ;  /* 0x000004040c147981 */ /* 0x000f68000c1e9900 */
[----:B--2---:R-:W2:Y:S01]  /*07f0*/  LDG.E.CONSTANT R14, desc[UR4][R14.64] ;  /* 0x000000040e0e7981 */ /* 0x004ea2000c1e9900 */
[C---:B----4-:R-:W-:Y:S01]  /*0800*/  FMUL.FTZ R4, R9.reuse, R4 ;  /* 0x0000000409047220 */ /* 0x050fe20000410000 */
[C---:B------:R-:W-:Y:S01]  /*0810*/  FMUL.FTZ R3, R9.reuse, R3 ;  /* 0x0000000309037220 */ /* 0x040fe20000410000 */
[C---:B0-----:R-:W-:Y:S01]  /*0820*/  FMUL.FTZ R6, R9.reuse, R0 ;  /* 0x0000000009067220 */ /* 0x041fe20000410000 */
[----:B------:R-:W-:Y:S01]  /*0830*/  FMUL.FTZ R5, R9, R5 ;  /* 0x0000000509057220 */ /* 0x000fe20000410000 */
[----:B---3--:R-:W-:Y:S01]  /*0840*/  IADD3 R2, P0, PT, R2, UR6, RZ ;  /* 0x0000000602027c10 */ /* 0x008fe2000ff1e0ff */
[----:B-----5:R-:W-:Y:S01]  /*0850*/  FFMA.FTZ R19, R4, R19, R21 ;  /* 0x0000001304137223 */ /* 0x020fe20000010015 */
[----:B------:R-:W-:Y:S01]  /*0860*/  FFMA.FTZ R3, R3, R17, R16 ;  /* 0x0000001103037223 */ /* 0x000fe20000010010 */
[----:B------:R-:W-:Y:S01]  /*0870*/  FFMA.FTZ R11, R6, R8, R11 ;  /* 0x00000008060b7223 */ /* 0x000fe2000001000b */
[----:B------:R-:W-:Y:S01]  /*0880*/  FFMA.FTZ R5, R5, R18, R20 ;  /* 0x0000001205057223 */ /* 0x000fe20000010014 */
[C---:B--2---:R-:W-:Y:S01]  /*0890*/  FMUL.FTZ R19, R14.reuse, R19 ;  /* 0x000000130e137220 */ /* 0x044fe20000410000 */
[C---:B------:R-:W-:Y:S01]  /*08a0*/  FMUL.FTZ R0, R14.reuse, R3 ;  /* 0x000000030e007220 */ /* 0x040fe20000410000 */
[C---:B------:R-:W-:Y:S01]  /*08b0*/  FMUL.FTZ R11, R14.reuse, R11 ;  /* 0x0000000b0e0b7220 */ /* 0x040fe20000410000 */
[----:B------:R-:W-:-:S03]  /*08c0*/  FMUL.FTZ R5, R14, R5 ;  /* 0x000000050e057220 */ /* 0x000fc60000410000 */
        /* <DEDUP_REMOVED lines=10> */
.L_x_37:
        /* <DEDUP_REMOVED lines=9> */
.L_x_595:


//--------------------- .text._ZN17fastertransformer43add_bias_input_layernorm_COL32_int8IO_noResI6__halfEEvPaPiPT_PKS4_S7_S7_iiPKfS9_S9_ --------------------------
	.section	.text._ZN17fastertransformer43add_bias_input_layernorm_COL32_int8IO_noResI6__halfEEvPaPiPT_PKS4_S7_S7_iiPKfS9_S9_,"ax",@progbits
	.align	128
        .global         _ZN17fastertransformer43add_bias_input_layernorm_COL32_int8IO_noResI6__halfEEvPaPiPT_PKS4_S7_S7_iiPKfS9_S9_
        .type           _ZN17fastertransformer43add_bias_input_layernorm_COL32_int8IO_noResI6__halfEEvPaPiPT_PKS4_S7_S7_iiPKfS9_S9_,@function
        .size           _ZN17fastertransformer43add_bias_input_layernorm_COL32_int8IO_noResI6__halfEEvPaPiPT_PKS4_S7_S7_iiPKfS9_S9_,(.L_x_596 - _ZN17fastertransformer43add_bias_input_layernorm_COL32_int8IO_noResI6__halfEEvPaPiPT_PKS4_S7_S7_iiPKfS9_S9_)
        .other          _ZN17fastertransformer43add_bias_input_layernorm_COL32_int8IO_noResI6__halfEEvPaPiPT_PKS4_S7_S7_iiPKfS9_S9_,@"STO_CUDA_ENTRY STV_DEFAULT"
_ZN17fastertransformer43add_bias_input_layernorm_COL32_int8IO_noResI6__halfEEvPaPiPT_PKS4_S7_S7_iiPKfS9_S9_:
.text._ZN17fastertransformer43add_bias_input_layernorm_COL32_int8IO_noResI6__halfEEvPaPiPT_PKS4_S7_S7_iiPKfS9_S9_:
[----:B------:R-:W-:Y:S01]  /*0000*/  LDC R1, c[0x0][0x37c] ;  /* 0x0000df00ff017b82 */ /* 0x000fe20000000800 */
[----:B------:R-:W0:Y:S01]  /*0010*/  S2R R9, SR_TID.X ;  /* 0x0000000000097919 */ /* 0x000e220000002100 */
[----:B------:R-:W1:Y:S01]  /*0020*/  LDCU.64 UR6, c[0x0][0x3b0] ;  /* 0x00007600ff0677ac */ /* 0x000e620008000a00 */
[----:B------:R-:W-:Y:S01]  /*0030*/  BSSY.RECONVERGENT B0, `(.L_x_38) ;  /* 0x000004e000007945 */ /* 0x000fe20003800200 */
[----:B------:R-:W-:Y:S01]  /*0040*/  HFMA2 R6, -RZ, RZ, 0, 0 ;  /* 0x00000000ff067431 */ /* 0x000fe200000001ff */
[----:B------:R-:W2:Y:S01]  /*0050*/  S2R R3, SR_CTAID.X ;  /* 0x0000000000037919 */ /* 0x000ea20000002500 */
[----:B------:R-:W3:Y:S01]  /*0060*/  LDCU.64 UR4, c[0x0][0x358] ;  /* 0x00006b00ff0477ac */ /* 0x000ee20008000a00 */
[----:B0-----:R-:W-:-:S04]  /*0070*/  SHF.L.U32 R8, R9, 0x2, RZ ;  /* 0x0000000209087819 */ /* 0x001fc800000006ff */
[C---:B-1----:R-:W-:Y:S02]  /*0080*/  ISETP.GE.AND P0, PT, R8.reuse, UR7, PT ;  /* 0x0000000708007c0c */ /* 0x042fe4000bf06270 */
[C---:B------:R-:W-:Y:S02]  /*0090*/  LOP3.LUT R2, R8.reuse, 0x1c, RZ, 0xc0, !PT ;  /* 0x0000001c08027812 */ /* 0x040fe400078ec0ff */
[----:B------:R-:W-:Y:S02]  /*00a0*/  LOP3.LUT R0, R8, 0xfe0, RZ, 0xc0, !PT ;  /* 0x00000fe008007812 */ /* 0x000fe400078ec0ff */
[----:B--2---:R-:W-:-:S05]  /*00b0*/  LEA R3, R3, R2, 0x5 ;  /* 0x0000000203037211 */ /* 0x004fca00078e28ff */
[----:B------:R-:W-:-:S05]  /*00c0*/  IMAD R15, R0, UR6, R3 ;  /* 0x00000006000f7c24 */ /* 0x000fca000f8e0203 */
[----:B------:R-:W-:Y:S01]  /*00d0*/  SHF.R.U32.HI R0, RZ, 0x2, R15 ;  /* 0x00000002ff007819 */ /* 0x000fe2000001160f */
[----:B---3--:R-:W-:Y:S06]  /*00e0*/  @P0 BRA `(.L_x_39) ;  /* 0x0000000400080947 */ /* 0x008fec0003800000 */
[----:B------:R-:W0:Y:S08]  /*00f0*/  LDC.64 R4, c[0x0][0x388] ;  /* 0x0000e200ff047b82 */ /* 0x000e300000000a00 */
[----:B------:R-:W1:Y:S08]  /*0100*/  LDC.64 R10, c[0x0][0x390] ;  /* 0x0000e400ff0a7b82 */ /* 0x000e700000000a00 */
[----:B------:R-:W2:Y:S08]  /*0110*/  LDC.64 R12, c[0x0][0x3b8] ;  /* 0x0000ee00ff0c7b82 */ /* 0x000eb00000000a00 */
[----:B------:R-:W3:Y:S01]  /*0120*/  LDC.64 R16, c[0x0][0x3c0] ;  /* 0x0000f000ff107b82 */ /* 0x000ee20000000a00 */
[----:B0-----:R-:W-:-:S06]  /*0130*/  IMAD.WIDE.U32 R4, R0, 0x10, R4 ;  /* 0x0000001000047825 */ /* 0x001fcc00078e0004 */
[----:B------:R-:W4:Y:S01]  /*0140*/  LDG.E.128.CONSTANT R4, desc[UR4][R4.64] ;  /* 0x0000000404047981 */ /* 0x000f22000c1e9d00 */
[----:B------:R-:W0:Y:S01]  /*0150*/  LDC.64 R2, c[0x0][0x398] ;  /* 0x0000e600ff027b82 */ /* 0x000e220000000a00 */
[----:B-1----:R-:W-:-:S05]  /*0160*/  IMAD.WIDE R10, R15, 0x2, R10 ;  /* 0x000000020f0a7825 */ /* 0x002fca00078e020a */
[----:B------:R-:W5:Y:S01]  /*0170*/  LDG.E.U16 R18, desc[UR4][R10.64] ;  /* 0x000000040a127981 */ /* 0x000f62000c1e1500 */
[----:B--2---:R-:W-:-:S03]  /*0180*/  IMAD.WIDE.U32 R12, R8, 0x4, R12 ;  /* 0x00000004080c7825 */ /* 0x004fc600078e000c */
[----:B---3--:R-:W2:Y:S01]  /*0190*/  LDG.E.CONSTANT R16, desc[UR4][R16.64] ;  /* 0x0000000410107981 */ /* 0x008ea2000c1e9900 */
[----:B0-----:R-:W-:-:S03]  /*01a0*/  IMAD.WIDE.U32 R14, R8, 0x2, R2 ;  /* 0x00000002080e7825 */ /* 0x001fc600078e0002 */
[----:B------:R-:W3:Y:S04]  /*01b0*/  LDG.E R2, desc[UR4][R12.64] ;  /* 0x000000040c027981 */ /* 0x000ee8000c1e1900 */
[----:B------:R-:W3:Y:S01]  /*01c0*/  LDG.E.U16 R20, desc[UR4][R14.64] ;  /* 0x000000040e147981 */ /* 0x000ee2000c1e1500 */
[----:B----4-:R-:W-:Y:S01]  /*01d0*/  I2FP.F32.S32 R3, R4 ;  /* 0x0000000400037245 */ /* 0x010fe20000201400 */
[----:B-----5:R-:W-:-:S04]  /*01e0*/  HADD2.F32 R19, -RZ, R18.H0_H0 ;  /* 0x20000012ff137230 */ /* 0x020fc80000004100 */
[----:B--2---:R-:W-:-:S04]  /*01f0*/  FMUL.FTZ R3, R16, R3 ;  /* 0x0000000310037220 */ /* 0x004fc80000410000 */
[----:B---3--:R-:W-:Y:S01]  /*0200*/  FMUL.FTZ R2, R3, R2 ;  /* 0x0000000203027220 */ /* 0x008fe20000410000 */
[----:B------:R-:W-:-:S03]  /*0210*/  HADD2.F32 R3, -RZ, R20.H0_H0 ;  /* 0x20000014ff037230 */ /* 0x000fc60000004100 */
[----:B------:R-:W-:-:S04]  /*0220*/  FFMA.FTZ R2, R2, 6.1999999161344021559e-05, R19 ;  /* 0x388205ff02027823 */ /* 0x000fc80000010013 */
[----:B------:R-:W-:-:S05]  /*0230*/  FADD.FTZ R2, R2, R3 ;  /* 0x0000000302027221 */ /* 0x000fca0000010000 */
[----:B------:R-:W-:-:S04]  /*0240*/  F2FP.F16.F32.PACK_AB R3, RZ, R2 ;  /* 0x00000002ff03723e */ /* 0x000fc800000000ff */
[----:B------:R-:W-:Y:S02]  /*0250*/  PRMT R19, R3, 0x7610, R19 ;  /* 0x0000761003137816 */ /* 0x000fe40000000013 */
[----:B------:R-:W2:Y:S04]  /*0260*/  LDG.E.U16 R3, desc[UR4][R10.64+0x2] ;  /* 0x000002040a037981 */ /* 0x000ea8000c1e1500 */
[----:B------:R0:W-:Y:S04]  /*0270*/  STG.E.U16 desc[UR4][R10.64], R19 ;  /* 0x000000130a007986 */ /* 0x0001e8000c101504 */
[----:B------:R-:W3:Y:S04]  /*0280*/  LDG.E R4, desc[UR4][R12.64+0x4] ;  /* 0x000004040c047981 */ /* 0x000ee8000c1e1900 */
[----:B------:R-:W4:Y:S01]  /*0290*/  LDG.E.U16 R17, desc[UR4][R14.64+0x2] ;  /* 0x000002040e117981 */ /* 0x000f22000c1e1500 */
[----:B------:R-:W-:-:S05]  /*02a0*/  I2FP.F32.S32 R5, R5 ;  /* 0x0000000500057245 */ /* 0x000fca0000201400 */
[----:B------:R-:W-:Y:S01]  /*02b0*/  FMUL.FTZ R5, R16, R5 ;  /* 0x0000000510057220 */ /* 0x000fe20000410000 */
[----:B--2---:R-:W-:-:S03]  /*02c0*/  HADD2.F32 R3, -RZ, R3.H0_H0 ;  /* 0x20000003ff037230 */ /* 0x004fc60000004100 */
[----:B---3--:R-:W-:Y:S01]  /*02d0*/  FMUL.FTZ R4, R5, R4 ;  /* 0x0000000405047220 */ /* 0x008fe20000410000 */
[----:B----4-:R-:W-:-:S03]  /*02e0*/  HADD2.F32 R18, -RZ, R17.H0_H0 ;  /* 0x20000011ff127230 */ /* 0x010fc60000004100 */
[----:B------:R-:W-:Y:S01]  /*02f0*/  FFMA.FTZ R3, R4, 6.1999999161344021559e-05, R3 ;  /* 0x388205ff04037823 */ /* 0x000fe20000010003 */
[----:B------:R-:W2:Y:S03]  /*0300*/  LDG.E.U16 R17, desc[UR4][R10.64+0x4] ;  /* 0x000004040a117981 */ /* 0x000ea6000c1e1500 */
[----:B------:R-:W-:-:S05]  /*0310*/  FADD.FTZ R3, R3, R18 ;  /* 0x0000001203037221 */ /* 0x000fca0000010000 */
[----:B------:R-:W-:-:S04]  /*0320*/  F2FP.F16.F32.PACK_AB R4, RZ, R3 ;  /* 0x00000003ff04723e */ /* 0x000fc800000000ff */
[----:B0-----:R-:W-:-:S05]  /*0330*/  PRMT R19, R4, 0x7610, R19 ;  /* 0x0000761004137816 */ /* 0x001fca0000000013 */
        /* <DEDUP_REMOVED lines=24> */
[----:B------:R-:W-:-:S05]  /*04c0*/  PRMT R13, R6, 0x7610, R13 ;  /* 0x00007610060d7816 */ /* 0x000fca000000000d */
[----:B------:R0:W-:Y:S01]  /*04d0*/  STG.E.U16 desc[UR4][R10.64+0x6], R13 ;  /* 0x0000060d0a007986 */ /* 0x0001e2000c101504 */
[----:B------:R-:W-:-:S04]  /*04e0*/  FADD.FTZ R7, R2, R3 ;  /* 0x0000000302077221 */ /* 0x000fc80000010000 */
[----:B------:R-:W-:-:S04]  /*04f0*/  FADD.FTZ R6, R4, R7 ;  /* 0x0000000704067221 */ /* 0x000fc80000010000 */
[----:B------:R-:W-:-:S07]  /*0500*/  FADD.FTZ R6, R5, R6 ;  /* 0x0000000605067221 */ /* 0x000fce0000010000 */
.L_x_39:
[----:B------:R-:W-:Y:S05]  /*0510*/  BSYNC.RECONVERGENT B0 ;  /* 0x0000000000007941 */ /* 0x000fea0003800200 */
.L_x_38:
[----:B------:R-:W1:Y:S01]  /*0520*/  SHFL.BFLY PT, R7, R6, 0x10, 0x1f ;  /* 0x0e001f0006077f89 */ /* 0x000e6200000e0000 */
[----:B------:R-:W2:Y:S01]  /*0530*/  LDCU UR6, c[0x0][0x360] ;  /* 0x00006c00ff0677ac */ /* 0x000ea20008000800 */
[----:B------:R-:W-:Y:S01]  /*0540*/  I2FP.F32.U32 R16, R9 ;  /* 0x0000000900107245 */ /* 0x000fe20000201000 */
[----:B------:R-:W-:Y:S01]  /*0550*/  BSSY.RECONVERGENT B0, `(.L_x_40) ;  /* 0x0000035000007945 */ /* 0x000fe20003800200 */
[----:B-1----:R-:W-:Y:S01]  /*0560*/  FADD.FTZ R7, R7, R6 ;  /* 0x0000000607077221 */ /* 0x002fe20000010000 */
[----:B--2---:R-:W-:-:S04]  /*0570*/  I2FP.F32.U32 R6, UR6 ;  /* 0x0000000600067c45 */ /* 0x004fc80008201000 */
[----:B0-----:R-:W0:Y:S01]  /*0580*/  SHFL.BFLY PT, R10, R7, 0x8, 0x1f ;  /* 0x0d001f00070a7f89 */ /* 0x001e2200000e0000 */
[----:B------:R-:W-:Y:S01]  /*0590*/  FMUL.FTZ R17, R6, 0.03125 ;  /* 0x3d00000006117820 */ /* 0x000fe20000410000 */
[----:B------:R-:W-:-:S04]  /*05a0*/  LOP3.LUT P2, R6, R9, 0x1f, RZ, 0xc0, !PT ;  /* 0x0000001f09067812 */ /* 0x000fc8000784c0ff */
[----:B------:R-:W-:Y:S01]  /*05b0*/  FSETP.GT.FTZ.AND P1, PT, R17, R16, PT ;  /* 0x000000101100720b */ /* 0x000fe20003f34000 */
[----:B0-----:R-:W-:Y:S02]  /*05c0*/  FADD.FTZ R12, R7, R10 ;  /* 0x0000000a070c7221 */ /* 0x001fe40000010000 */
[----:B------:R-:W0:Y:S03]  /*05d0*/  S2R R10, SR_CgaCtaId ;  /* 0x00000000000a7919 */ /* 0x000e260000008800 */
[----:B------:R-:W1:Y:S02]  /*05e0*/  SHFL.BFLY PT, R11, R12, 0x4, 0x1f ;  /* 0x0c801f000c0b7f89 */ /* 0x000e6400000e0000 */
[----:B-1----:R-:W-:Y:S01]  /*05f0*/  FADD.FTZ R13, R12, R11 ;  /* 0x0000000b0c0d7221 */ /* 0x002fe20000010000 */
[----:B------:R-:W-:-:S04]  /*0600*/  MOV R11, 0x400 ;  /* 0x00000400000b7802 */ /* 0x000fc80000000f00 */
[----:B------:R-:W1:Y:S01]  /*0610*/  SHFL.BFLY PT, R14, R13, 0x2, 0x1f ;  /* 0x0c401f000d0e7f89 */ /* 0x000e6200000e0000 */
[----:B------:R-:W-:-:S04]  /*0620*/  IADD3 R7, PT, PT, R11, 0x8, RZ ;  /* 0x000000080b077810 */ /* 0x000fc80007ffe0ff */
[----:B0-----:R-:W-:-:S04]  /*0630*/  LEA R12, R10, R7, 0x18 ;  /* 0x000000070a0c7211 */ /* 0x001fc800078ec0ff */
[-C--:B------:R-:W-:Y:S02]  /*0640*/  LEA.HI R7, R9, R12.reuse, RZ, 0x1d ;  /* 0x0000000c09077211 */ /* 0x080fe400078fe8ff */
[----:B------:R-:W-:Y:S01]  /*0650*/  LEA R12, R6, R12, 0x2 ;  /* 0x0000000c060c7211 */ /* 0x000fe200078e10ff */
[----:B-1----:R-:W-:Y:S01]  /*0660*/  FADD.FTZ R14, R13, R14 ;  /* 0x0000000e0d0e7221 */ /* 0x002fe20000010000 */
[----:B------:R-:W-:-:S04]  /*0670*/  MOV R13, RZ ;  /* 0x000000ff000d7202 */ /* 0x000fc80000000f00 */
[----:B------:R-:W0:Y:S02]  /*0680*/  SHFL.BFLY PT, R15, R14, 0x1, 0x1f ;  /* 0x0c201f000e0f7f89 */ /* 0x000e2400000e0000 */
        /* <DEDUP_REMOVED lines=33> */
.L_x_41:
[----:B------:R-:W-:Y:S05]  /*08a0*/  BSYNC.RECONVERGENT B0 ;  /* 0x0000000000007941 */ /* 0x000fea0003800200 */
.L_x_40:
        /* <DEDUP_REMOVED lines=26> */
[----:B0-----:R-:W-:Y:S01]  /*0a50*/  FADD.FTZ R6, R16, R7 ;  /* 0x0000000710067221 */ /* 0x001fe20000010000 */
[----:B------:R-:W-:-:S03]  /*0a60*/  @!P2 LEA R7, R10, R11, 0x18 ;  /* 0x0000000b0a07a211 */ /* 0x000fc600078ec0ff */
        /* <DEDUP_REMOVED lines=8> */
[----:B0-----:R-:W-:-:S05]  /*0af0*/  IMAD.WIDE.U32 R6, R8, 0x2, R6 ;  /* 0x0000000208067825 */ /* 0x001fca00078e0006 */
[----:B------:R-:W3:Y:S01]  /*0b00*/  LDG.E.U16.CONSTANT R18, desc[UR4][R6.64] ;  /* 0x0000000406127981 */ /* 0x000ee2000c1e9500 */
[----:B-1----:R-:W-:-:S03]  /*0b10*/  IMAD.WIDE.U32 R8, R8, 0x2, R14 ;  /* 0x0000000208087825 */ /* 0x002fc600078e000e */
[----:B------:R-:W4:Y:S04]  /*0b20*/  LDG.E.U16.CONSTANT R20, desc[UR4][R6.64+0x2] ;  /* 0x0000020406147981 */ /* 0x000f28000c1e9500 */
[----:B------:R-:W5:Y:S04]  /*0b30*/  LDG.E.U16.CONSTANT R19, desc[UR4][R8.64] ;  /* 0x0000000408137981 */ /* 0x000f68000c1e9500 */
[----:B------:R-:W4:Y:S04]  /*0b40*/  LDG.E.U16.CONSTANT R21, desc[UR4][R8.64+0x2] ;  /* 0x0000020408157981 */ /* 0x000f28000c1e9500 */
[----:B------:R-:W4:Y:S04]  /*0b50*/  LDG.E.U16.CONSTANT R14, desc[UR4][R6.64+0x4] ;  /* 0x00000404060e7981 */ /* 0x000f28000c1e9500 */
[----:B------:R-:W4:Y:S04]  /*0b60*/  LDG.E.U16.CONSTANT R15, desc[UR4][R8.64+0x4] ;  /* 0x00000404080f7981 */ /* 0x000f28000c1e9500 */
[----:B------:R0:W4:Y:S04]  /*0b70*/  LDG.E.U16.CONSTANT R16, desc[UR4][R6.64+0x6] ;  /* 0x0000060406107981 */ /* 0x000128000c1e9500 */
[----:B------:R-:W4:Y:S04]  /*0b80*/  LDG.E.U16.CONSTANT R17, desc[UR4][R8.64+0x6] ;  /* 0x0000060408117981 */ /* 0x000f28000c1e9500 */
[----:B--2---:R-:W2:Y:S01]  /*0b90*/  LDG.E.CONSTANT R12, desc[UR4][R12.64] ;  /* 0x000000040c0c7981 */ /* 0x004ea2000c1e9900 */
[----:B------:R-:W-:-:S06]  /*0ba0*/  LEA R10, R10, R11, 0x18 ;  /* 0x0000000b0a0a7211 */ /* 0x000fcc00078ec0ff */
[----:B------:R-:W1:Y:S02]  /*0bb0*/  LDS R10, [R10+0x4] ;  /* 0x000004000a0a7984 */ /* 0x000e640000000800 */
[C---:B-1----:R-:W-:Y:S01]  /*0bc0*/  FMUL.FTZ R2, R10.reuse, R2 ;  /* 0x000000020a027220 */ /* 0x042fe20000410000 */
[C---:B------:R-:W-:Y:S01]  /*0bd0*/  FMUL.FTZ R3, R10.reuse, R3 ;  /* 0x000000030a037220 */ /* 0x040fe20000410000 */
[----:B------:R-:W-:Y:S01]  /*0be0*/  FMUL.FTZ R5, R10, R5 ;  /* 0x000000050a057220 */ /* 0x000fe20000410000 */
[----:B---3--:R-:W-:Y:S02]  /*0bf0*/  HADD2.F32 R11, -RZ, R18.H0_H0 ;  /* 0x20000012ff0b7230 */ /* 0x008fe40000004100 */
[----:B-----5:R-:W-:Y:S02]  /*0c00*/  HADD2.F32 R19, -RZ, R19.H0_H0 ;  /* 0x20000013ff137230 */ /* 0x020fe40000004100 */
[----:B----4-:R-:W-:-:S03]  /*0c10*/  HADD2.F32 R20, -RZ, R20.H0_H0 ;  /* 0x20000014ff147230 */ /* 0x010fc60000004100 */
[----:B------:R-:W-:Y:S01]  /*0c20*/  FFMA.FTZ R11, R2, R11, R19 ;  /* 0x0000000b020b7223 */ /* 0x000fe20000010013 */
[----:B------:R-:W-:Y:S02]  /*0c30*/  HADD2.F32 R2, -RZ, R21.H0_H0 ;  /* 0x20000015ff027230 */ /* 0x000fe40000004100 */
[----:B0-----:R-:W-:-:S03]  /*0c40*/  HADD2.F32 R7, -RZ, R14.H0_H0 ;  /* 0x2000000eff077230 */ /* 0x001fc60000004100 */
[----:B------:R-:W-:Y:S01]  /*0c50*/  FFMA.FTZ R3, R3, R20, R2 ;  /* 0x0000001403037223 */ /* 0x000fe20000010002 */
[----:B------:R-:W-:Y:S02]  /*0c60*/  HADD2.F32 R15, -RZ, R15.H0_H0 ;  /* 0x2000000fff0f7230 */ /* 0x000fe40000004100 */
[----:B------:R-:W-:Y:S01]  /*0c70*/  FMUL.FTZ R2, R10, R4 ;  /* 0x000000040a027220 */ /* 0x000fe20000410000 */
[----:B------:R-:W-:-:S03]  /*0c80*/  HADD2.F32 R16, -RZ, R16.H0_H0 ;  /* 0x20000010ff107230 */ /* 0x000fc60000004100 */
[----:B------:R-:W-:Y:S01]  /*0c90*/  FFMA.FTZ R7, R2, R7, R15 ;  /* 0x0000000702077223 */ /* 0x000fe2000001000f */
[----:B------:R-:W-:-:S05]  /*0ca0*/  HADD2.F32 R2, -RZ, R17.H0_H0 ;  /* 0x20000011ff027230 */ /* 0x000fca0000004100 */
[----:B------:R-:W-:Y:S01]  /*0cb0*/  FFMA.FTZ R5, R5, R16, R2 ;  /* 0x0000001005057223 */ /* 0x000fe20000010002 */
[C---:B--2---:R-:W-:Y:S01]  /*0cc0*/  FMUL.FTZ R11, R12.reuse, R11 ;  /* 0x0000000b0c0b7220 */ /* 0x044fe20000410000 */
[C---:B------:R-:W-:Y:S01]  /*0cd0*/  FMUL.FTZ R4, R12.reuse, R3 ;  /* 0x000000030c047220 */ /* 0x040fe20000410000 */
[C---:B------:R-:W-:Y:S01]  /*0ce0*/  FMUL.FTZ R7, R12.reuse, R7 ;  /* 0x000000070c077220 */ /* 0x040fe20000410000 */
[----:B------:R-:W0:Y:S01]  /*0cf0*/  LDC.64 R2, c[0x0][0x380] ;  /* 0x0000e000ff027b82 */ /* 0x000e220000000a00 */
[----:B------:R-:W-:Y:S02]  /*0d00*/  FMUL.FTZ R5, R12, R5 ;  /* 0x000000050c057220 */ /* 0x000fe40000410000 */
[----:B------:R-:W-:Y:S08]  /*0d10*/  F2I.S8.NTZ R11, R11 ;  /* 0x0000000b000b7305 */ /* 0x000ff00000202100 */
[----:B------:R-:W1:Y:S08]  /*0d20*/  F2I.S8.NTZ R4, R4 ;  /* 0x0000000400047305 */ /* 0x000e700000202100 */
[----:B------:R-:W-:Y:S08]  /*0d30*/  F2I.S8.NTZ R7, R7 ;  /* 0x0000000700077305 */ /* 0x000ff00000202100 */
[----:B------:R-:W2:Y:S01]  /*0d40*/  F2I.S8.NTZ R6, R5 ;  /* 0x0000000500067305 */ /* 0x000ea20000202100 */
[----:B-1----:R-:W-:Y:S01]  /*0d50*/  PRMT R11, R11, 0x3340, R4 ;  /* 0x000033400b0b7816 */ /* 0x002fe20000000004 */
[----:B0-----:R-:W-:Y:S01]  /*0d60*/  IMAD.WIDE.U32 R2, R0, 0x4, R2 ;  /* 0x0000000400027825 */ /* 0x001fe200078e0002 */
[----:B--2---:R-:W-:-:S04]  /*0d70*/  PRMT R6, R7, 0x3340, R6 ;  /* 0x0000334007067816 */ /* 0x004fc80000000006 */
[----:B------:R-:W-:-:S05]  /*0d80*/  PRMT R11, R11, 0x5410, R6 ;  /* 0x000054100b0b7816 */ /* 0x000fca0000000006 */
[----:B------:R-:W-:Y:S01]  /*0d90*/  STG.E desc[UR4][R2.64], R11 ;  /* 0x0000000b02007986 */ /* 0x000fe2000c101904 */
[----:B------:R-:W-:Y:S05]  /*0da0*/  EXIT ;  /* 0x000000000000794d */ /* 0x000fea0003800000 */
.L_x_42:
        /* <DEDUP_REMOVED lines=13> */
.L_x_596:


//--------------------- .text._ZN17fastertransformer43add_bias_input_layernorm_COL32_int8IO_noResIfEEvPaPiPT_PKS3_S6_S6_iiPKfS8_S8_ --------------------------
	.section	.text._ZN17fastertransformer43add_bias_input_layernorm_COL32_int8IO_noResIfEEvPaPiPT_PKS3_S6_S6_iiPKfS8_S8_,"ax",@progbits
	.align	128
        .global         _ZN17fastertransformer43add_bias_input_layernorm_COL32_int8IO_noResIfEEvPaPiPT_PKS3_S6_S6_iiPKfS8_S8_
        .type           _ZN17fastertransformer43add_bias_input_layernorm_COL32_int8IO_noResIfEEvPaPiPT_PKS3_S6_S6_iiPKfS8_S8_,@function
        .size           _ZN17fastertransformer43add_bias_input_layernorm_COL32_int8IO_noResIfEEvPaPiPT_PKS3_S6_S6_iiPKfS8_S8_,(.L_x_597 - _ZN17fastertransformer43add_bias_input_layernorm_COL32_int8IO_noResIfEEvPaPiPT_PKS3_S6_S6_iiPKfS8_S8_)
        .other          _ZN17fastertransformer43add_bias_input_layernorm_COL32_int8IO_noResIfEEvPaPiPT_PKS3_S6_S6_iiPKfS8_S8_,@"STO_CUDA_ENTRY STV_DEFAULT"
_ZN17fastertransformer43add_bias_input_layernorm_COL32_int8IO_noResIfEEvPaPiPT_PKS3_S6_S6_iiPKfS8_S8_:
.text._ZN17fastertransformer43add_bias_input_layernorm_COL32_int8IO_noResIfEEvPaPiPT_PKS3_S6_S6_iiPKfS8_S8_:
        /* <DEDUP_REMOVED lines=22> */
[----:B-1----:R-:W-:-:S05]  /*0160*/  IMAD.WIDE.U32 R10, R8, 0x4, R10 ;  /* 0x00000004080a7825 */ /* 0x002fca00078e000a */
[----:B------:R-:W5:Y:S04]  /*0170*/  LDG.E R18, desc[UR4][R10.64] ;  /* 0x000000040a127981 */ /* 0x000f68000c1e1900 */
[----:B--2---:R-:W2:Y:S01]  /*0180*/  LDG.E.CONSTANT R16, desc[UR4][R16.64] ;  /* 0x0000000410107981 */ /* 0x004ea2000c1e9900 */
[----:B---3--:R-:W-:-:S05]  /*0190*/  IMAD.WIDE R12, R15, 0x4, R12 ;  /* 0x000000040f0c7825 */ /* 0x008fca00078e020c */
[----:B------:R-:W3:Y:S01]  /*01a0*/  LDG.E R17, desc[UR4][R12.64+0x8] ;  /* 0x000008040c117981 */ /* 0x000ee2000c1e1900 */
[----:B0-----:R-:W-:-:S03]  /*01b0*/  IMAD.WIDE.U32 R14, R8, 0x4, R2 ;  /* 0x00000004080e7825 */ /* 0x001fc600078e0002 */
[----:B------:R-:W3:Y:S04]  /*01c0*/  LDG.E R2, desc[UR4][R12.64] ;  /* 0x000000040c027981 */ /* 0x000ee8000c1e1900 */
[----:B------:R-:W3:Y:S01]  /*01d0*/  LDG.E R19, desc[UR4][R14.64] ;  /* 0x000000040e137981 */ /* 0x000ee2000c1e1900 */
[----:B----4-:R-:W-:-:S05]  /*01e0*/  I2FP.F32.S32 R3, R4 ;  /* 0x0000000400037245 */ /* 0x010fca0000201400 */
[----:B--2---:R-:W-:-:S04]  /*01f0*/  FMUL.FTZ R3, R16, R3 ;  /* 0x0000000310037220 */ /* 0x004fc80000410000 */
[----:B-----5:R-:W-:-:S04]  /*0200*/  FMUL.FTZ R3, R3, R18 ;  /* 0x0000001203037220 */ /* 0x020fc80000410000 */
[----:B---3--:R-:W-:Y:S02]  /*0210*/  FFMA.FTZ R2, R3, 6.1999999161344021559e-05, R2 ;  /* 0x388205ff03027823 */ /* 0x008fe40000010002 */
[----:B------:R-:W2:Y:S02]  /*0220*/  LDG.E R3, desc[UR4][R12.64+0x4] ;  /* 0x000004040c037981 */ /* 0x000ea4000c1e1900 */
[----:B------:R-:W-:-:S05]  /*0230*/  FADD.FTZ R2, R2, R19 ;  /* 0x0000001302027221 */ /* 0x000fca0000010000 */
[----:B------:R0:W-:Y:S04]  /*0240*/  STG.E desc[UR4][R12.64], R2 ;  /* 0x000000020c007986 */ /* 0x0001e8000c101904 */
[----:B------:R-:W3:Y:S04]  /*0250*/  LDG.E R4, desc[UR4][R10.64+0x4] ;  /* 0x000004040a047981 */ /* 0x000ee8000c1e1900 */
[----:B------:R-:W4:Y:S01]  /*0260*/  LDG.E R18, desc[UR4][R14.64+0x4] ;  /* 0x000004040e127981 */ /* 0x000f22000c1e1900 */
[----:B------:R-:W-:-:S05]  /*0270*/  I2FP.F32.S32 R5, R5 ;  /* 0x0000000500057245 */ /* 0x000fca0000201400 */
[----:B------:R-:W-:-:S04]  /*0280*/  FMUL.FTZ R5, R16, R5 ;  /* 0x0000000510057220 */ /* 0x000fc80000410000 */
[----:B---3--:R-:W-:-:S04]  /*0290*/  FMUL.FTZ R4, R5, R4 ;  /* 0x0000000405047220 */ /* 0x008fc80000410000 */
[----:B--2---:R-:W-:-:S04]  /*02a0*/  FFMA.FTZ R3, R4, 6.1999999161344021559e-05, R3 ;  /* 0x388205ff04037823 */ /* 0x004fc80000010003 */
[----:B----4-:R-:W-:-:S05]  /*02b0*/  FADD.FTZ R3, R3, R18 ;  /* 0x0000001203037221 */ /* 0x010fca0000010000 */
[----:B------:R0:W-:Y:S04]  /*02c0*/  STG.E desc[UR4][R12.64+0x4], R3 ;  /* 0x000004030c007986 */ /* 0x0001e8000c101904 */
[----:B------:R-:W2:Y:S04]  /*02d0*/  LDG.E R4, desc[UR4][R10.64+0x8] ;  /* 0x000008040a047981 */ /* 0x000ea8000c1e1900 */
[----:B------:R-:W3:Y:S01]  /*02e0*/  LDG.E R19, desc[UR4][R14.64+0x8] ;  /* 0x000008040e137981 */ /* 0x000ee2000c1e1900 */
[----:B------:R-:W-:-:S05]  /*02f0*/  I2FP.F32.S32 R5, R6 ;  /* 0x0000000600057245 */ /* 0x000fca0000201400 */
[----:B------:R-:W-:-:S04]  /*0300*/  FMUL.FTZ R5, R16, R5 ;  /* 0x0000000510057220 */ /* 0x000fc80000410000 */
[----:B--2---:R-:W-:Y:S02]  /*0310*/  FMUL.FTZ R4, R5, R4 ;  /* 0x0000000405047220 */ /* 0x004fe40000410000 */
[----:B------:R-:W2:Y:S02]  /*0320*/  LDG.E R5, desc[UR4][R12.64+0xc] ;  /* 0x00000c040c057981 */ /* 0x000ea4000c1e1900 */
[----:B------:R-:W-:-:S04]  /*0330*/  FFMA.FTZ R4, R4, 6.1999999161344021559e-05, R17 ;  /* 0x388205ff04047823 */ /* 0x000fc80000010011 */
[----:B---3--:R-:W-:-:S05]  /*0340*/  FADD.FTZ R4, R4, R19 ;  /* 0x0000001304047221 */ /* 0x008fca0000010000 */
        /* <DEDUP_REMOVED lines=8> */
[----:B------:R0:W-:Y:S01]  /*03d0*/  STG.E desc[UR4][R12.64+0xc], R5 ;  /* 0x00000c050c007986 */ /* 0x0001e2000c101904 */
[----:B------:R-:W-:-:S04]  /*03e0*/  FADD.FTZ R7, R2, R3 ;  /* 0x0000000302077221 */ /* 0x000fc80000010000 */
[----:B------:R-:W-:-:S04]  /*03f0*/  FADD.FTZ R6, R4, R7 ;  /* 0x0000000704067221 */ /* 0x000fc80000010000 */
[----:B------:R-:W-:-:S07]  /*0400*/  FADD.FTZ R6, R5, R6 ;  /* 0x0000000605067221 */ /* 0x000fce0000010000 */
.L_x_44:
[----:B------:R-:W-:Y:S05]  /*0410*/  BSYNC.RECONVERGENT B0 ;  /* 0x0000000000007941 */ /* 0x000fea0003800200 */
.L_x_43:
[----:B------:R-:W1:Y:S01]  /*0420*/  SHFL.BFLY PT, R7, R6, 0x10, 0x1f ;  /* 0x0e001f0006077f89 */ /* 0x000e6200000e0000 */
[----:B------:R-:W2:Y:S01]  /*0430*/  LDCU UR6, c[0x0][0x360] ;  /* 0x00006c00ff0677ac */ /* 0x000ea20008000800 */
[----:B------:R-:W-:Y:S01]  /*0440*/  I2FP.F32.U32 R16, R9 ;  /* 0x0000000900107245 */ /* 0x000fe20000201000 */
[----:B------:R-:W-:Y:S01]  /*0450*/  BSSY.RECONVERGENT B0, `(.L_x_45) ;  /* 0x0000035000007945 */ /* 0x000fe20003800200 */
[----:B-1----:R-:W-:Y:S01]  /*0460*/  FADD.FTZ R7, R7, R6 ;  /* 0x0000000607077221 */ /* 0x002fe20000010000 */
[----:B--2---:R-:W-:-:S04]  /*0470*/  I2FP.F32.U32 R6, UR6 ;  /* 0x0000000600067c45 */ /* 0x004fc80008201000 */
[----:B------:R-:W0:Y:S01]  /*0480*/  SHFL.BFLY PT, R10, R7, 0x8, 0x1f ;  /* 0x0d001f00070a7f89 */ /* 0x000e2200000e0000 */
        /* <DEDUP_REMOVED lines=49> */
.L_x_46:
[----:B------:R-:W-:Y:S05]  /*07a0*/  BSYNC.RECONVERGENT B0 ;  /* 0x0000000000007941 */ /* 0x000fea0003800200 */
.L_x_45:
        /* <DEDUP_REMOVED lines=37> */
[----:B------:R-:W3:Y:S01]  /*0a00*/  LDG.E.CONSTANT R18, desc[UR4][R6.64+0x4] ;  /* 0x0000040406127981 */ /* 0x000ee2000c1e9900 */
[----:B-1----:R-:W-:-:S03]  /*0a10*/  IMAD.WIDE.U32 R8, R8, 0x4, R14 ;  /* 0x0000000408087825 */ /* 0x002fc600078e000e */
[----:B------:R-:W4:Y:S04]  /*0a20*/  LDG.E.CONSTANT R19, desc[UR4][R6.64] ;  /* 0x0000000406137981 */ /* 0x000f28000c1e9900 */
[----:B------:R-:W3:Y:S04]  /*0a30*/  LDG.E.CONSTANT R20, desc[UR4][R8.64+0x4] ;  /* 0x0000040408147981 */ /* 0x000ee8000c1e9900 */
[----:B------:R-:W4:Y:S04]  /*0a40*/  LDG.E.CONSTANT R21, desc[UR4][R8.64] ;  /* 0x0000000408157981 */ /* 0x000f28000c1e9900 */
[----:B------:R-:W5:Y:S04]  /*0a50*/  LDG.E.CONSTANT R17, desc[UR4][R6.64+0x8] ;  /* 0x0000080406117981 */ /* 0x000f68000c1e9900 */
[----:B------:R-:W5:Y:S04]  /*0a60*/  LDG.E.CONSTANT R16, desc[UR4][R8.64+0x8] ;  /* 0x0000080408107981 */ /* 0x000f68000c1e9900 */
[----:B------:R-:W5:Y:S04]  /*0a70*/  LDG.E.CONSTANT R14, desc[UR4][R6.64+0xc] ;  /* 0x00000c04060e7981 */ /* 0x000f68000c1e9900 */
[----:B------:R-:W5:Y:S04]  /*0a80*/  LDG.E.CONSTANT R15, desc[UR4][R8.64+0xc] ;  /* 0x00000c04080f7981 */ /* 0x000f68000c1e9900 */
[----:B--2---:R-:W2:Y:S01]  /*0a90*/  LDG.E.CONSTANT R12, desc[UR4][R12.64] ;  /* 0x000000040c0c7981 */ /* 0x004ea2000c1e9900 */
[----:B------:R-:W-:-:S06]  /*0aa0*/  LEA R10, R10, R11, 0x18 ;  /* 0x0000000b0a0a7211 */ /* 0x000fcc00078ec0ff */
[----:B------:R-:W0:Y:S02]  /*0ab0*/  LDS R10, [R10+0x4] ;  /* 0x000004000a0a7984 */ /* 0x000e240000000800 */
[C---:B0-----:R-:W-:Y:S01]  /*0ac0*/  FMUL.FTZ R3, R10.reuse, R3 ;  /* 0x000000030a037220 */ /* 0x041fe20000410000 */
[C---:B------:R-:W-:Y:S01]  /*0ad0*/  FMUL.FTZ R2, R10.reuse, R2 ;  /* 0x000000020a027220 */ /* 0x040fe20000410000 */
[C---:B------:R-:W-:Y:S01]  /*0ae0*/  FMUL.FTZ R11, R10.reuse, R4 ;  /* 0x000000040a0b7220 */ /* 0x040fe20000410000 */
[----:B------:R-:W-:Y:S01]  /*0af0*/  FMUL.FTZ R10, R10, R5 ;  /* 0x000000050a0a7220 */ /* 0x000fe20000410000 */
[----:B---3--:R-:W-:Y:S01]  /*0b00*/  FFMA.FTZ R3, R3, R18, R20 ;  /* 0x0000001203037223 */ /* 0x008fe20000010014 */
[----:B----4-:R-:W-:Y:S01]  /*0b10*/  FFMA.FTZ R19, R2, R19, R21 ;  /* 0x0000001302137223 */ /* 0x010fe20000010015 */
[----:B-----5:R-:W-:Y:S01]  /*0b20*/  FFMA.FTZ R11, R11, R17, R16 ;  /* 0x000000110b0b7223 */ /* 0x020fe20000010010 */
[----:B------:R-:W-:Y:S02]  /*0b30*/  FFMA.FTZ R15, R10, R14, R15 ;  /* 0x0000000e0a0f7223 */ /* 0x000fe4000001000f */
[C---:B--2---:R-:W-:Y:S01]  /*0b40*/  FMUL.FTZ R19, R12.reuse, R19 ;  /* 0x000000130c137220 */ /* 0x044fe20000410000 */
[C---:B------:R-:W-:Y:S01]  /*0b50*/  FMUL.FTZ R4, R12.reuse, R3 ;  /* 0x000000030c047220 */ /* 0x040fe20000410000 */
[C---:B------:R-:W-:Y:S01]  /*0b60*/  FMUL.FTZ R11, R12.reuse, R11 ;  /* 0x0000000b0c0b7220 */ /* 0x040fe20000410000 */
[----:B------:R-:W0:Y:S01]  /*0b70*/  LDC.64 R2, c[0x0][0x380] ;  /* 0x0000e000ff027b82 */ /* 0x000e220000000a00 */
[----:B------:R-:W-:-:S02]  /*0b80*/  FMUL.FTZ R15, R12, R15 ;  /* 0x0000000f0c0f7220 */ /* 0x000fc40000410000 */
        /* <DEDUP_REMOVED lines=10> */
.L_x_47:
        /* <DEDUP_REMOVED lines=13> */
.L_x_597:


//--------------------- .text._ZN17fastertransformer26add_bias_layernorm_add_resI6__halfLi32EEEvPaPKaPT_PKS5_S8_S8_fiiPKfSA_ --------------------------
	.section	.text._ZN17fastertransformer26add_bias_layernorm_add_resI6__halfLi32EEEvPaPKaPT_PKS5_S8_S8_fiiPKfSA_,"ax",@progbits
	.align	128
        .global         _ZN17fastertransformer26add_bias_layernorm_add_resI6__halfLi32EEEvPaPKaPT_PKS5_S8_S8_fiiPKfSA_
        .type           _ZN17fastertransformer26add_bias_layernorm_add_resI6__halfLi32EEEvPaPKaPT_PKS5_S8_S8_fiiPKfSA_,@function
        .size           _ZN17fastertransformer26add_bias_layernorm_add_resI6__halfLi32EEEvPaPKaPT_PKS5_S8_S8_fiiPKfSA_,(.L_x_598 - _ZN17fastertransformer26add_bias_layernorm_add_resI6__halfLi32EEEvPaPKaPT_PKS5_S8_S8_fiiPKfSA_)
        .other          _ZN17fastertransformer26add_bias_layernorm_add_resI6__halfLi32EEEvPaPKaPT_PKS5_S8_S8_fiiPKfSA_,@"STO_CUDA_ENTRY STV_DEFAULT"
_ZN17fastertransformer26add_bias_layernorm_add_resI6__halfLi32EEEvPaPKaPT_PKS5_S8_S8_fiiPKfSA_:
.text._ZN17fastertransformer26add_bias_layernorm_add_resI6__halfLi32EEEvPaPKaPT_PKS5_S8_S8_fiiPKfSA_:
[----:B------:R-:W-:Y:S01]  /*0000*/  LDC R1, c[0x0][0x37c] ;  /* 0x0000df00ff017b82 */ /* 0x000fe20000000800 */
[----:B------:R-:W0:Y:S07]  /*0010*/  LDCU.64 UR4, c[0x0][0x3c8] ;  /* 0x00007900ff0477ac */ /* 0x000e2e0008000a00 */
[----:B------:R-:W1:Y:S01]  /*0020*/  LDC.64 R4, c[0x0][0x3c8] ;  /* 0x0000f200ff047b82 */ /* 0x000e620000000a00 */
[----:B------:R-:W1:Y:S01]  /*0030*/  LDCU.64 UR8, c[0x0][0x358] ;  /* 0x00006b00ff0877ac */ /* 0x000e620008000a00 */
[----:B------:R-:W2:Y:S01]  /*0040*/  S2R R0, SR_TID.X ;  /* 0x0000000000007919 */ /* 0x000ea20000002100 */
[----:B------:R-:W2:Y:S01]  /*0050*/  LDCU UR11, c[0x0][0x3b8] ;  /* 0x00007700ff0b77ac */ /* 0x000ea20008000800 */
[----:B0-----:R-:W-:-:S04]  /*0060*/  UISETP.NE.U32.AND UP0, UPT, UR4, URZ, UPT ;  /* 0x000000ff0400728c */ /* 0x001fc8000bf05070 */
[----:B------:R-:W-:-:S06]  /*0070*/  UISETP.NE.AND.EX UP0, UPT, UR5, URZ, UPT, UP0 ;  /* 0x000000ff0500728c */ /* 0x000fcc000bf05300 */
[----:B------:R-:W-:-:S13]  /*0080*/  PLOP3.LUT P0, PT, PT, PT, UP0, 0x80, 0x8 ;  /* 0x000000000008781c */ /* 0x000fda0003f0f008 */
[----:B-1----:R0:W3:Y:S01]  /*0090*/  @P0 LDG.E.CONSTANT R4, desc[UR8][R4.64] ;  /* 0x0000000804040981 */ /* 0x0020e2000c1e9900 */
[----:B------:R-:W1:Y:S01]  /*00a0*/  LDCU UR5, c[0x0][0x360] ;  /* 0x00006c00ff0577ac */ /* 0x000e620008000800 */
[----:B--2---:R-:W-:Y:S01]  /*00b0*/  ISETP.GE.AND P3, PT, R0, UR11, PT ;  /* 0x0000000b00007c0c */ /* 0x004fe2000bf66270 */
[----:B------:R-:W2:Y:S01]  /*00c0*/  S2R R2, SR_CTAID.X ;  /* 0x0000000000027919 */ /* 0x000ea20000002500 */
[----:B------:R-:W-:Y:S01]  /*00d0*/  PLOP3.LUT P0, PT, PT, PT, UP0, 0x80, 0x8 ;  /* 0x000000000008781c */ /* 0x000fe20003f0f008 */
[----:B------:R-:W-:-:S10]  /*00e0*/  UMOV UR7, 0xbf800000 ;  /* 0xbf80000000077882 */ /* 0x000fd40000000000 */
[----:B------:R-:W4:Y:S01]  /*00f0*/  @!P3 LDC R7, c[0x0][0x3b4] ;  /* 0x0000ed00ff07bb82 */ /* 0x000f220000000800 */
[C---:B0-----:R-:W-:Y:S02]  /*0100*/  @!P3 LOP3.LUT R5, R0.reuse, 0x1f, RZ, 0xc0, !PT ;  /* 0x0000001f0005b812 */ /* 0x041fe400078ec0ff */
[C---:B------:R-:W-:Y:S02]  /*0110*/  @!P3 LOP3.LUT R3, R0.reuse, 0x3e0, RZ, 0xc0, !PT ;  /* 0x000003e00003b812 */ /* 0x040fe400078ec0ff */
[----:B-1----:R-:W-:-:S03]  /*0120*/  IADD3 R64, PT, PT, R0, UR5, RZ ;  /* 0x0000000500407c10 */ /* 0x002fc6000fffe0ff */
[----:B------:R-:W0:Y:S01]  /*0130*/  @!P3 LDC.64 R12, c[0x0][0x388] ;  /* 0x0000e200ff0cbb82 */ /* 0x000e220000000a00 */
[C---:B------:R-:W-:Y:S02]  /*0140*/  ISETP.GE.AND P6, PT, R64.reuse, UR11, PT ;  /* 0x0000000b40007c0c */ /* 0x040fe4000bfc6270 */
[----:B------:R-:W-:-:S04]  /*0150*/  IADD3 R20, PT, PT, R64, UR5, RZ ;  /* 0x0000000540147c10 */ /* 0x000fc8000fffe0ff */
[C---:B------:R-:W-:Y:S01]  /*0160*/  ISETP.GE.AND P4, PT, R20.reuse, UR11, PT ;  /* 0x0000000b14007c0c */ /* 0x040fe2000bf86270 */
[----:B------:R-:W1:Y:S01]  /*0170*/  @!P3 LDC.64 R86, c[0x0][0x398] ;  /* 0x0000e600ff56bb82 */ /* 0x000e620000000a00 */
[----:B------:R-:W-:-:S04]  /*0180*/  IADD3 R62, PT, PT, R20, UR5, RZ ;  /* 0x00000005143e7c10 */ /* 0x000fc8000fffe0ff */
[----:B------:R-:W-:Y:S02]  /*0190*/  IADD3 R22, PT, PT, R62, UR5, RZ ;  /* 0x000000053e167c10 */ /* 0x000fe4000fffe0ff */
[----:B--2---:R-:W-:Y:S01]  /*01a0*/  @!P3 LEA R6, R2, R5, 0x5 ;  /* 0x000000050206b211 */ /* 0x004fe200078e28ff */
[----:B------:R-:W2:Y:S01]  /*01b0*/  @!P6 LDC R14, c[0x0][0x3b4] ;  /* 0x0000ed00ff0eeb82 */ /* 0x000ea20000000800 */
[----:B------:R-:W-:Y:S02]  /*01c0*/  IADD3 R60, PT, PT, R22, UR5, RZ ;  /* 0x00000005163c7c10 */ /* 0x000fe4000fffe0ff */
[----:B------:R-:W-:Y:S01]  /*01d0*/  ISETP.GE.AND P2, PT, R62, UR11, PT ;  /* 0x0000000b3e007c0c */ /* 0x000fe2000bf46270 */
[----:B----4-:R-:W-:Y:S01]  /*01e0*/  @!P3 IMAD R3, R3, R7, R6 ;  /* 0x000000070303b224 */ /* 0x010fe200078e0206 */
[----:B------:R-:W-:Y:S02]  /*01f0*/  ISETP.GE.AND P1, PT, R60, UR11, PT ;  /* 0x0000000b3c007c0c */ /* 0x000fe4000bf26270 */
[----:B------:R-:W-:Y:S01]  /*0200*/  @!P6 LOP3.LUT R5, R64, 0x1f, RZ, 0xc0, !PT ;  /* 0x0000001f4005e812 */ /* 0x000fe200078ec0ff */
[----:B------:R-:W4:Y:S01]  /*0210*/  @!P6 LDC.64 R8, c[0x0][0x388] ;  /* 0x0000e200ff08eb82 */ /* 0x000f220000000a00 */
[----:B------:R-:W-:-:S02]  /*0220*/  ISETP.GE.AND P5, PT, R22, UR11, PT ;  /* 0x0000000b16007c0c */ /* 0x000fc4000bfa6270 */
[----:B------:R-:W-:Y:S02]  /*0230*/  @!P6 LOP3.LUT R10, R64, 0xfe0, RZ, 0xc0, !PT ;  /* 0x00000fe0400ae812 */ /* 0x000fe400078ec0ff */
[----:B------:R-:W-:Y:S02]  /*0240*/  @!P6 LEA R11, R2, R5, 0x5 ;  /* 0x00000005020be211 */ /* 0x000fe400078e28ff */
[C---:B------:R-:W-:Y:S01]  /*0250*/  IADD3 R91, PT, PT, R60.reuse, UR5, RZ ;  /* 0x000000053c5b7c10 */ /* 0x040fe2000fffe0ff */
[----:B------:R-:W5:Y:S02]  /*0260*/  @!P4 LDC R18, c[0x0][0x3b4] ;  /* 0x0000ed00ff12cb82 */ /* 0x000f640000000800 */
[----:B------:R-:W-:Y:S02]  /*0270*/  @!P1 LOP3.LUT R75, R60, 0x1f, RZ, 0xc0, !PT ;  /* 0x0000001f3c4b9812 */ /* 0x000fe400078ec0ff */
[----:B------:R-:W-:Y:S02]  /*0280*/  IADD3 R56, PT, PT, R91, UR5, RZ ;  /* 0x000000055b387c10 */ /* 0x000fe4000fffe0ff */
[----:B------:R-:W-:-:S02]  /*0290*/  @!P5 LOP3.LUT R71, R22, 0x1f, RZ, 0xc0, !PT ;  /* 0x0000001f1647d812 */ /* 0x000fc400078ec0ff */
[----:B------:R-:W1:Y:S01]  /*02a0*/  @!P4 LDC.64 R6, c[0x0][0x388] ;  /* 0x0000e200ff06cb82 */ /* 0x000e620000000a00 */
[----:B--2---:R-:W-:Y:S01]  /*02b0*/  @!P6 IMAD R10, R10, R14, R11 ;  /* 0x0000000e0a0ae224 */ /* 0x004fe200078e020b */
[----:B------:R-:W-:Y:S02]  /*02c0*/  @!P4 LOP3.LUT R11, R20, 0x1f, RZ, 0xc0, !PT ;  /* 0x0000001f140bc812 */ /* 0x000fe400078ec0ff */
[C---:B------:R-:W-:Y:S02]  /*02d0*/  @!P5 LEA R71, R2.reuse, R71, 0x5 ;  /* 0x000000470247d211 */ /* 0x040fe400078e28ff */
[----:B------:R-:W-:Y:S02]  /*02e0*/  @!P4 LEA R14, R2, R11, 0x5 ;  /* 0x0000000b020ec211 */ /* 0x000fe400078e28ff */
[----:B------:R-:W2:Y:S01]  /*02f0*/  @!P2 LDC R24, c[0x0][0x3b4] ;  /* 0x0000ed00ff18ab82 */ /* 0x000ea20000000800 */
[----:B------:R-:W-:Y:S02]  /*0300*/  @!P2 LOP3.LUT R11, R62, 0x3fe0, RZ, 0xc0, !PT ;  /* 0x00003fe03e0ba812 */ /* 0x000fe400078ec0ff */
[----:B------:R-:W-:-:S05]  /*0310*/  IADD3 R54, PT, PT, R56, UR5, RZ ;  /* 0x0000000538367c10 */ /* 0x000fca000fffe0ff */
[----:B------:R-:W2:Y:S08]  /*0320*/  @!P1 LDC R28, c[0x0][0x3b4] ;  /* 0x0000ed00ff1c9b82 */ /* 0x000eb00000000800 */
[----:B------:R-:W2:Y:S08]  /*0330*/  @!P2 LDC.64 R72, c[0x0][0x388] ;  /* 0x0000e200ff48ab82 */ /* 0x000eb00000000a00 */
[----:B------:R-:W2:Y:S08]  /*0340*/  @!P5 LDC R26, c[0x0][0x3b4] ;  /* 0x0000ed00ff1adb82 */ /* 0x000eb00000000800 */
[----:B------:R-:W2:Y:S01]  /*0350*/  @!P5 LDC.64 R84, c[0x0][0x388] ;  /* 0x0000e200ff54db82 */ /* 0x000ea20000000a00 */
[----:B---3--:R-:W-:-:S02]  /*0360*/  @P0 R2UR UR7, R4 ;  /* 0x00000000040702ca */ /* 0x008fc400000e0000 */
[----:B0-----:R-:W-:-:S04]  /*0370*/  @!P3 IADD3 R4, P0, PT, R3, R12, RZ ;  /* 0x0000000c0304b210 */ /* 0x001fc80007f1e0ff */
[----:B------:R-:W-:Y:S02]  /*0380*/  @!P3 LEA.HI.X.SX32 R5, R3, R13, 0x1, P0 ;  /* 0x0000000d0305b211 */ /* 0x000fe400000f0eff */
[----:B------:R-:W-:Y:S02]  /*0390*/  @!P4 LOP3.LUT R3, R20, 0x1fe0, RZ, 0xc0, !PT ;  /* 0x00001fe01403c812 */ /* 0x000fe400078ec0ff */
[----:B----4-:R-:W-:Y:S02]  /*03a0*/  @!P6 IADD3 R8, P0, PT, R10, R8, RZ ;  /* 0x000000080a08e210 */ /* 0x010fe40007f1e0ff */
[----:B------:R-:W-:Y:S01]  /*03b0*/  @!P2 LOP3.LUT R13, R62, 0x1f, RZ, 0xc0, !PT ;  /* 0x0000001f3e0da812 */ /* 0x000fe200078ec0ff */
[----:B-----5:R-:W-:Y:S01]  /*03c0*/  @!P4 IMAD R3, R3, R18, R14 ;  /* 0x000000120303c224 */ /* 0x020fe200078e020e */
[----:B------:R-:W-:Y:S01]  /*03d0*/  @!P6 LEA.HI.X.SX32 R9, R10, R9, 0x1, P0 ;  /* 0x000000090a09e211 */ /* 0x000fe200000f0eff */
[----:B------:R0:W3:Y:S01]  /*03e0*/  @!P3 LDG.E.S8 R5, desc[UR8][R4.64] ;  /* 0x000000080405b981 */ /* 0x0000e2000c1e1300 */
[----:B------:R-:W-:-:S02]  /*03f0*/  ISETP.GE.AND P6, PT, R91, UR11, PT ;  /* 0x0000000b5b007c0c */ /* 0x000fc4000bfc6270 */
[C---:B------:R-:W-:Y:S02]  /*0400*/  @!P2 LEA R16, R2.reuse, R13, 0x5 ;  /* 0x0000000d0210a211 */ /* 0x040fe400078e28ff */
[----:B-1----:R-:W-:Y:S01]  /*0410*/  @!P4 IADD3 R6, P0, PT, R3, R6, RZ ;  /* 0x000000060306c210 */ /* 0x002fe20007f1e0ff */
[----:B------:R-:W1:Y:S01]  /*0420*/  @!P1 LDC.64 R12, c[0x0][0x388] ;  /* 0x0000e200ff0c9b82 */ /* 0x000e620000000a00 */
[----:B------:R-:W-:Y:S01]  /*0430*/  @!P1 LEA R14, R2, R75, 0x5 ;  /* 0x0000004b020e9211 */ /* 0x000fe200078e28ff */
[----:B--2---:R-:W-:Y:S01]  /*0440*/  @!P2 IMAD R11, R11, R24, R16 ;  /* 0x000000180b0ba224 */ /* 0x004fe200078e0210 */
[----:B------:R-:W-:Y:S02]  /*0450*/  @!P4 LEA.HI.X.SX32 R7, R3, R7, 0x1, P0 ;  /* 0x000000070307c211 */ /* 0x000fe400000f0eff */
[----:B------:R-:W-:Y:S02]  /*0460*/  @!P1 LOP3.LUT R3, R60, 0x7fe0, RZ, 0xc0, !PT ;  /* 0x00007fe03c039812 */ /* 0x000fe400078ec0ff */
[----:B------:R-:W-:-:S02]  /*0470*/  @!P5 LOP3.LUT R10, R22, 0x3fe0, RZ, 0xc0, !PT ;  /* 0x00003fe0160ad812 */ /* 0x000fc400078ec0ff */
[----:B------:R-:W-:Y:S01]  /*0480*/  @!P2 IADD3 R72, P0, PT, R11, R72, RZ ;  /* 0x000000480b48a210 */ /* 0x000fe20007f1e0ff */
[----:B------:R-:W-:Y:S01]  /*0490*/  @!P1 IMAD R3, R3, R28, R14 ;  /* 0x0000001c03039224 */ /* 0x000fe200078e020e */
[----:B------:R-:W-:Y:S01]  /*04a0*/  P2R R52, PR, RZ, 0x8 ;  /* 0x00000008ff347803 */ /* 0x000fe20000000000 */
[----:B------:R-:W2:Y:S01]  /*04b0*/  @!P6 LDC R14, c[0x0][0x3b4] ;  /* 0x0000ed00ff0eeb82 */ /* 0x000ea20000000800 */
[----:B------:R-:W-:Y:S01]  /*04c0*/  @!P5 IMAD R10, R10, R26, R71 ;  /* 0x0000001a0a0ad224 */ /* 0x000fe200078e0247 */
[----:B------:R-:W-:Y:S01]  /*04d0*/  @!P2 LEA.HI.X.SX32 R73, R11, R73, 0x1, P0 ;  /* 0x000000490b49a211 */ /* 0x000fe200000f0eff */
[----:B------:R-:W-:Y:S01]  /*04e0*/  @!P3 IMAD.WIDE.U32 R86, R0, 0x2, R86 ;  /* 0x000000020056b825 */ /* 0x000fe200078e0056 */
[----:B------:R-:W-:Y:S01]  /*04f0*/  ISETP.GE.AND P2, PT, R56, UR11, PT ;  /* 0x0000000b38007c0c */ /* 0x000fe2000bf46270 */
[----:B------:R-:W4:Y:S01]  /*0500*/  @!P4 LDG.E.S8 R7, desc[UR8][R6.64] ;  /* 0x000000080607c981 */ /* 0x000f22000c1e1300 */
[C---:B------:R-:W-:Y:S02]  /*0510*/  @!P5 IADD3 R84, P0, PT, R10.reuse, R84, RZ ;  /* 0x000000540a54d210 */ /* 0x040fe40007f1e0ff */
[----:B------:R-:W5:Y:S01]  /*0520*/  @!P6 LDC.64 R70, c[0x0][0x388] ;  /* 0x0000e200ff46eb82 */ /* 0x000f620000000a00 */
[----:B------:R-:W-:Y:S01]  /*0530*/  @!P6 LOP3.LUT R11, R91, 0x1f, RZ, 0xc0, !PT ;  /* 0x0000001f5b0be812 */ /* 0x000fe200078ec0ff */
[----:B------:R-:W4:Y:S01]  /*0540*/  @!P3 LDG.E.U16 R101, desc[UR8][R86.64] ;  /* 0x000000085665b981 */ /* 0x000f22000c1e1500 */
[----:B------:R-:W-:-:S02]  /*0550*/  @!P5 LEA.HI.X.SX32 R85, R10, R85, 0x1, P0 ;  /* 0x000000550a55d211 */ /* 0x000fc400000f0eff */
[C---:B-1----:R-:W-:Y:S02]  /*0560*/  @!P1 IADD3 R12, P0, PT, R3.reuse, R12, RZ ;  /* 0x0000000c030c9210 */ /* 0x042fe40007f1e0ff */
[----:B------:R-:W-:Y:S01]  /*0570*/  @!P6 LEA R10, R2, R11, 0x5 ;  /* 0x0000000b020ae211 */ /* 0x000fe200078e28ff */
[----:B------:R-:W4:Y:S01]  /*0580*/  @!P5 LDG.E.S8 R84, desc[UR8][R84.64] ;  /* 0x000000085454d981 */ /* 0x000f22000c1e1300 */
[----:B------:R-:W-:Y:S01]  /*0590*/  @!P1 LEA.HI.X.SX32 R13, R3, R13, 0x1, P0 ;  /* 0x0000000d030d9211 */ /* 0x000fe200000f0eff */
[----:B------:R-:W1:Y:S01]  /*05a0*/  @!P2 LDC R16, c[0x0][0x3b4] ;  /* 0x0000ed00ff10ab82 */ /* 0x000e620000000800 */
[----:B------:R-:W-:Y:S02]  /*05b0*/  @!P6 LOP3.LUT R3, R91, 0x7fe0, RZ, 0xc0, !PT ;  /* 0x00007fe05b03e812 */ /* 0x000fe400078ec0ff */
[----:B------:R-:W-:Y:S01]  /*05c0*/  P2R R44, PR, RZ, 0x10 ;  /* 0x00000010ff2c7803 */ /* 0x000fe20000000000 */
[----:B------:R-:W4:Y:S02]  /*05d0*/  @!P1 LDG.E.S8 R12, desc[UR8][R12.64] ;  /* 0x000000080c0c9981 */ /* 0x000f24000c1e1300 */
[----:B--2---:R-:W-:-:S02]  /*05e0*/  @!P6 IMAD R3, R3, R14, R10 ;  /* 0x0000000e0303e224 */ /* 0x004fc400078e020a */
[----:B------:R-:W2:Y:S03]  /*05f0*/  @!P2 LDC.64 R74, c[0x0][0x388] ;  /* 0x0000e200ff4aab82 */ /* 0x000ea60000000a00 */
[----:B-----5:R-:W-:-:S04]  /*0600*/  @!P6 IADD3 R10, P0, PT, R3, R70, RZ ;  /* 0x00000046030ae210 */ /* 0x020fc80007f1e0ff */
[----:B------:R-:W-:Y:S02]  /*0610*/  @!P6 LEA.HI.X.SX32 R11, R3, R71, 0x1, P0 ;  /* 0x00000047030be211 */ /* 0x000fe400000f0eff */
[C---:B------:R-:W-:Y:S02]  /*0620*/  @!P2 LOP3.LUT R71, R56.reuse, 0x1f, RZ, 0xc0, !PT ;  /* 0x0000001f3847a812 */ /* 0x040fe400078ec0ff */
[----:B------:R-:W-:Y:S01]  /*0630*/  @!P2 LOP3.LUT R3, R56, 0x7fe0, RZ, 0xc0, !PT ;  /* 0x00007fe03803a812 */ /* 0x000fe200078ec0ff */
[----:B------:R-:W5:Y:S01]  /*0640*/  @!P6 LDG.E.S8 R10, desc[UR8][R10.64] ;  /* 0x000000080a0ae981 */ /* 0x000f62000c1e1300 */
[----:B------:R-:W-:-:S05]  /*0650*/  @!P2 LEA R14, R2, R71, 0x5 ;  /* 0x00000047020ea211 */ /* 0x000fca00078e28ff */
[----:B-1----:R-:W-:-:S05]  /*0660*/  @!P2 IMAD R3, R3, R16, R14 ;  /* 0x000000100303a224 */ /* 0x002fca00078e020e */
[----:B--2---:R-:W-:-:S04]  /*0670*/  @!P2 IADD3 R74, P0, PT, R3, R74, RZ ;  /* 0x0000004a034aa210 */ /* 0x004fc80007f1e0ff */
[----:B------:R-:W-:Y:S02]  /*0680*/  @!P2 LEA.HI.X.SX32 R75, R3, R75, 0x1, P0 ;  /* 0x0000004b034ba211 */ /* 0x000fe400000f0eff */
[----:B------:R-:W-:-:S13]  /*0690*/  ISETP.GE.AND P2, PT, R54, UR11, PT ;  /* 0x0000000b36007c0c */ /* 0x000fda000bf46270 */
[----:B------:R-:W1:Y:S01]  /*06a0*/  @!P2 LDC R16, c[0x0][0x3b4] ;  /* 0x0000ed00ff10ab82 */ /* 0x000e620000000800 */
[----:B------:R-:W-:-:S04]  /*06b0*/  @!P2 LOP3.LUT R3, R54, 0x1f, RZ, 0xc0, !PT ;  /* 0x0000001f3603a812 */ /* 0x000fc800078ec0ff */
[----:B------:R-:W-:Y:S02]  /*06c0*/  @!P2 LEA R14, R2, R3, 0x5 ;  /* 0x00000003020ea211 */ /* 0x000fe400078e28ff */
[----:B------:R-:W-:Y:S01]  /*06d0*/  @!P2 LOP3.LUT R3, R54, 0x7fe0, RZ, 0xc0, !PT ;  /* 0x00007fe03603a812 */ /* 0x000fe200078ec0ff */
[----:B------:R-:W2:Y:S04]  /*06e0*/  @!P2 LDC.64 R102, c[0x0][0x388] ;  /* 0x0000e200ff66ab82 */ /* 0x000ea80000000a00 */
[----:B-1----:R-:W-:-:S05]  /*06f0*/  @!P2 IMAD R3, R3, R16, R14 ;  /* 0x000000100303a224 */ /* 0x002fca00078e020e */
[----:B--2---:R-:W-:-:S04]  /*0700*/  @!P2 IADD3 R102, P0, PT, R3, R102, RZ ;  /* 0x000000660366a210 */ /* 0x004fc80007f1e0ff */
[----:B------:R-:W-:Y:S02]  /*0710*/  @!P2 LEA.HI.X.SX32 R103, R3, R103, 0x1, P0 ;  /* 0x000000670367a211 */ /* 0x000fe400000f0eff */
[----:B------:R-:W-:-:S04]  /*0720*/  IADD3 R3, PT, PT, R54, UR5, RZ ;  /* 0x0000000536037c10 */ /* 0x000fc8000fffe0ff */
[C---:B------:R-:W-:Y:S02]  /*0730*/  ISETP.GE.AND P2, PT, R3.reuse, UR11, PT ;  /* 0x0000000b03007c0c */ /* 0x040fe4000bf46270 */
[----:B0-----:R-:W-:Y:S02]  /*0740*/  IADD3 R4, PT, PT, R3, UR5, RZ ;  /* 0x0000000503047c10 */ /* 0x001fe4000fffe0ff */
[----:B------:R-:W-:-:S09]  /*0750*/  P2R R14, PR, RZ, 0x4 ;  /* 0x00000004ff0e7803 */ /* 0x000fd20000000000 */
[----:B------:R-:W0:Y:S01]  /*0760*/  @!P2 LDC R18, c[0x0][0x3b4] ;  /* 0x0000ed00ff12ab82 */ /* 0x000e220000000800 */
[C---:B------:R-:W-:Y:S02]  /*0770*/  @!P2 LOP3.LUT R71, R3.reuse, 0x1f, RZ, 0xc0, !PT ;  /* 0x0000001f0347a812 */ /* 0x040fe400078ec0ff */
[----:B------:R-:W-:Y:S02]  /*0780*/  @!P2 LOP3.LUT R16, R3, 0xffe0, RZ, 0xc0, !PT ;  /* 0x0000ffe00310a812 */ /* 0x000fe400078ec0ff */
[----:B------:R-:W-:-:S03]  /*0790*/  @!P2 LEA R71, R2, R71, 0x5 ;  /* 0x000000470247a211 */ /* 0x000fc600078e28ff */
[----:B------:R-:W1:Y:S02]  /*07a0*/  @!P2 LDC.64 R92, c[0x0][0x388] ;  /* 0x0000e200ff5cab82 */ /* 0x000e640000000a00 */
[----:B0-----:R-:W-:-:S06]  /*07b0*/  @!P2 IMAD R16, R16, R18, R71 ;  /* 0x000000121010a224 */ /* 0x001fcc00078e0247 */
[----:B------:R-:W0:Y:S01]  /*07c0*/  LDC.64 R70, c[0x0][0x3c0] ;  /* 0x0000f000ff467b82 */ /* 0x000e220000000a00 */
[----:B-1----:R-:W-:-:S04]  /*07d0*/  @!P2 IADD3 R92, P0, PT, R16, R92, RZ ;  /* 0x0000005c105ca210 */ /* 0x002fc80007f1e0ff */
[----:B------:R-:W-:Y:S01]  /*07e0*/  @!P2 LEA.HI.X.SX32 R93, R16, R93, 0x1, P0 ;  /* 0x0000005d105da211 */ /* 0x000fe200000f0eff */
[----:B0-----:R-:W2:Y:S01]  /*07f0*/  LDG.E.CONSTANT R70, desc[UR8][R70.64] ;  /* 0x0000000846467981 */ /* 0x001ea2000c1e9900 */
[----:B---3--:R-:W4:Y:S01]  /*0800*/  @!P3 I2F.F16 R16, R5 ;  /* 0x000000050010b306 */ /* 0x008f220000200c00 */
[----:B--2---:R-:W-:-:S13]  /*0810*/  R2UR UR4, R70 ;  /* 0x00000000460472ca */ /* 0x004fda00000e0000 */
[----:B------:R-:W-:-:S05]  /*0820*/  @!P3 F2FP.F16.F32.PACK_AB R18, RZ, UR4 ;  /* 0x00000004ff12bc3e */ /* 0x000fca00080000ff */
[----:B----4-:R-:W-:Y:S01]  /*0830*/  @!P3 HFMA2 R101, R16.H0_H0, R18.H0_H0, R101.H0_H0 ;  /* 0x200000121065b231 */ /* 0x010fe20000040865 */
[----:B------:R-:W-:-:S13]  /*0840*/  ISETP.GE.AND P3, PT, R64, UR11, PT ;  /* 0x0000000b40007c0c */ /* 0x000fda000bf66270 */
[----:B------:R-:W0:Y:S01]  /*0850*/  @!P3 LDC.64 R88, c[0x0][0x398] ;  /* 0x0000e600ff58bb82 */ /* 0x000e220000000a00 */
[----:B------:R-:W2:Y:S01]  /*0860*/  @!P3 LDG.E.S8 R8, desc[UR8][R8.64] ;  /* 0x000000080808b981 */ /* 0x000ea2000c1e1300 */
[----:B0-----:R-:W-:Y:S01]  /*0870*/  @!P3 IMAD.WIDE.U32 R70, R64, 0x2, R88 ;  /* 0x000000024046b825 */ /* 0x001fe200078e0058 */
[----:B------:R-:W-:-:S05]  /*0880*/  ISETP.GE.AND P2, PT, R4, UR11, PT ;  /* 0x0000000b04007c0c */ /* 0x000fca000bf46270 */
[----:B------:R-:W0:Y:S01]  /*0890*/  @!P4 LDC.64 R88, c[0x0][0x398] ;  /* 0x0000e600ff58cb82 */ /* 0x000e220000000a00 */
[----:B------:R-:W3:Y:S07]  /*08a0*/  @!P3 LDG.E.U16 R99, desc[UR8][R70.64] ;  /* 0x000000084663b981 */ /* 0x000eee000c1e1500 */
[----:B------:R-:W1:Y:S08]  /*08b0*/  @!P2 LDC R24, c[0x0][0x3b4] ;  /* 0x0000ed00ff18ab82 */ /* 0x000e700000000800 */
[----:B------:R-:W4:Y:S01]  /*08c0*/  @!P2 LDC.64 R96, c[0x0][0x388] ;  /* 0x0000e200ff60ab82 */ /* 0x000f220000000a00 */
[----:B------:R-:W-:-:S02]  /*08d0*/  @!P2 LOP3.LUT R87, R4, 0x1f, RZ, 0xc0, !PT ;  /* 0x0000001f0457a812 */ /* 0x000fc400078ec0ff */
[----:B------:R-:W-:Y:S02]  /*08e0*/  @!P2 LOP3.LUT R5, R4, 0xffe0, RZ, 0xc0, !PT ;  /* 0x0000ffe00405a812 */ /* 0x000fe400078ec0ff */
[----:B------:R-:W-:-:S05]  /*08f0*/  @!P2 LEA R18, R2, R87, 0x5 ;  /* 0x000000570212a211 */ /* 0x000fca00078e28ff */
[----:B-1----:R-:W-:-:S05]  /*0900*/  @!P2 IMAD R5, R5, R24, R18 ;  /* 0x000000180505a224 */ /* 0x002fca00078e0212 */
[----:B----4-:R-:W-:-:S04]  /*0910*/  @!P2 IADD3 R96, P0, PT, R5, R96, RZ ;  /* 0x000000600560a210 */ /* 0x010fc80007f1e0ff */
[----:B------:R-:W-:Y:S02]  /*0920*/  @!P2 LEA.HI.X.SX32 R97, R5, R97, 0x1, P0 ;  /* 0x000000610561a211 */ /* 0x000fe400000f0eff */
[----:B------:R-:W-:Y:S01]  /*0930*/  @!P3 F2FP.F16.F32.PACK_AB R5, RZ, UR4 ;  /* 0x00000004ff05bc3e */ /* 0x000fe200080000ff */
[----:B0-----:R-:W-:Y:S01]  /*0940*/  @!P4 IMAD.WIDE.U32 R88, R20, 0x2, R88 ;  /* 0x000000021458c825 */ /* 0x001fe200078e0058 */
[----:B------:R-:W-:Y:S01]  /*0950*/  @!P4 I2F.F16 R100, R7 ;  /* 0x000000070064c306 */ /* 0x000fe20000200c00 */
[----:B------:R-:W-:Y:S01]  /*0960*/  @!P4 F2FP.F16.F32.PACK_AB R50, RZ, UR4 ;  /* 0x00000004ff32cc3e */ /* 0x000fe200080000ff */
[----:B------:R-:W4:Y:S04]  /*0970*/  @!P2 LDG.E.S8 R96, desc[UR8][R96.64] ;  /* 0x000000086060a981 */ /* 0x000f28000c1e1300 */
[----:B------:R-:W5:Y:S02]  /*0980*/  @!P4 LDG.E.U16 R89, desc[UR8][R88.64] ;  /* 0x000000085859c981 */ /* 0x000f64000c1e1500 */
[----:B--2---:R-:W3:Y:S02]  /*0990*/  @!P3 I2F.F16 R8, R8 ;  /* 0x000000080008b306 */ /* 0x004ee40000200c00 */
[----:B---3--:R-:W-:Y:S01]  /*09a0*/  @!P3 HFMA2 R99, R8.H0_H0, R5.H0_H0, R99.H0_H0 ;  /* 0x200000050863b231 */ /* 0x008fe20000040863 */
[----:B------:R-:W-:-:S04]  /*09b0*/  IADD3 R5, PT, PT, R4, UR5, RZ ;  /* 0x0000000504057c10 */ /* 0x000fc8000fffe0ff */
[----:B------:R-:W-:-:S13]  /*09c0*/  ISETP.GE.AND P3, PT, R5, UR11, PT ;  /* 0x0000000b05007c0c */ /* 0x000fda000bf66270 */
[----:B------:R-:W0:Y:S08]  /*09d0*/  @!P3 LDC R24, c[0x0][0x3b4] ;  /* 0x0000ed00ff18bb82 */ /* 0x000e300000000800 */
[----:B------:R-:W1:Y:S01]  /*09e0*/  @!P3 LDC.64 R70, c[0x0][0x388] ;  /* 0x0000e200ff46bb82 */ /* 0x000e620000000a00 */
[C---:B------:R-:W-:Y:S02]  /*09f0*/  @!P3 LOP3.LUT R9, R5.reuse, 0x1f, RZ, 0xc0, !PT ;  /* 0x0000001f0509b812 */ /* 0x040fe400078ec0ff */
[----:B------:R-:W-:-:S02]  /*0a00*/  @!P3 LOP3.LUT R8, R5, 0xffe0, RZ, 0xc0, !PT ;  /* 0x0000ffe00508b812 */ /* 0x000fc400078ec0ff */
[----:B------:R-:W-:Y:S02]  /*0a10*/  @!P3 LEA R9, R2, R9, 0x5 ;  /* 0x000000090209b211 */ /* 0x000fe400078e28ff */
[----:B------:R-:W-:-:S03]  /*0a20*/  P2R R18, PR, RZ, 0x8 ;  /* 0x00000008ff127803 */ /* 0x000fc60000000000 */
[----:B0-----:R-:W-:-:S05]  /*0a30*/  @!P3 IMAD R8, R8, R24, R9 ;  /* 0x000000180808b224 */ /* 0x001fca00078e0209 */
[----:B-1----:R-:W-:-:S04]  /*0a40*/  @!P3 IADD3 R70, P0, PT, R8, R70, RZ ;  /* 0x000000460846b210 */ /* 0x002fc80007f1e0ff */
[----:B------:R-:W-:Y:S02]  /*0a50*/  @!P3 LEA.HI.X.SX32 R71, R8, R71, 0x1, P0 ;  /* 0x000000470847b211 */ /* 0x000fe400000f0eff */
[----:B------:R-:W-:Y:S01]  /*0a60*/  ISETP.GE.AND P3, PT, R62, UR11, PT ;  /* 0x0000000b3e007c0c */ /* 0x000fe2000bf66270 */
[----:B------:R-:W0:-:S12]  /*0a70*/  @!P5 LDC.64 R8, c[0x0][0x398] ;  /* 0x0000e600ff08db82 */ /* 0x000e180000000a00 */
[----:B------:R-:W1:Y:S01]  /*0a80*/  @!P3 LDC.64 R86, c[0x0][0x398] ;  /* 0x0000e600ff56bb82 */ /* 0x000e620000000a00 */
[----:B------:R-:W2:Y:S01]  /*0a90*/  @!P3 LDG.E.S8 R72, desc[UR8][R72.64] ;  /* 0x000000084848b981 */ /* 0x000ea2000c1e1300 */
[----:B-1----:R-:W-:-:S05]  /*0aa0*/  @!P3 IMAD.WIDE.U32 R86, R62, 0x2, R86 ;  /* 0x000000023e56b825 */ /* 0x002fca00078e0056 */
[----:B------:R-:W3:Y:S01]  /*0ab0*/  @!P3 LDG.E.U16 R95, desc[UR8][R86.64] ;  /* 0x00000008565fb981 */ /* 0x000ee2000c1e1500 */
[----:B0-----:R-:W-:-:S05]  /*0ac0*/  @!P5 IMAD.WIDE.U32 R8, R22, 0x2, R8 ;  /* 0x000000021608d825 */ /* 0x001fca00078e0008 */
[----:B------:R0:W4:Y:S01]  /*0ad0*/  @!P5 LDG.E.U16 R87, desc[UR8][R8.64] ;  /* 0x000000080857d981 */ /* 0x000122000c1e1500 */
[----:B------:R-:W-:Y:S01]  /*0ae0*/  IADD3 R6, PT, PT, R5, UR5, RZ ;  /* 0x0000000505067c10 */ /* 0x000fe2000fffe0ff */
[----:B-----5:R-:W-:-:S03]  /*0af0*/  @!P4 HFMA2 R100, R100.H0_H0, R50.H0_H0, R89.H0_H0 ;  /* 0x200000326464c231 */ /* 0x020fc60000040859 */
[----:B------:R-:W-:-:S13]  /*0b00*/  ISETP.GE.AND P4, PT, R6, UR11, PT ;  /* 0x0000000b06007c0c */ /* 0x000fda000bf86270 */
[----:B------:R-:W1:Y:S08]  /*0b10*/  @!P4 LDC R24, c[0x0][0x3b4] ;  /* 0x0000ed00ff18cb82 */ /* 0x000e700000000800 */
[----:B------:R-:W5:Y:S01]  /*0b20*/  @!P4 LDC.64 R88, c[0x0][0x388] ;  /* 0x0000e200ff58cb82 */ /* 0x000f620000000a00 */
[----:B------:R-:W-:-:S04]  /*0b30*/  @!P4 LOP3.LUT R7, R6, 0x1f, RZ, 0xc0, !PT ;  /* 0x0000001f0607c812 */ /* 0x000fc800078ec0ff */
[----:B------:R-:W-:Y:S02]  /*0b40*/  @!P4 LEA R22, R2, R7, 0x5 ;  /* 0x000000070216c211 */ /* 0x000fe400078e28ff */
[----:B------:R-:W-:-:S05]  /*0b50*/  @!P4 LOP3.LUT R7, R6, 0xffe0, RZ, 0xc0, !PT ;  /* 0x0000ffe00607c812 */ /* 0x000fca00078ec0ff */
[----:B-1----:R-:W-:Y:S01]  /*0b60*/  @!P4 IMAD R7, R7, R24, R22 ;  /* 0x000000180707c224 */ /* 0x002fe200078e0216 */
[----:B------:R-:W-:-:S04]  /*0b70*/  @!P3 F2FP.F16.F32.PACK_AB R36, RZ, UR4 ;  /* 0x00000004ff24bc3e */ /* 0x000fc800080000ff */
[----:B-----5:R-:W-:-:S04]  /*0b80*/  @!P4 IADD3 R88, P0, PT, R7, R88, RZ ;  /* 0x000000580758c210 */ /* 0x020fc80007f1e0ff */
[----:B------:R-:W-:Y:S02]  /*0b90*/  @!P4 LEA.HI.X.SX32 R89, R7, R89, 0x1, P0 ;  /* 0x000000590759c211 */ /* 0x000fe400000f0eff */
[----:B------:R-:W-:Y:S01]  /*0ba0*/  IADD3 R7, PT, PT, R6, UR5, RZ ;  /* 0x0000000506077c10 */ /* 0x000fe2000fffe0ff */
[----:B------:R-:W-:Y:S01]  /*0bb0*/  @!P5 I2F.F16 R84, R84 ;  /* 0x000000540054d306 */ /* 0x000fe20000200c00 */
[----:B------:R-:W-:-:S07]  /*0bc0*/  @!P5 F2FP.F16.F32.PACK_AB R42, RZ, UR4 ;  /* 0x00000004ff2adc3e */ /* 0x000fce00080000ff */
[----:B--2---:R-:W3:Y:S02]  /*0bd0*/  @!P3 I2F.F16 R72, R72 ;  /* 0x000000480048b306 */ /* 0x004ee40000200c00 */
[----:B---3--:R-:W-:Y:S01]  /*0be0*/  @!P3 HFMA2 R95, R72.H0_H0, R36.H0_H0, R95.H0_H0 ;  /* 0x20000024485fb231 */ /* 0x008fe2000004085f */
[----:B------:R-:W-:-:S13]  /*0bf0*/  ISETP.GE.AND P3, PT, R7, UR11, PT ;  /* 0x0000000b07007c0c */ /* 0x000fda000bf66270 */
[----:B------:R-:W1:Y:S01]  /*0c00*/  @!P3 LDC R24, c[0x0][0x3b4] ;  /* 0x0000ed00ff18bb82 */ /* 0x000e620000000800 */
[C---:B------:R-:W-:Y:S02]  /*0c10*/  @!P3 LOP3.LUT R73, R7.reuse, 0x1f, RZ, 0xc0, !PT ;  /* 0x0000001f0749b812 */ /* 0x040fe400078ec0ff */
[----:B0-----:R-:W-:Y:S02]  /*0c20*/  @!P3 LOP3.LUT R8, R7, 0xffe0, RZ, 0xc0, !PT ;  /* 0x0000ffe00708b812 */ /* 0x001fe400078ec0ff */
[----:B------:R-:W-:-:S05]  /*0c30*/  @!P3 LEA R73, R2, R73, 0x5 ;  /* 0x000000490249b211 */ /* 0x000fca00078e28ff */
[----:B-1----:R-:W-:Y:S02]  /*0c40*/  @!P3 IMAD R8, R8, R24, R73 ;  /* 0x000000180808b224 */ /* 0x002fe400078e0249 */
[----:B------:R-:W0:Y:S03]  /*0c50*/  @!P3 LDC.64 R72, c[0x0][0x388] ;  /* 0x0000e200ff48bb82 */ /* 0x000e260000000a00 */
[----:B0-----:R-:W-:-:S04]  /*0c60*/  @!P3 IADD3 R72, P0, PT, R8, R72, RZ ;  /* 0x000000480848b210 */ /* 0x001fc80007f1e0ff */
[----:B------:R-:W-:Y:S02]  /*0c70*/  @!P3 LEA.HI.X.SX32 R73, R8, R73, 0x1, P0 ;  /* 0x000000490849b211 */ /* 0x000fe400000f0eff */
[----:B------:R-:W0:Y:S01]  /*0c80*/  @!P1 LDC.64 R8, c[0x0][0x398] ;  /* 0x0000e600ff089b82 */ /* 0x000e220000000a00 */
[----:B----4-:R-:W-:Y:S02]  /*0c90*/  @!P5 HFMA2 R87, R84.H0_H0, R42.H0_H0, R87.H0_H0 ;  /* 0x2000002a5457d231 */ /* 0x010fe40000040857 */
[----:B0-----:R-:W-:-:S06]  /*0ca0*/  @!P1 IMAD.WIDE.U32 R84, R60, 0x2, R8 ;  /* 0x000000023c549825 */ /* 0x001fcc00078e0008 */
[----:B------:R-:W2:Y:S01]  /*0cb0*/  @!P1 LDG.E.U16 R85, desc[UR8][R84.64] ;  /* 0x0000000854559981 */ /* 0x000ea2000c1e1500 */
[----:B------:R-:W-:Y:S01]  /*0cc0*/  IADD3 R8, PT, PT, R7, UR5, RZ ;  /* 0x0000000507087c10 */ /* 0x000fe2000fffe0ff */
[----:B------:R0:W2:Y:S01]  /*0cd0*/  @!P1 I2F.F16 R86, R12 ;  /* 0x0000000c00569306 */ /* 0x0000a20000200c00 */
[----:B------:R-:W-:Y:S02]  /*0ce0*/  P2R R22, PR, RZ, 0x8 ;  /* 0x00000008ff167803 */ /* 0x000fe40000000000 */
[----:B------:R-:W-:Y:S01]  /*0cf0*/  ISETP.GE.AND P3, PT, R8, UR11, PT ;  /* 0x0000000b08007c0c */ /* 0x000fe2000bf66270 */
[----:B0-----:R-:W0:Y:S01]  /*0d00*/  @!P6 LDC.64 R12, c[0x0][0x398] ;  /* 0x0000e600ff0ceb82 */ /* 0x001e220000000a00 */
[----:B------:R-:W-:Y:S02]  /*0d10*/  P2R R20, PR, RZ, 0x10 ;  /* 0x00000010ff147803 */ /* 0x000fe40000000000 */
[----:B------:R-:W-:-:S09]  /*0d20*/  ISETP.GE.AND P4, PT, R56, UR11, PT ;  /* 0x0000000b38007c0c */ /* 0x000fd2000bf86270 */
[----:B------:R-:W1:Y:S01]  /*0d30*/  @!P3 LDC R28, c[0x0][0x3b4] ;  /* 0x0000ed00ff1cbb82 */ /* 0x000e620000000800 */
[----:B------:R-:W-:-:S07]  /*0d40*/  @!P1 F2FP.F16.F32.PACK_AB R9, RZ, UR4 ;  /* 0x00000004ff099c3e */ /* 0x000fce00080000ff */
[----:B------:R-:W3:Y:S01]  /*0d50*/  @!P3 LDC.64 R104, c[0x0][0x388] ;  /* 0x0000e200ff68bb82 */ /* 0x000ee20000000a00 */
[----:B0-----:R-:W-:-:S07]  /*0d60*/  @!P6 IMAD.WIDE.U32 R90, R91, 0x2, R12 ;  /* 0x000000025b5ae825 */ /* 0x001fce00078e000c */
[----:B------:R-:W0:Y:S01]  /*0d70*/  @!P4 LDC.64 R12, c[0x0][0x398] ;  /* 0x0000e600ff0ccb82 */ /* 0x000e220000000a00 */
[----:B------:R4:W5:Y:S01]  /*0d80*/  @!P6 LDG.E.U16 R91, desc[UR8][R90.64] ;  /* 0x000000085a5be981 */ /* 0x000962000c1e1500 */
[----:B0-----:R-:W-:-:S06]  /*0d90*/  @!P4 IMAD.WIDE.U32 R12, R56, 0x2, R12 ;  /* 0x00000002380cc825 */ /* 0x001fcc00078e000c */
[----:B------:R-:W5:Y:S01]  /*0da0*/  @!P4 LDG.E.U16 R13, desc[UR8][R12.64] ;  /* 0x000000080c0dc981 */ /* 0x000f62000c1e1500 */
[----:B--2---:R-:W-:Y:S01]  /*0db0*/  @!P1 HFMA2 R86, R86.H0_H0, R9.H0_H0, R85.H0_H0 ;  /* 0x2000000956569231 */ /* 0x004fe20000040855 */
[----:B------:R-:W-:-:S04]  /*0dc0*/  @!P3 LOP3.LUT R9, R8, 0x1f, RZ, 0xc0, !PT ;  /* 0x0000001f0809b812 */ /* 0x000fc800078ec0ff */
[----:B------:R-:W-:Y:S02]  /*0dd0*/  @!P3 LEA R26, R2, R9, 0x5 ;  /* 0x00000009021ab211 */ /* 0x000fe400078e28ff */
[----:B------:R-:W-:-:S05]  /*0de0*/  @!P3 LOP3.LUT R9, R8, 0xffe0, RZ, 0xc0, !PT ;  /* 0x0000ffe00809b812 */ /* 0x000fca00078ec0ff */
[----:B-1----:R-:W-:Y:S02]  /*0df0*/  @!P3 IMAD R9, R9, R28, R26 ;  /* 0x0000001c0909b224 */ /* 0x002fe400078e021a */
[----:B------:R0:W2:Y:S03]  /*0e00*/  @!P4 LDG.E.S8 R28, desc[UR8][R74.64] ;  /* 0x000000084a1cc981 */ /* 0x0000a6000c1e1300 */
[----:B---3--:R-:W-:-:S04]  /*0e10*/  @!P3 IADD3 R104, P0, PT, R9, R104, RZ ;  /* 0x000000680968b210 */ /* 0x008fc80007f1e0ff */
[----:B------:R-:W-:Y:S02]  /*0e20*/  @!P3 LEA.HI.X.SX32 R105, R9, R105, 0x1, P0 ;  /* 0x000000690969b211 */ /* 0x000fe400000f0eff */
[----:B------:R-:W-:Y:S02]  /*0e30*/  IADD3 R9, PT, PT, R8, UR5, RZ ;  /* 0x0000000508097c10 */ /* 0x000fe4000fffe0ff */
[----:B------:R-:W-:Y:S01]  /*0e40*/  P2R R36, PR, RZ, 0x20 ;  /* 0x00000020ff247803 */ /* 0x000fe20000000000 */
[----:B------:R1:W5:Y:S01]  /*0e50*/  @!P6 I2F.F16 R84, R10 ;  /* 0x0000000a0054e306 */ /* 0x0003620000200c00 */
[----:B------:R-:W-:Y:S01]  /*0e60*/  ISETP.GE.AND P5, PT, R9, UR11, PT ;  /* 0x0000000b09007c0c */ /* 0x000fe2000bfa6270 */
[----:B------:R-:W3:-:S12]  /*0e70*/  @!P3 LDG.E.S8 R104, desc[UR8][R104.64] ;  /* 0x000000086868b981 */ /* 0x000ed8000c1e1300 */
[----:B------:R-:W4:Y:S01]  /*0e80*/  @!P5 LDC R30, c[0x0][0x3b4] ;  /* 0x0000ed00ff1edb82 */ /* 0x000f220000000800 */
[C---:B------:R-:W-:Y:S02]  /*0e90*/  @!P5 LOP3.LUT R11, R9.reuse, 0x1f, RZ, 0xc0, !PT ;  /* 0x0000001f090bd812 */ /* 0x040fe400078ec0ff */
[----:B-1----:R-:W-:Y:S02]  /*0ea0*/  @!P5 LOP3.LUT R10, R9, 0xffe0, RZ, 0xc0, !PT ;  /* 0x0000ffe0090ad812 */ /* 0x002fe400078ec0ff */
[----:B------:R-:W-:-:S05]  /*0eb0*/  @!P5 LEA R11, R2, R11, 0x5 ;  /* 0x0000000b020bd211 */ /* 0x000fca00078e28ff */
[----:B----4-:R-:W-:Y:S02]  /*0ec0*/  @!P5 IMAD R30, R10, R30, R11 ;  /* 0x0000001e0a1ed224 */ /* 0x010fe400078e020b */
[----:B------:R-:W1:Y:S01]  /*0ed0*/  @!P5 LDC.64 R10, c[0x0][0x388] ;  /* 0x0000e200ff0adb82 */ /* 0x000e620000000a00 */
[----:B------:R-:W-:Y:S02]  /*0ee0*/  @!P4 F2FP.F16.F32.PACK_AB R38, RZ, UR4 ;  /* 0x00000004ff26cc3e */ /* 0x000fe400080000ff */
[----:B-1----:R-:W-:Y:S02]  /*0ef0*/  @!P5 IADD3 R90, P0, PT, R30, R10, RZ ;  /* 0x0000000a1e5ad210 */ /* 0x002fe40007f1e0ff */
[----:B------:R-:W-:Y:S02]  /*0f00*/  IADD3 R10, PT, PT, R9, UR5, RZ ;  /* 0x00000005090a7c10 */ /* 0x000fe4000fffe0ff */
[----:B------:R-:W-:-:S05]  /*0f10*/  @!P6 F2FP.F16.F32.PACK_AB R42, RZ, UR4 ;  /* 0x00000004ff2aec3e */ /* 0x000fca00080000ff */
[----:B-----5:R-:W-:Y:S01]  /*0f20*/  @!P6 HFMA2 R84, R84.H0_H0, R42.H0_H0, R91.H0_H0 ;  /* 0x2000002a5454e231 */ /* 0x020fe2000004085b */
[----:B------:R-:W-:Y:S02]  /*0f30*/  @!P5 LEA.HI.X.SX32 R91, R30, R11, 0x1, P0 ;  /* 0x0000000b1e5bd211 */ /* 0x000fe400000f0eff */
[----:B------:R-:W-:Y:S02]  /*0f40*/  P2R R26, PR, RZ, 0x20 ;  /* 0x00000020ff1a7803 */ /* 0x000fe40000000000 */
[----:B------:R-:W-:-:S13]  /*0f50*/  ISETP.GE.AND P5, PT, R54, UR11, PT ;  /* 0x0000000b36007c0c */ /* 0x000fda000bfa6270 */
[----:B0-----:R-:W0:Y:S01]  /*0f60*/  @!P5 LDC.64 R74, c[0x0][0x398] ;  /* 0x0000e600ff4adb82 */ /* 0x001e220000000a00 */
[----:B------:R1:W4:Y:S01]  /*0f70*/  @!P5 LDG.E.S8 R30, desc[UR8][R102.64] ;  /* 0x00000008661ed981 */ /* 0x000322000c1e1300 */
[----:B0-----:R-:W-:-:S06]  /*0f80*/  @!P5 IMAD.WIDE.U32 R74, R54, 0x2, R74 ;  /* 0x00000002364ad825 */ /* 0x001fcc00078e004a */
[----:B------:R-:W5:Y:S01]  /*0f90*/  @!P5 LDG.E.U16 R75, desc[UR8][R74.64] ;  /* 0x000000084a4bd981 */ /* 0x000f62000c1e1500 */
[----:B--2---:R-:W0:Y:S02]  /*0fa0*/  @!P4 I2F.F16 R76, R28 ;  /* 0x0000001c004cc306 */ /* 0x004e240000200c00 */
[----:B0-----:R-:W-:Y:S01]  /*0fb0*/  @!P4 HFMA2 R76, R76.H0_H0, R38.H0_H0, R13.H0_H0 ;  /* 0x200000264c4cc231 */ /* 0x001fe2000004080d */
[----:B------:R-:W-:-:S13]  /*0fc0*/  ISETP.GE.AND P4, PT, R10, UR11, PT ;  /* 0x0000000b0a007c0c */ /* 0x000fda000bf86270 */
[----:B------:R-:W0:Y:S01]  /*0fd0*/  @!P4 LDC R32, c[0x0][0x3b4] ;  /* 0x0000ed00ff20cb82 */ /* 0x000e220000000800 */
[----:B------:R-:W-:-:S04]  /*0fe0*/  @!P4 LOP3.LUT R11, R10, 0x1f, RZ, 0xc0, !PT ;  /* 0x0000001f0a0bc812 */ /* 0x000fc800078ec0ff */
[----:B------:R-:W-:Y:S02]  /*0ff0*/  @!P4 LEA R12, R2, R11, 0x5 ;  /* 0x0000000b020cc211 */ /* 0x000fe400078e28ff */
[----:B------:R-:W-:-:S05]  /*1000*/  @!P4 LOP3.LUT R11, R10, 0xffe0, RZ, 0xc0, !PT ;  /* 0x0000ffe00a0bc812 */ /* 0x000fca00078ec0ff */
[----:B0-----:R-:W-:Y:S02]  /*1010*/  @!P4 IMAD R11, R11, R32, R12 ;  /* 0x000000200b0bc224 */ /* 0x001fe400078e020c */
[----:B------:R-:W1:Y:S03]  /*1020*/  @!P4 LDC.64 R12, c[0x0][0x388] ;  /* 0x0000e200ff0ccb82 */ /* 0x000e660000000a00 */
[----:B-1----:R-:W-:-:S04]  /*1030*/  @!P4 IADD3 R102, P0, PT, R11, R12, RZ ;  /* 0x0000000c0b66c210 */ /* 0x002fc80007f1e0ff */
[----:B------:R-:W-:Y:S02]  /*1040*/  @!P4 LEA.HI.X.SX32 R103, R11, R13, 0x1, P0 ;  /* 0x0000000d0b67c211 */ /* 0x000fe400000f0eff */
[C---:B------:R-:W-:Y:S02]  /*1050*/  ISETP.GE.AND P0, PT, R3.reuse, UR11, PT ;  /* 0x0000000b03007c0c */ /* 0x040fe4000bf06270 */
[----:B------:R-:W-:Y:S01]  /*1060*/  @!P5 F2FP.F16.F32.PACK_AB R11, RZ, UR4 ;  /* 0x00000004ff0bdc3e */ /* 0x000fe200080000ff */
[----:B------:R-:W-:Y:S01]  /*1070*/  @!P2 I2F.F16 R68, R96 ;  /* 0x000000600044a306 */ /* 0x000fe20000200c00 */
[----:B------:R-:W-:Y:S01]  /*1080*/  P2R R16, PR, RZ, 0x4 ;  /* 0x00000004ff107803 */ /* 0x000fe20000000000 */
[----:B------:R-:W2:Y:S08]  /*1090*/  @!P4 LDG.E.S8 R102, desc[UR8][R102.64] ;  /* 0x000000086666c981 */ /* 0x000eb0000c1e1300 */
[----:B------:R-:W0:Y:S01]  /*10a0*/  @!P0 LDC.64 R12, c[0x0][0x398] ;  /* 0x0000e600ff0c8b82 */ /* 0x000e220000000a00 */
[----:B------:R-:W3:Y:S01]  /*10b0*/  @!P0 LDG.E.S8 R32, desc[UR8][R92.64] ;  /* 0x000000085c208981 */ /* 0x000ee2000c1e1300 */
[----:B0-----:R-:W-:-:S06]  /*10c0*/  @!P0 IMAD.WIDE.U32 R12, R3, 0x2, R12 ;  /* 0x00000002030c8825 */ /* 0x001fcc00078e000c */
[----:B------:R-:W2:Y:S01]  /*10d0*/  @!P0 LDG.E.U16 R13, desc[UR8][R12.64] ;  /* 0x000000080c0d8981 */ /* 0x000ea2000c1e1500 */
[----:B----4-:R-:W5:Y:S02]  /*10e0*/  @!P5 I2F.F16 R78, R30 ;  /* 0x0000001e004ed306 */ /* 0x010f640000200c00 */
[----:B-----5:R-:W-:Y:S01]  /*10f0*/  @!P5 HFMA2 R78, R78.H0_H0, R11.H0_H0, R75.H0_H0 ;  /* 0x2000000b4e4ed231 */ /* 0x020fe2000004084b */
[----:B------:R-:W-:-:S04]  /*1100*/  IADD3 R11, PT, PT, R10, UR5, RZ ;  /* 0x000000050a0b7c10 */ /* 0x000fc8000fffe0ff */
[----:B------:R-:W-:Y:S02]  /*1110*/  ISETP.GE.AND P5, PT, R11, UR11, PT ;  /* 0x0000000b0b007c0c */ /* 0x000fe4000bfa6270 */
[----:B------:R-:W-:-:S11]  /*1120*/  @!P0 F2FP.F16.F32.PACK_AB R34, RZ, UR4 ;  /* 0x00000004ff228c3e */ /* 0x000fd600080000ff */
[----:B------:R-:W0:Y:S01]  /*1130*/  @!P5 LDC R38, c[0x0][0x3b4] ;  /* 0x0000ed00ff26db82 */ /* 0x000e220000000800 */
[----:B------:R-:W-:-:S04]  /*1140*/  @!P5 LOP3.LUT R75, R11, 0x1f, RZ, 0xc0, !PT ;  /* 0x0000001f0b4bd812 */ /* 0x000fc800078ec0ff */
[----:B------:R-:W-:Y:S02]  /*1150*/  @!P5 LEA R75, R2, R75, 0x5 ;  /* 0x0000004b024bd211 */ /* 0x000fe400078e28ff */
[----:B------:R-:W-:Y:S01]  /*1160*/  P2R R30, PR, RZ, 0x20 ;  /* 0x00000020ff1e7803 */ /* 0x000fe20000000000 */
[----:B---3--:R-:W2:Y:S02]  /*1170*/  @!P0 I2F.F16 R32, R32 ;  /* 0x0000002000208306 */ /* 0x008ea40000200c00 */
[----:B--2---:R-:W-:Y:S02]  /*1180*/  @!P0 HFMA2 R74, R32.H0_H0, R34.H0_H0, R13.H0_H0 ;  /* 0x20000022204a8231 */ /* 0x004fe4000004080d */
[----:B------:R-:W1:Y:S01]  /*1190*/  @!P5 LDC.64 R12, c[0x0][0x388] ;  /* 0x0000e200ff0cdb82 */ /* 0x000e620000000a00 */
[----:B------:R-:W-:-:S05]  /*11a0*/  @!P5 LOP3.LUT R34, R11, 0x1ffe0, RZ, 0xc0, !PT ;  /* 0x0001ffe00b22d812 */ /* 0x000fca00078ec0ff */
[----:B0-----:R-:W-:-:S05]  /*11b0*/  @!P5 IMAD R34, R34, R38, R75 ;  /* 0x000000262222d224 */ /* 0x001fca00078e024b */
[----:B-1----:R-:W-:-:S04]  /*11c0*/  @!P5 IADD3 R92, P0, PT, R34, R12, RZ ;  /* 0x0000000c225cd210 */ /* 0x002fc80007f1e0ff */
[----:B------:R-:W-:Y:S02]  /*11d0*/  @!P5 LEA.HI.X.SX32 R93, R34, R13, 0x1, P0 ;  /* 0x0000000d225dd211 */ /* 0x000fe400000f0eff */
[----:B------:R-:W0:Y:S01]  /*11e0*/  @!P2 LDC.64 R12, c[0x0][0x398] ;  /* 0x0000e600ff0cab82 */ /* 0x000e220000000a00 */
[----:B------:R-:W-:-:S13]  /*11f0*/  ISETP.GE.AND P5, PT, R5, UR11, PT ;  /* 0x0000000b05007c0c */ /* 0x000fda000bfa6270 */
[----:B------:R-:W2:Y:S01]  /*1200*/  @!P5 LDG.E.S8 R32, desc[UR8][R70.64] ;  /* 0x000000084620d981 */ /* 0x000ea2000c1e1300 */
[----:B0-----:R-:W-:Y:S02]  /*1210*/  @!P2 IMAD.WIDE.U32 R108, R4, 0x2, R12 ;  /* 0x00000002046ca825 */ /* 0x001fe400078e000c */
[----:B------:R-:W0:Y:S04]  /*1220*/  @!P5 LDC.64 R12, c[0x0][0x398] ;  /* 0x0000e600ff0cdb82 */ /* 0x000e280000000a00 */
[----:B------:R-:W3:Y:S01]  /*1230*/  @!P2 LDG.E.U16 R109, desc[UR8][R108.64] ;  /* 0x000000086c6da981 */ /* 0x000ee2000c1e1500 */
[----:B0-----:R-:W-:-:S06]  /*1240*/  @!P5 IMAD.WIDE.U32 R106, R5, 0x2, R12 ;  /* 0x00000002056ad825 */ /* 0x001fcc00078e000c */
[----:B------:R-:W4:Y:S01]  /*1250*/  @!P5 LDG.E.U16 R107, desc[UR8][R106.64] ;  /* 0x000000086a6bd981 */ /* 0x000f22000c1e1500 */
[----:B------:R-:W-:Y:S02]  /*1260*/  @!P2 F2FP.F16.F32.PACK_AB R34, RZ, UR4 ;  /* 0x00000004ff22ac3e */ /* 0x000fe400080000ff */
[----:B------:R-:W-:Y:S02]  /*1270*/  IADD3 R12, PT, PT, R11, UR5, RZ ;  /* 0x000000050b0c7c10 */ /* 0x000fe4000fffe0ff */
[----:B------:R-:W-:Y:S01]  /*1280*/  @!P5 F2FP.F16.F32.PACK_AB R13, RZ, UR4 ;  /* 0x00000004ff0ddc3e */ /* 0x000fe200080000ff */
[----:B--2---:R-:W4:Y:S01]  /*1290*/  @!P5 I2F.F16 R66, R32 ;  /* 0x000000200042d306 */ /* 0x004f220000200c00 */
[----:B---3--:R-:W-:Y:S01]  /*12a0*/  @!P2 HFMA2 R68, R68.H0_H0, R34.H0_H0, R109.H0_H0 ;  /* 0x200000224444a231 */ /* 0x008fe2000004086d */
[----:B------:R-:W-:-:S13]  /*12b0*/  ISETP.GE.AND P2, PT, R12, UR11, PT ;  /* 0x0000000b0c007c0c */ /* 0x000fda000bf46270 */
[----:B------:R-:W0:Y:S08]  /*12c0*/  @!P2 LDC R38, c[0x0][0x3b4] ;  /* 0x0000ed00ff26ab82 */ /* 0x000e300000000800 */
[----:B------:R-:W1:Y:S01]  /*12d0*/  @!P2 LDC.64 R70, c[0x0][0x388] ;  /* 0x0000e200ff46ab82 */ /* 0x000e620000000a00 */
[----:B----4-:R-:W-:Y:S01]  /*12e0*/  @!P5 HFMA2 R66, R66.H0_H0, R13.H0_H0, R107.H0_H0 ;  /* 0x2000000d4242d231 */ /* 0x010fe2000004086b */
[----:B------:R-:W-:-:S04]  /*12f0*/  @!P2 LOP3.LUT R13, R12, 0x1f, RZ, 0xc0, !PT ;  /* 0x0000001f0c0da812 */ /* 0x000fc800078ec0ff */
[----:B------:R-:W-:Y:S02]  /*1300*/  @!P2 LEA R34, R2, R13, 0x5 ;  /* 0x0000000d0222a211 */ /* 0x000fe400078e28ff */
[----:B------:R-:W-:Y:S02]  /*1310*/  @!P2 LOP3.LUT R13, R12, 0x1ffe0, RZ, 0xc0, !PT ;  /* 0x0001ffe00c0da812 */ /* 0x000fe400078ec0ff */
[----:B------:R-:W-:-:S03]  /*1320*/  ISETP.GE.AND P5, PT, R6, UR11, PT ;  /* 0x0000000b06007c0c */ /* 0x000fc6000bfa6270 */
[----:B0-----:R-:W-:-:S05]  /*1330*/  @!P2 IMAD R13, R13, R38, R34 ;  /* 0x000000260d0da224 */ /* 0x001fca00078e0222 */
[----:B-1----:R-:W-:-:S05]  /*1340*/  @!P2 IADD3 R96, P0, PT, R13, R70, RZ ;  /* 0x000000460d60a210 */ /* 0x002fca0007f1e0ff */
[----:B------:R-:W2:Y:S01]  /*1350*/  @!P5 LDG.E.S8 R88, desc[UR8][R88.64] ;  /* 0x000000085858d981 */ /* 0x000ea2000c1e1300 */
[----:B------:R-:W-:Y:S02]  /*1360*/  @!P2 LEA.HI.X.SX32 R97, R13, R71, 0x1, P0 ;  /* 0x000000470d61a211 */ /* 0x000fe400000f0eff */
[----:B------:R-:W0:Y:S01]  /*1370*/  @!P5 LDC.64 R70, c[0x0][0x398] ;  /* 0x0000e600ff46db82 */ /* 0x000e220000000a00 */
[----:B------:R-:W-:Y:S02]  /*1380*/  ISETP.GE.AND P0, PT, R7, UR11, PT ;  /* 0x0000000b07007c0c */ /* 0x000fe4000bf06270 */
[----:B------:R-:W-:Y:S01]  /*1390*/  @!P5 F2FP.F16.F32.PACK_AB R13, RZ, UR4 ;  /* 0x00000004ff0ddc3e */ /* 0x000fe200080000ff */
[----:B------:R-:W3:Y:S10]  /*13a0*/  @!P2 LDG.E.S8 R96, desc[UR8][R96.64] ;  /* 0x000000086060a981 */ /* 0x000ef4000c1e1300 */
[----:B------:R-:W4:Y:S01]  /*13b0*/  @!P0 LDG.E.S8 R34, desc[UR8][R72.64] ;  /* 0x0000000848228981 */ /* 0x000f22000c1e1300 */
[----:B0-----:R-:W-:-:S02]  /*13c0*/  @!P5 IMAD.WIDE.U32 R106, R6, 0x2, R70 ;  /* 0x00000002066ad825 */ /* 0x001fc400078e0046 */
[----:B------:R-:W0:Y:S04]  /*13d0*/  @!P0 LDC.64 R70, c[0x0][0x398] ;  /* 0x0000e600ff468b82 */ /* 0x000e280000000a00 */
[----:B------:R-:W5:Y:S01]  /*13e0*/  @!P5 LDG.E.U16 R107, desc[UR8][R106.64] ;  /* 0x000000086a6bd981 */ /* 0x000f62000c1e1500 */
[----:B0-----:R-:W-:-:S06]  /*13f0*/  @!P0 IMAD.WIDE.U32 R70, R7, 0x2, R70 ;  /* 0x0000000207468825 */ /* 0x001fcc00078e0046 */
[----:B------:R-:W3:Y:S01]  /*1400*/  @!P0 LDG.E.U16 R71, desc[UR8][R70.64] ;  /* 0x0000000846478981 */ /* 0x000ee2000c1e1500 */
[----:B------:R-:W-:Y:S01]  /*1410*/  @!P0 F2FP.F16.F32.PACK_AB R40, RZ, UR4 ;  /* 0x00000004ff288c3e */ /* 0x000fe200080000ff */
[----:B--2---:R-:W5:Y:S08]  /*1420*/  @!P5 I2F.F16 R82, R88 ;  /* 0x000000580052d306 */ /* 0x004f700000200c00 */
[----:B----4-:R-:W3:Y:S01]  /*1430*/  @!P0 I2F.F16 R80, R34 ;  /* 0x0000002200508306 */ /* 0x010ee20000200c00 */
[----:B-----5:R-:W-:Y:S01]  /*1440*/  @!P5 HFMA2 R82, R82.H0_H0, R13.H0_H0, R107.H0_H0 ;  /* 0x2000000d5252d231 */ /* 0x020fe2000004086b */
[----:B------:R-:W-:-:S04]  /*1450*/  IADD3 R13, PT, PT, R12, UR5, RZ ;  /* 0x000000050c0d7c10 */ /* 0x000fc8000fffe0ff */
[----:B------:R-:W-:-:S13]  /*1460*/  ISETP.GE.AND P5, PT, R13, UR11, PT ;  /* 0x0000000b0d007c0c */ /* 0x000fda000bfa6270 */
[----:B------:R-:W0:Y:S01]  /*1470*/  @!P5 LDC R42, c[0x0][0x3b4] ;  /* 0x0000ed00ff2adb82 */ /* 0x000e220000000800 */
[----:B---3--:R-:W-:-:S07]  /*1480*/  @!P0 HFMA2 R80, R80.H0_H0, R40.H0_H0, R71.H0_H0 ;  /* 0x2000002850508231 */ /* 0x008fce0000040847 */
[----:B------:R-:W1:Y:S01]  /*1490*/  @!P5 LDC.64 R70, c[0x0][0x388] ;  /* 0x0000e200ff46db82 */ /* 0x000e620000000a00 */
[C---:B------:R-:W-:Y:S02]  /*14a0*/  @!P5 LOP3.LUT R75, R13.reuse, 0x1f, RZ, 0xc0, !PT ;  /* 0x0000001f0d4bd812 */ /* 0x040fe400078ec0ff */
[----:B------:R-:W-:Y:S02]  /*14b0*/  @!P5 LOP3.LUT R38, R13, 0x1ffe0, RZ, 0xc0, !PT ;  /* 0x0001ffe00d26d812 */ /* 0x000fe400078ec0ff */
[----:B------:R-:W-:-:S05]  /*14c0*/  @!P5 LEA R75, R2, R75, 0x5 ;  /* 0x0000004b024bd211 */ /* 0x000fca00078e28ff */
[----:B0-----:R-:W-:-:S05]  /*14d0*/  @!P5 IMAD R38, R38, R42, R75 ;  /* 0x0000002a2626d224 */ /* 0x001fca00078e024b */
[----:B-1----:R-:W-:-:S04]  /*14e0*/  @!P5 IADD3 R72, P0, PT, R38, R70, RZ ;  /* 0x000000462648d210 */ /* 0x002fc80007f1e0ff */
[----:B------:R-:W-:Y:S02]  /*14f0*/  @!P5 LEA.HI.X.SX32 R73, R38, R71, 0x1, P0 ;  /* 0x000000472649d211 */ /* 0x000fe400000f0eff */
[----:B------:R-:W0:Y:S01]  /*1500*/  @!P3 LDC.64 R70, c[0x0][0x398] ;  /* 0x0000e600ff46bb82 */ /* 0x000e220000000a00 */
[----:B------:R-:W-:-:S13]  /*1510*/  ISETP.GE.AND P0, PT, R9, UR11, PT ;  /* 0x0000000b09007c0c */ /* 0x000fda000bf06270 */
[----:B------:R-:W2:Y:S01]  /*1520*/  @!P0 LDG.E.S8 R90, desc[UR8][R90.64] ;  /* 0x000000085a5a8981 */ /* 0x000ea2000c1e1300 */
[----:B0-----:R-:W-:Y:S02]  /*1530*/  @!P3 IMAD.WIDE.U32 R106, R8, 0x2, R70 ;  /* 0x00000002086ab825 */ /* 0x001fe400078e0046 */
[----:B------:R-:W0:Y:S03]  /*1540*/  @!P0 LDC.64 R70, c[0x0][0x398] ;  /* 0x0000e600ff468b82 */ /* 0x000e260000000a00 */
[----:B------:R-:W3:Y:S01]  /*1550*/  @!P3 LDG.E.U16 R89, desc[UR8][R106.64] ;  /* 0x000000086a59b981 */ /* 0x000ee2000c1e1500 */
[----:B0-----:R-:W-:-:S06]  /*1560*/  @!P0 IMAD.WIDE.U32 R70, R9, 0x2, R70 ;  /* 0x0000000209468825 */ /* 0x001fcc00078e0046 */
[----:B------:R-:W4:Y:S01]  /*1570*/  @!P0 LDG.E.U16 R71, desc[UR8][R70.64] ;  /* 0x0000000846478981 */ /* 0x000f22000c1e1500 */
[----:B------:R-:W-:Y:S02]  /*1580*/  P2R R34, PR, RZ, 0x20 ;  /* 0x00000020ff227803 */ /* 0x000fe40000000000 */
[----:B------:R-:W-:Y:S02]  /*1590*/  ISETP.NE.AND P5, PT, R36, RZ, PT ;  /* 0x000000ff2400720c */ /* 0x000fe40003fa5270 */
[----:B------:R-:W3:Y:S01]  /*15a0*/  @!P3 I2F.F16 R36, R104 ;  /* 0x000000680024b306 */ /* 0x000ee20000200c00 */
[----:B------:R-:W-:Y:S02]  /*15b0*/  @!P3 F2FP.F16.F32.PACK_AB R38, RZ, UR4 ;  /* 0x00000004ff26bc3e */ /* 0x000fe400080000ff */
[----:B------:R-:W-:Y:S02]  /*15c0*/  P2R R24, PR, RZ, 0x8 ;  /* 0x00000008ff187803 */ /* 0x000fe40000000000 */
[----:B------:R-:W-:-:S03]  /*15d0*/  @!P0 F2FP.F16.F32.PACK_AB R40, RZ, UR4 ;  /* 0x00000004ff288c3e */ /* 0x000fc600080000ff */
[----:B--2---:R-:W4:Y:S01]  /*15e0*/  @!P0 I2F.F16 R88, R90 ;  /* 0x0000005a00588306 */ /* 0x004f220000200c00 */
[----:B---3--:R-:W-:Y:S01]  /*15f0*/  @!P3 HFMA2 R89, R36.H0_H0, R38.H0_H0, R89.H0_H0 ;  /* 0x200000262459b231 */ /* 0x008fe20000040859 */
[----:B------:R-:W-:-:S04]  /*1600*/  IADD3 R38, PT, PT, R13, UR5, RZ ;  /* 0x000000050d267c10 */ /* 0x000fc8000fffe0ff */
[----:B------:R-:W-:-:S13]  /*1610*/  ISETP.GE.AND P3, PT, R38, UR11, PT ;  /* 0x0000000b26007c0c */ /* 0x000fda000bf66270 */
[----:B------:R-:W0:Y:S01]  /*1620*/  @!P3 LDC R42, c[0x0][0x3b4] ;  /* 0x0000ed00ff2abb82 */ /* 0x000e220000000800 */
[----:B----4-:R-:W-:-:S07]  /*1630*/  @!P0 HFMA2 R88, R88.H0_H0, R40.H0_H0, R71.H0_H0 ;  /* 0x2000002858588231 */ /* 0x010fce0000040847 */
        /* <DEDUP_REMOVED lines=8> */
[----:B------:R-:W-:Y:S01]  /*16c0*/  ISETP.GE.AND P0, PT, R11, UR11, PT ;  /* 0x0000000b0b007c0c */ /* 0x000fe2000bf06270 */
[----:B------:R-:W1:Y:S01]  /*16d0*/  @!P4 I2F.F16 R40, R102 ;  /* 0x000000660028c306 */ /* 0x000e620000200c00 */
[----:B------:R-:W-:Y:S01]  /*16e0*/  @!P4 F2FP.F16.F32.PACK_AB R42, RZ, UR4 ;  /* 0x00000004ff2acc3e */ /* 0x000fe200080000ff */
[----:B------:R-:W2:Y:S10]  /*16f0*/  @!P3 LDG.E.S8 R104, desc[UR8][R104.64] ;  /* 0x000000086868b981 */ /* 0x000eb4000c1e1300 */
[----:B------:R-:W3:Y:S01]  /*1700*/  @!P0 LDG.E.S8 R92, desc[UR8][R92.64] ;  /* 0x000000085c5c8981 */ /* 0x000ee2000c1e1300 */
[----:B0-----:R-:W-:-:S02]  /*1710*/  @!P4 IMAD.WIDE.U32 R106, R10, 0x2, R70 ;  /* 0x000000020a6ac825 */ /* 0x001fc400078e0046 */
[----:B------:R-:W0:Y:S03]  /*1720*/  @!P0 LDC.64 R70, c[0x0][0x398] ;  /* 0x0000e600ff468b82 */ /* 0x000e260000000a00 */
[----:B------:R-:W1:Y:S01]  /*1730*/  @!P4 LDG.E.U16 R91, desc[UR8][R106.64] ;  /* 0x000000086a5bc981 */ /* 0x000e62000c1e1500 */
[----:B0-----:R-:W-:-:S06]  /*1740*/  @!P0 IMAD.WIDE.U32 R70, R11, 0x2, R70 ;  /* 0x000000020b468825 */ /* 0x001fcc00078e0046 */
[----:B------:R-:W4:Y:S01]  /*1750*/  @!P0 LDG.E.U16 R71, desc[UR8][R70.64] ;  /* 0x0000000846478981 */ /* 0x000f22000c1e1500 */
[----:B------:R-:W-:Y:S02]  /*1760*/  P2R R28, PR, RZ, 0x10 ;  /* 0x00000010ff1c7803 */ /* 0x000fe40000000000 */
[----:B------:R-:W-:Y:S01]  /*1770*/  @!P0 F2FP.F16.F32.PACK_AB R46, RZ, UR4 ;  /* 0x00000004ff2e8c3e */ /* 0x000fe200080000ff */
[----:B---3--:R-:W4:Y:S01]  /*1780*/  @!P0 I2F.F16 R90, R92 ;  /* 0x0000005c005a8306 */ /* 0x008f220000200c00 */
[----:B-1----:R-:W-:Y:S01]  /*1790*/  @!P4 HFMA2 R91, R40.H0_H0, R42.H0_H0, R91.H0_H0 ;  /* 0x2000002a285bc231 */ /* 0x002fe2000004085b */
        /* <DEDUP_REMOVED lines=11> */
[----:B------:R-:W0:Y:S02]  /*1850*/  @!P2 LDC.64 R70, c[0x0][0x398] ;  /* 0x0000e600ff46ab82 */ /* 0x000e240000000a00 */
[----:B0-----:R-:W-:-:S05]  /*1860*/  @!P2 IMAD.WIDE.U32 R106, R12, 0x2, R70 ;  /* 0x000000020c6aa825 */ /* 0x001fca00078e0046 */
[----:B------:R-:W3:Y:S01]  /*1870*/  @!P2 LDG.E.U16 R93, desc[UR8][R106.64] ;  /* 0x000000086a5da981 */ /* 0x000ee2000c1e1500 */
[C---:B------:R-:W-:Y:S02]  /*1880*/  ISETP.GE.AND P0, PT, R13.reuse, UR11, PT ;  /* 0x0000000b0d007c0c */ /* 0x040fe4000bf06270 */
[----:B------:R-:W-:Y:S02]  /*1890*/  P2R R40, PR, RZ, 0x10 ;  /* 0x00000010ff287803 */ /* 0x000fe40000000000 */
[----:B------:R-:W-:Y:S02]  /*18a0*/  ISETP.NE.AND P4, PT, R44, RZ, PT ;  /* 0x000000ff2c00720c */ /* 0x000fe40003f85270 */
[----:B------:R-:W3:Y:S07]  /*18b0*/  @!P2 I2F.F16 R44, R96 ;  /* 0x00000060002ca306 */ /* 0x000eee0000200c00 */
[----:B------:R-:W0:Y:S01]  /*18c0*/  @!P0 LDC.64 R70, c[0x0][0x398] ;  /* 0x0000e600ff468b82 */ /* 0x000e220000000a00 */
[----:B------:R-:W-:Y:S01]  /*18d0*/  @!P2 F2FP.F16.F32.PACK_AB R46, RZ, UR4 ;  /* 0x00000004ff2eac3e */ /* 0x000fe200080000ff */
[----:B0-----:R-:W-:-:S06]  /*18e0*/  @!P0 IMAD.WIDE.U32 R70, R13, 0x2, R70 ;  /* 0x000000020d468825 */ /* 0x001fcc00078e0046 */
[----:B------:R-:W4:Y:S01]  /*18f0*/  @!P0 LDG.E.U16 R71, desc[UR8][R70.64] ;  /* 0x0000000846478981 */ /* 0x000f22000c1e1500 */
[----:B---3--:R-:W-:-:S03]  /*1900*/  @!P2 HFMA2 R93, R44.H0_H0, R46.H0_H0, R93.H0_H0 ;  /* 0x2000002e2c5da231 */ /* 0x008fc6000004085d */
[----:B------:R-:W3:Y:S01]  /*1910*/  @!P0 LDG.E.S8 R44, desc[UR8][R72.64] ;  /* 0x00000008482c8981 */ /* 0x000ee2000c1e1300 */
[----:B------:R-:W-:Y:S02]  /*1920*/  IADD3 R46, PT, PT, R42, UR5, RZ ;  /* 0x000000052a2e7c10 */ /* 0x000fe4000fffe0ff */
[----:B------:R-:W-:Y:S02]  /*1930*/  P2R R32, PR, RZ, 0x4 ;  /* 0x00000004ff207803 */ /* 0x000fe40000000000 */
[----:B------:R-:W-:Y:S02]  /*1940*/  ISETP.GE.AND P2, PT, R46, UR11, PT ;  /* 0x0000000b2e007c0c */ /* 0x000fe4000bf46270 */
[----:B------:R-:W-:-:S11]  /*1950*/  @!P0 F2FP.F16.F32.PACK_AB R48, RZ, UR4 ;  /* 0x00000004ff308c3e */ /* 0x000fd600080000ff */
[----:B------:R-:W0:Y:S01]  /*1960*/  @!P2 LDC R50, c[0x0][0x3b4] ;  /* 0x0000ed00ff32ab82 */ /* 0x000e220000000800 */
[----:B------:R-:W-:-:S04]  /*1970*/  @!P2 LOP3.LUT R75, R46, 0x1f, RZ, 0xc0, !PT ;  /* 0x0000001f2e4ba812 */ /* 0x000fc800078ec0ff */
[----:B------:R-:W-:Y:S01]  /*1980*/  @!P2 LEA R75, R2, R75, 0x5 ;  /* 0x0000004b024ba211 */ /* 0x000fe200078e28ff */
[----:B---3--:R-:W4:Y:S02]  /*1990*/  @!P0 I2F.F16 R94, R44 ;  /* 0x0000002c005e8306 */ /* 0x008f240000200c00 */
[----:B----4-:R-:W-:Y:S02]  /*19a0*/  @!P0 HFMA2 R94, R94.H0_H0, R48.H0_H0, R71.H0_H0 ;  /* 0x200000305e5e8231 */ /* 0x010fe40000040847 */
[----:B------:R-:W1:Y:S01]  /*19b0*/  @!P2 LDC.64 R70, c[0x0][0x388] ;  /* 0x0000e200ff46ab82 */ /* 0x000e620000000a00 */
[----:B------:R-:W-:-:S05]  /*19c0*/  @!P2 LOP3.LUT R48, R46, 0x1ffe0, RZ, 0xc0, !PT ;  /* 0x0001ffe02e30a812 */ /* 0x000fca00078ec0ff */
[----:B0-----:R-:W-:-:S05]  /*19d0*/  @!P2 IMAD R48, R48, R50, R75 ;  /* 0x000000323030a224 */ /* 0x001fca00078e024b */
[----:B-1----:R-:W-:-:S04]  /*19e0*/  @!P2 IADD3 R72, P0, PT, R48, R70, RZ ;  /* 0x000000463048a210 */ /* 0x002fc80007f1e0ff */
[----:B------:R-:W-:Y:S02]  /*19f0*/  @!P2 LEA.HI.X.SX32 R73, R48, R71, 0x1, P0 ;  /* 0x000000473049a211 */ /* 0x000fe400000f0eff */
[----:B------:R-:W-:Y:S01]  /*1a00*/  ISETP.GE.AND P0, PT, R42, UR11, PT ;  /* 0x0000000b2a007c0c */ /* 0x000fe2000bf06270 */
[----:B------:R-:W0:Y:S02]  /*1a10*/  @!P3 LDC.64 R70, c[0x0][0x398] ;  /* 0x0000e600ff46bb82 */ /* 0x000e240000000a00 */
[----:B------:R-:W3:Y:S10]  /*1a20*/  @!P2 LDG.E.S8 R72, desc[UR8][R72.64] ;  /* 0x000000084848a981 */ /* 0x000ef4000c1e1300 */
[----:B------:R-:W4:Y:S01]  /*1a30*/  @!P0 LDG.E.S8 R102, desc[UR8][R102.64] ;  /* 0x0000000866668981 */ /* 0x000f22000c1e1300 */
[----:B0-----:R-:W-:-:S02]  /*1a40*/  @!P3 IMAD.WIDE.U32 R106, R38, 0x2, R70 ;  /* 0x00000002266ab825 */ /* 0x001fc400078e0046 */
[----:B------:R-:W0:Y:S04]  /*1a50*/  @!P0 LDC.64 R70, c[0x0][0x398] ;  /* 0x0000e600ff468b82 */ /* 0x000e280000000a00 */
[----:B------:R-:W5:Y:S01]  /*1a60*/  @!P3 LDG.E.U16 R107, desc[UR8][R106.64] ;  /* 0x000000086a6bb981 */ /* 0x000f62000c1e1500 */
[----:B0-----:R-:W-:-:S06]  /*1a70*/  @!P0 IMAD.WIDE.U32 R70, R42, 0x2, R70 ;  /* 0x000000022a468825 */ /* 0x001fcc00078e0046 */
[----:B------:R-:W3:Y:S01]  /*1a80*/  @!P0 LDG.E.U16 R71, desc[UR8][R70.64] ;  /* 0x0000000846478981 */ /* 0x000ee2000c1e1500 */
[----:B--2---:R-:W5:Y:S01]  /*1a90*/  @!P3 I2F.F16 R96, R104 ;  /* 0x000000680060b306 */ /* 0x004f620000200c00 */
[----:B------:R-:W-:Y:S02]  /*1aa0*/  @!P3 F2FP.F16.F32.PACK_AB R48, RZ, UR4 ;  /* 0x00000004ff30bc3e */ /* 0x000fe400080000ff */
[----:B------:R-:W-:-:S05]  /*1ab0*/  IADD3 R50, PT, PT, R46, UR5, RZ ;  /* 0x000000052e327c10 */ /* 0x000fca000fffe0ff */
[----:B----4-:R0:W3:Y:S02]  /*1ac0*/  @!P0 I2F.F16 R92, R102 ;  /* 0x00000066005c8306 */ /* 0x0100e40000200c00 */
[----:B0-----:R-:W0:Y:S02]  /*1ad0*/  @!P2 LDC.64 R102, c[0x0][0x398] ;  /* 0x0000e600ff66ab82 */ /* 0x001e240000000a00 */
[----:B0-----:R-:W-:-:S05]  /*1ae0*/  @!P2 IMAD.WIDE.U32 R104, R46, 0x2, R102 ;  /* 0x000000022e68a825 */ /* 0x001fca00078e0066 */
[----:B------:R-:W2:Y:S01]  /*1af0*/  @!P2 LDG.E.U16 R97, desc[UR8][R104.64] ;  /* 0x000000086861a981 */ /* 0x000ea2000c1e1500 */
[----:B------:R-:W-:Y:S01]  /*1b00*/  P2R R36, PR, RZ, 0x8 ;  /* 0x00000008ff247803 */ /* 0x000fe20000000000 */
[----:B-----5:R-:W-:Y:S01]  /*1b10*/  @!P3 HFMA2 R96, R96.H0_H0, R48.H0_H0, R107.H0_H0 ;  /* 0x200000306060b231 */ /* 0x020fe2000004086b */
[----:B------:R-:W-:Y:S02]  /*1b20*/  ISETP.GE.AND P3, PT, R50, UR11, PT ;  /* 0x0000000b32007c0c */ /* 0x000fe4000bf66270 */
[----:B------:R-:W-:-:S05]  /*1b30*/  @!P0 F2FP.F16.F32.PACK_AB R58, RZ, UR4 ;  /* 0x00000004ff3a8c3e */ /* 0x000fca00080000ff */
[----:B---3--:R-:W-:-:S06]  /*1b40*/  @!P0 HFMA2 R92, R92.H0_H0, R58.H0_H0, R71.H0_H0 ;  /* 0x2000003a5c5c8231 */ /* 0x008fcc0000040847 */
[----:B------:R-:W0:Y:S08]  /*1b50*/  @!P3 LDC R85, c[0x0][0x3b4] ;  /* 0x0000ed00ff55bb82 */ /* 0x000e300000000800 */
[----:B------:R-:W1:Y:S01]  /*1b60*/  @!P3 LDC.64 R70, c[0x0][0x388] ;  /* 0x0000e200ff46bb82 */ /* 0x000e620000000a00 */
[C---:B------:R-:W-:Y:S02]  /*1b70*/  @!P3 LOP3.LUT R75, R50.reuse, 0x1f, RZ, 0xc0, !PT ;  /* 0x0000001f324bb812 */ /* 0x040fe400078ec0ff */
[----:B------:R-:W-:-:S02]  /*1b80*/  @!P3 LOP3.LUT R58, R50, 0x1ffe0, RZ, 0xc0, !PT ;  /* 0x0001ffe0323ab812 */ /* 0x000fc400078ec0ff */
[----:B------:R-:W-:-:S05]  /*1b90*/  @!P3 LEA R75, R2, R75, 0x5 ;  /* 0x0000004b024bb211 */ /* 0x000fca00078e28ff */
[----:B0-----:R-:W-:-:S05]  /*1ba0*/  @!P3 IMAD R58, R58, R85, R75 ;  /* 0x000000553a3ab224 */ /* 0x001fca00078e024b */
[----:B-1----:R-:W-:-:S04]  /*1bb0*/  @!P3 IADD3 R70, P0, PT, R58, R70, RZ ;  /* 0x000000463a46b210 */ /* 0x002fc80007f1e0ff */
[----:B------:R-:W-:Y:S02]  /*1bc0*/  @!P3 LEA.HI.X.SX32 R71, R58, R71, 0x1, P0 ;  /* 0x000000473a47b211 */ /* 0x000fe400000f0eff */
[----:B------:R-:W-:Y:S02]  /*1bd0*/  ISETP.GE.AND P0, PT, R50, UR11, PT ;  /* 0x0000000b32007c0c */ /* 0x000fe4000bf06270 */
[----:B------:R-:W-:Y:S02]  /*1be0*/  P2R R48, PR, RZ, 0x8 ;  /* 0x00000008ff307803 */ /* 0x000fe40000000000 */
[----:B------:R-:W-:Y:S02]  /*1bf0*/  ISETP.NE.AND P3, PT, R52, RZ, PT ;  /* 0x000000ff3400720c */ /* 0x000fe40003f65270 */
[----:B------:R-:W2:Y:S07]  /*1c00*/  @!P2 I2F.F16 R52, R72 ;  /* 0x000000480034a306 */ /* 0x000eae0000200c00 */
[----:B------:R-:W0:Y:S01]  /*1c10*/  @!P0 LDC.64 R102, c[0x0][0x398] ;  /* 0x0000e600ff668b82 */ /* 0x000e220000000a00 */
[----:B------:R-:W-:Y:S01]  /*1c20*/  @!P2 F2FP.F16.F32.PACK_AB R58, RZ, UR4 ;  /* 0x00000004ff3aac3e */ /* 0x000fe200080000ff */
[----:B0-----:R-:W-:-:S06]  /*1c30*/  @!P0 IMAD.WIDE.U32 R102, R50, 0x2, R102 ;  /* 0x0000000232668825 */ /* 0x001fcc00078e0066 */
[----:B------:R-:W3:Y:S01]  /*1c40*/  @!P0 LDG.E.U16 R103, desc[UR8][R102.64] ;  /* 0x0000000866678981 */ /* 0x000ee2000c1e1500 */
[----:B--2---:R-:W-:-:S03]  /*1c50*/  @!P2 HFMA2 R97, R52.H0_H0, R58.H0_H0, R97.H0_H0 ;  /* 0x2000003a3461a231 */ /* 0x004fc60000040861 */
[----:B------:R0:W2:Y:S01]  /*1c60*/  @!P0 LDG.E.S8 R52, desc[UR8][R70.64] ;  /* 0x0000000846348981 */ /* 0x0000a2000c1e1300 */
[----:B------:R-:W-:Y:S02]  /*1c70*/  IADD3 R75, PT, PT, R50, UR5, RZ ;  /* 0x00000005324b7c10 */ /* 0x000fe4000fffe0ff */
[----:B------:R-:W-:Y:S02]  /*1c80*/  P2R R44, PR, RZ, 0x4 ;  /* 0x00000004ff2c7803 */ /* 0x000fe40000000000 */
[----:B------:R-:W-:-:S13]  /*1c90*/  ISETP.GE.AND P2, PT, R75, UR11, PT ;  /* 0x0000000b4b007c0c */ /* 0x000fda000bf46270 */
[----:B------:R-:W1:Y:S01]  /*1ca0*/  @!P2 LDC R72, c[0x0][0x3b4] ;  /* 0x0000ed00ff48ab82 */ /* 0x000e620000000800 */
[----:B------:R-:W-:-:S07]  /*1cb0*/  @!P0 F2FP.F16.F32.PACK_AB R58, RZ, UR4 ;  /* 0x00000004ff3a8c3e */ /* 0x000fce00080000ff */
[----:B0-----:R-:W0:Y:S01]  /*1cc0*/  @!P2 LDC.64 R70, c[0x0][0x388] ;  /* 0x0000e200ff46ab82 */ /* 0x001e220000000a00 */
[----:B------:R-:W-:-:S04]  /*1cd0*/  @!P2 LOP3.LUT R73, R75, 0x1f, RZ, 0xc0, !PT ;  /* 0x0000001f4b49a812 */ /* 0x000fc800078ec0ff */
[----:B------:R-:W-:Y:S01]  /*1ce0*/  @!P2 LEA R73, R2, R73, 0x5 ;  /* 0x000000490249a211 */ /* 0x000fe200078e28ff */
[----:B--2---:R-:W3:Y:S02]  /*1cf0*/  @!P0 I2F.F16 R98, R52 ;  /* 0x0000003400628306 */ /* 0x004ee40000200c00 */
[----:B---3--:R-:W-:Y:S01]  /*1d00*/  @!P0 HFMA2 R98, R98.H0_H0, R58.H0_H0, R103.H0_H0 ;  /* 0x2000003a62628231 */ /* 0x008fe20000040867 */
[----:B------:R-:W-:-:S05]  /*1d10*/  @!P2 LOP3.LUT R58, R75, 0x1ffe0, RZ, 0xc0, !PT ;  /* 0x0001ffe04b3aa812 */ /* 0x000fca00078ec0ff */
[----:B-1----:R-:W-:Y:S02]  /*1d20*/  @!P2 IMAD R58, R58, R72, R73 ;  /* 0x000000483a3aa224 */ /* 0x002fe400078e0249 */
[----:B------:R-:W1:Y:S03]  /*1d30*/  @!P2 LDC.64 R72, c[0x0][0x398] ;  /* 0x0000e600ff48ab82 */ /* 0x000e660000000a00 */
[----:B0-----:R-:W-:-:S04]  /*1d40*/  @!P2 IADD3 R70, P0, PT, R58, R70, RZ ;  /* 0x000000463a46a210 */ /* 0x001fc80007f1e0ff */
[----:B------:R-:W-:-:S05]  /*1d50*/  @!P2 LEA.HI.X.SX32 R71, R58, R71, 0x1, P0 ;  /* 0x000000473a47a211 */ /* 0x000fca00000f0eff */
[----:B------:R-:W2:Y:S01]  /*1d60*/  @!P2 LDG.E.S8 R70, desc[UR8][R70.64] ;  /* 0x000000084646a981 */ /* 0x000ea2000c1e1300 */
[----:B-1----:R-:W-:-:S06]  /*1d70*/  @!P2 IMAD.WIDE.U32 R72, R75, 0x2, R72 ;  /* 0x000000024b48a825 */ /* 0x002fcc00078e0048 */
[----:B------:R-:W3:Y:S01]  /*1d80*/  @!P2 LDG.E.U16 R73, desc[UR8][R72.64] ;  /* 0x000000084849a981 */ /* 0x000ee2000c1e1500 */
[----:B------:R-:W-:Y:S02]  /*1d90*/  @!P2 F2FP.F16.F32.PACK_AB R58, RZ, UR4 ;  /* 0x00000004ff3aac3e */ /* 0x000fe400080000ff */
[----:B------:R-:W-:Y:S02]  /*1da0*/  IADD3 R85, PT, PT, R75, UR5, RZ ;  /* 0x000000054b557c10 */ /* 0x000fe4000fffe0ff */
[----:B------:R-:W-:Y:S01]  /*1db0*/  P2R R52, PR, RZ, 0x4 ;  /* 0x00000004ff347803 */ /* 0x000fe20000000000 */
[----:B--2---:R-:W3:Y:S02]  /*1dc0*/  @!P2 I2F.F16 R102, R70 ;  /* 0x000000460066a306 */ /* 0x004ee40000200c00 */
[----:B---3--:R-:W-:Y:S01]  /*1dd0*/  @!P2 HFMA2 R102, R102.H0_H0, R58.H0_H0, R73.H0_H0 ;  /* 0x2000003a6666a231 */ /* 0x008fe20000040849 */
[----:B------:R-:W-:-:S13]  /*1de0*/  ISETP.GE.AND P2, PT, R85, UR11, PT ;  /* 0x0000000b55007c0c */ /* 0x000fda000bf46270 */
[----:B------:R-:W0:Y:S01]  /*1df0*/  @!P2 LDC R103, c[0x0][0x3b4] ;  /* 0x0000ed00ff67ab82 */ /* 0x000e220000000800 */
[----:B------:R-:W-:-:S04]  /*1e00*/  @!P2 LOP3.LUT R71, R85, 0x1f, RZ, 0xc0, !PT ;  /* 0x0000001f5547a812 */ /* 0x000fc800078ec0ff */
[----:B------:R-:W-:Y:S02]  /*1e10*/  @!P2 LEA R104, R2, R71, 0x5 ;  /* 0x000000470268a211 */ /* 0x000fe400078e28ff */
[----:B------:R-:W-:Y:S01]  /*1e20*/  @!P2 LOP3.LUT R71, R85, 0x1ffe0, RZ, 0xc0, !PT ;  /* 0x0001ffe05547a812 */ /* 0x000fe200078ec0ff */
[----:B------:R-:W1:Y:S04]  /*1e30*/  @!P2 LDC.64 R72, c[0x0][0x398] ;  /* 0x0000e600ff48ab82 */ /* 0x000e680000000a00 */
[----:B0-----:R-:W-:-:S04]  /*1e40*/  @!P2 IMAD R104, R71, R103, R104 ;  /* 0x000000674768a224 */ /* 0x001fc800078e0268 */
[----:B------:R-:W0:Y:S01]  /*1e50*/  @!P2 LDC.64 R70, c[0x0][0x388] ;  /* 0x0000e200ff46ab82 */ /* 0x000e220000000a00 */
[----:B-1----:R-:W-:-:S06]  /*1e60*/  @!P2 IMAD.WIDE.U32 R72, R85, 0x2, R72 ;  /* 0x000000025548a825 */ /* 0x002fcc00078e0048 */
[----:B------:R-:W2:Y:S01]  /*1e70*/  @!P2 LDG.E.U16 R73, desc[UR8][R72.64] ;  /* 0x000000084849a981 */ /* 0x000ea2000c1e1500 */
[----:B0-----:R-:W-:-:S04]  /*1e80*/  @!P2 IADD3 R70, P0, PT, R104, R70, RZ ;  /* 0x000000466846a210 */ /* 0x001fc80007f1e0ff */
[----:B------:R-:W-:-:S05]  /*1e90*/  @!P2 LEA.HI.X.SX32 R71, R104, R71, 0x1, P0 ;  /* 0x000000476847a211 */ /* 0x000fca00000f0eff */
[----:B------:R0:W3:Y:S01]  /*1ea0*/  @!P2 LDG.E.S8 R70, desc[UR8][R70.64] ;  /* 0x000000084646a981 */ /* 0x0000e2000c1e1300 */
[----:B------:R-:W-:Y:S01]  /*1eb0*/  @!P3 HADD2.F32 R83, -RZ, R101.H0_H0 ;  /* 0x20000065ff53b230 */ /* 0x000fe20000004100 */
[----:B------:R-:W-:Y:S01]  /*1ec0*/  P2R R101, PR, RZ, 0x8 ;  /* 0x00000008ff657803 */ /* 0x000fe20000000000 */
[----:B------:R-:W-:Y:S01]  /*1ed0*/  @!P4 HADD2.F32 R79, -RZ, R100.H0_H0 ;  /* 0x20000064ff4fc230 */ /* 0x000fe20000004100 */
[----:B------:R-:W-:Y:S02]  /*1ee0*/  ISETP.GE.AND P3, PT, R64, UR11, PT ;  /* 0x0000000b40007c0c */ /* 0x000fe4000bf66270 */
[----:B0-----:R-:W-:Y:S02]  /*1ef0*/  @!P2 F2FP.F16.F32.PACK_AB R71, RZ, UR4 ;  /* 0x00000004ff47ac3e */ /* 0x001fe400080000ff */
[----:B------:R-:W-:-:S09]  /*1f00*/  P2R R58, PR, RZ, 0x4 ;  /* 0x00000004ff3a7803 */ /* 0x000fd20000000000 */
[----:B------:R-:W-:Y:S01]  /*1f10*/  @!P3 HADD2.F32 R81, -RZ, R99.H0_H0 ;  /* 0x20000063ff51b230 */ /* 0x000fe20000004100 */
[----:B------:R-:W-:Y:S01]  /*1f20*/  IADD3 R99, PT, PT, R85, UR5, RZ ;  /* 0x0000000555637c10 */ /* 0x000fe2000fffe0ff */
[----:B---3--:R-:W2:Y:S02]  /*1f30*/  @!P2 I2F.F16 R100, R70 ;  /* 0x000000460064a306 */ /* 0x008ea40000200c00 */
[----:B--2---:R-:W-:Y:S01]  /*1f40*/  @!P2 HFMA2 R100, R100.H0_H0, R71.H0_H0, R73.H0_H0 ;  /* 0x200000476464a231 */ /* 0x004fe20000040849 */
        /* <DEDUP_REMOVED lines=14> */
[----:B------:R-:W-:Y:S01]  /*2030*/  IADD3 R87, PT, PT, R99, UR5, RZ ;  /* 0x0000000563577c10 */ /* 0x000fe2000fffe0ff */
[----:B------:R-:W-:Y:S01]  /*2040*/  @!P1 HADD2.F32 R67, -RZ, R86.H0_H0 ;  /* 0x20000056ff439230 */ /* 0x000fe20000004100 */
[----:B------:R-:W-:Y:S02]  /*2050*/  ISETP.GE.AND P3, PT, R62, UR11, PT ;  /* 0x0000000b3e007c0c */ /* 0x000fe4000bf66270 */
[----:B------:R-:W-:-:S11]  /*2060*/  ISETP.GE.AND P1, PT, R87, UR11, PT ;  /* 0x0000000b57007c0c */ /* 0x000fd6000bf26270 */
[----:B------:R-:W-:Y:S02]  /*2070*/  @!P3 HADD2.F32 R77, -RZ, R95.H0_H0 ;  /* 0x2000005fff4db230 */ /* 0x000fe40000004100 */
[----:B------:R-:W1:Y:S01]  /*2080*/  @!P1 LDC R95, c[0x0][0x3b4] ;  /* 0x0000ed00ff5f9b82 */ /* 0x000e620000000800 */
[----:B0-----:R-:W-:Y:S01]  /*2090*/  @!P2 F2FP.F16.F32.PACK_AB R71, RZ, UR4 ;  /* 0x00000004ff47ac3e */ /* 0x001fe200080000ff */
[----:B------:R-:W-:Y:S01]  /*20a0*/  @!P6 HADD2.F32 R15, -RZ, R84.H0_H0 ;  /* 0x20000054ff0fe230 */ /* 0x000fe20000004100 */
[----:B---3--:R-:W2:Y:S03]  /*20b0*/  @!P2 I2F.F16 R86, R70 ;  /* 0x000000460056a306 */ /* 0x008ea60000200c00 */
[----:B--2---:R-:W-:Y:S01]  /*20c0*/  @!P2 HFMA2 R86, R86.H0_H0, R71.H0_H0, R73.H0_H0 ;  /* 0x200000475656a231 */ /* 0x004fe20000040849 */
[----:B------:R-:W-:Y:S01]  /*20d0*/  @!P1 LOP3.LUT R71, R87, 0x1f, RZ, 0xc0, !PT ;  /* 0x0000001f57479812 */ /* 0x000fe200078ec0ff */
[----:B------:R-:W0:Y:S03]  /*20e0*/  @!P1 LDC.64 R72, c[0x0][0x398] ;  /* 0x0000e600ff489b82 */ /* 0x000e260000000a00 */
[----:B------:R-:W-:-:S02]  /*20f0*/  @!P1 LEA R84, R2, R71, 0x5 ;  /* 0x0000004702549211 */ /* 0x000fc400078e28ff */
[----:B------:R-:W-:-:S05]  /*2100*/  @!P1 LOP3.LUT R71, R87, 0x1ffe0, RZ, 0xc0, !PT ;  /* 0x0001ffe057479812 */ /* 0x000fca00078ec0ff */
[----:B-1----:R-:W-:Y:S02]  /*2110*/  @!P1 IMAD R84, R71, R95, R84 ;  /* 0x0000005f47549224 */ /* 0x002fe400078e0254 */
[----:B------:R-:W1:Y:S03]  /*2120*/  @!P1 LDC.64 R70, c[0x0][0x388] ;  /* 0x0000e200ff469b82 */ /* 0x000e660000000a00 */
[----:B-1----:R-:W-:-:S04]  /*2130*/  @!P1 IADD3 R70, P0, PT, R84, R70, RZ ;  /* 0x0000004654469210 */ /* 0x002fc80007f1e0ff */
[----:B------:R-:W-:-:S05]  /*2140*/  @!P1 LEA.HI.X.SX32 R71, R84, R71, 0x1, P0 ;  /* 0x0000004754479211 */ /* 0x000fca00000f0eff */
[----:B------:R1:W2:Y:S01]  /*2150*/  @!P1 LDG.E.S8 R70, desc[UR8][R70.64] ;  /* 0x0000000846469981 */ /* 0x0002a2000c1e1300 */
[----:B0-----:R-:W-:-:S06]  /*2160*/  @!P1 IMAD.WIDE.U32 R72, R87, 0x2, R72 ;  /* 0x0000000257489825 */ /* 0x001fcc00078e0048 */
[----:B------:R-:W3:Y:S01]  /*2170*/  @!P1 LDG.E.U16 R73, desc[UR8][R72.64] ;  /* 0x0000000848499981 */ /* 0x000ee2000c1e1500 */
[----:B------:R-:W-:Y:S02]  /*2180*/  P2R R103, PR, RZ, 0x4 ;  /* 0x00000004ff677803 */ /* 0x000fe40000000000 */
[----:B------:R-:W-:Y:S02]  /*2190*/  IADD3 R95, PT, PT, R87, UR5, RZ ;  /* 0x00000005575f7c10 */ /* 0x000fe4000fffe0ff */
[----:B------:R-:W-:Y:S02]  /*21a0*/  ISETP.GE.AND P2, PT, R56, UR11, PT ;  /* 0x0000000b38007c0c */ /* 0x000fe4000bf46270 */
[----:B------:R-:W-:Y:S02]  /*21b0*/  ISETP.GE.AND P0, PT, R95, UR11, PT ;  /* 0x0000000b5f007c0c */ /* 0x000fe4000bf06270 */
[----:B------:R-:W-:-:S09]  /*21c0*/  ISETP.GE.AND P3, PT, R54, UR11, PT ;  /* 0x0000000b36007c0c */ /* 0x000fd2000bf66270 */
[----:B------:R-:W-:Y:S02]  /*21d0*/  @!P2 HADD2.F32 R17, -RZ, R76.H0_H0 ;  /* 0x2000004cff11a230 */ /* 0x000fe40000004100 */
[----:B------:R-:W0:Y:S02]  /*21e0*/  @!P0 LDC R84, c[0x0][0x3b4] ;  /* 0x0000ed00ff548b82 */ /* 0x000e240000000800 */
[----:B------:R-:W-:Y:S01]  /*21f0*/  @!P3 HADD2.F32 R19, -RZ, R78.H0_H0 ;  /* 0x2000004eff13b230 */ /* 0x000fe20000004100 */
[----:B------:R-:W-:Y:S02]  /*2200*/  ISETP.GE.AND P3, PT, R3, UR11, PT ;  /* 0x0000000b03007c0c */ /* 0x000fe4000bf66270 */
[----:B-1----:R-:W-:-:S11]  /*2210*/  @!P1 F2FP.F16.F32.PACK_AB R71, RZ, UR4 ;  /* 0x00000004ff479c3e */ /* 0x002fd600080000ff */
[----:B------:R-:W-:Y:S01]  /*2220*/  @!P3 HADD2.F32 R21, -RZ, R74.H0_H0 ;  /* 0x2000004aff15b230 */ /* 0x000fe20000004100 */
[----:B--2---:R-:W3:Y:S02]  /*2230*/  @!P1 I2F.F16 R76, R70 ;  /* 0x00000046004c9306 */ /* 0x004ee40000200c00 */
[----:B---3--:R-:W-:Y:S01]  /*2240*/  @!P1 HFMA2 R76, R76.H0_H0, R71.H0_H0, R73.H0_H0 ;  /* 0x200000474c4c9231 */ /* 0x008fe20000040849 */
[C---:B------:R-:W-:Y:S01]  /*2250*/  @!P0 LOP3.LUT R71, R95.reuse, 0x1f, RZ, 0xc0, !PT ;  /* 0x0000001f5f478812 */ /* 0x040fe200078ec0ff */
[----:B------:R-:W1:Y:S03]  /*2260*/  @!P0 LDC.64 R72, c[0x0][0x398] ;  /* 0x0000e600ff488b82 */ /* 0x000e660000000a00 */
[----:B------:R-:W-:Y:S02]  /*2270*/  @!P0 LEA R74, R2, R71, 0x5 ;  /* 0x00000047024a8211 */ /* 0x000fe400078e28ff */
[----:B------:R-:W-:-:S05]  /*2280*/  @!P0 LOP3.LUT R71, R95, 0x1ffe0, RZ, 0xc0, !PT ;  /* 0x0001ffe05f478812 */ /* 0x000fca00078ec0ff */
[----:B0-----:R-:W-:Y:S02]  /*2290*/  @!P0 IMAD R74, R71, R84, R74 ;  /* 0x00000054474a8224 */ /* 0x001fe400078e024a */
[----:B------:R-:W0:Y:S03]  /*22a0*/  @!P0 LDC.64 R70, c[0x0][0x388] ;  /* 0x0000e200ff468b82 */ /* 0x000e260000000a00 */
[----:B0-----:R-:W-:-:S04]  /*22b0*/  @!P0 IADD3 R70, P3, PT, R74, R70, RZ ;  /* 0x000000464a468210 */ /* 0x001fc80007f7e0ff */
[----:B------:R-:W-:-:S05]  /*22c0*/  @!P0 LEA.HI.X.SX32 R71, R74, R71, 0x1, P3 ;  /* 0x000000474a478211 */ /* 0x000fca00018f0eff */
[----:B------:R0:W2:Y:S01]  /*22d0*/  @!P0 LDG.E.S8 R70, desc[UR8][R70.64] ;  /* 0x0000000846468981 */ /* 0x0000a2000c1e1300 */
[----:B-1----:R-:W-:-:S06]  /*22e0*/  @!P0 IMAD.WIDE.U32 R72, R95, 0x2, R72 ;  /* 0x000000025f488825 */ /* 0x002fcc00078e0048 */
[----:B------:R-:W3:Y:S01]  /*22f0*/  @!P0 LDG.E.U16 R73, desc[UR8][R72.64] ;  /* 0x0000000848498981 */ /* 0x000ee2000c1e1500 */
[----:B------:R-:W-:Y:S02]  /*2300*/  P2R R78, PR, RZ, 0x2 ;  /* 0x00000002ff4e7803 */ /* 0x000fe40000000000 */
[----:B------:R-:W-:Y:S02]  /*2310*/  ISETP.GE.AND P1, PT, R4, UR11, PT ;  /* 0x0000000b04007c0c */ /* 0x000fe4000bf26270 */
[----:B------:R-:W-:Y:S02]  /*2320*/  ISETP.GE.AND P2, PT, R5, UR11, PT ;  /* 0x0000000b05007c0c */ /* 0x000fe4000bf46270 */
[----:B------:R-:W-:-:S09]  /*2330*/  ISETP.NE.AND P3, PT, R101, RZ, PT ;  /* 0x000000ff6500720c */ /* 0x000fd20003f65270 */
[----:B------:R-:W-:Y:S02]  /*2340*/  @!P1 HADD2.F32 R23, -RZ, R68.H0_H0 ;  /* 0x20000044ff179230 */ /* 0x000fe40000004100 */
[----:B------:R-:W-:Y:S02]  /*2350*/  HFMA2 R68, -RZ, RZ, 0, 0 ;  /* 0x00000000ff447431 */ /* 0x000fe400000001ff */
[----:B------:R-:W-:Y:S01]  /*2360*/  @!P2 HADD2.F32 R25, -RZ, R66.H0_H0 ;  /* 0x20000042ff19a230 */ /* 0x000fe20000004100 */
[----:B------:R-:W-:Y:S01]  /*2370*/  P2R R66, PR, RZ, 0x8 ;  /* 0x00000008ff427803 */ /* 0x000fe20000000000 */
[----:B------:R-:W-:Y:S01]  /*2380*/  @!P3 FADD.FTZ R68, RZ, R83 ;  /* 0x00000053ff44b221 */ /* 0x000fe20000010000 */
[----:B------:R-:W-:Y:S02]  /*2390*/  ISETP.GE.AND P3, PT, R64, UR11, PT ;  /* 0x0000000b40007c0c */ /* 0x000fe4000bf66270 */
[----:B------:R-:W-:Y:S02]  /*23a0*/  IADD3 R101, PT, PT, R95, UR5, RZ ;  /* 0x000000055f657c10 */ /* 0x000fe4000fffe0ff */
[----:B------:R-:W-:-:S09]  /*23b0*/  ISETP.GE.AND P1, PT, R6, UR11, PT ;  /* 0x0000000b06007c0c */ /* 0x000fd2000bf26270 */
[----:B------:R-:W-:-:S04]  /*23c0*/  @!P3 FADD.FTZ R68, R68, R81 ;  /* 0x000000514444b221 */ /* 0x000fc80000010000 */
[----:B------:R-:W-:Y:S01]  /*23d0*/  @!P4 FADD.FTZ R68, R68, R79 ;  /* 0x0000004f4444c221 */ /* 0x000fe20000010000 */
[----:B------:R-:W-:Y:S01]  /*23e0*/  ISETP.GE.AND P4, PT, R101, UR11, PT ;  /* 0x0000000b65007c0c */ /* 0x000fe2000bf86270 */
[----:B------:R-:W-:Y:S01]  /*23f0*/  @!P1 HADD2.F32 R27, -RZ, R82.H0_H0 ;  /* 0x20000052ff1b9230 */ /* 0x000fe20000004100 */
[----:B------:R-:W-:Y:S02]  /*2400*/  ISETP.GE.AND P2, PT, R7, UR11, PT ;  /* 0x0000000b07007c0c */ /* 0x000fe4000bf46270 */
[----:B0-----:R-:W-:-:S09]  /*2410*/  @!P0 F2FP.F16.F32.PACK_AB R71, RZ, UR4 ;  /* 0x00000004ff478c3e */ /* 0x001fd200080000ff */
[----:B------:R-:W0:Y:S02]  /*2420*/  @!P4 LDC R82, c[0x0][0x3b4] ;  /* 0x0000ed00ff52cb82 */ /* 0x000e240000000800 */
[----:B------:R-:W-:Y:S01]  /*2430*/  @!P2 HADD2.F32 R29, -RZ, R80.H0_H0 ;  /* 0x20000050ff1da230 */ /* 0x000fe20000004100 */
[----:B------:R-:W-:Y:S01]  /*2440*/  P2R R74, PR, RZ, 0x1 ;  /* 0x00000001ff4a7803 */ /* 0x000fe20000000000 */
[----:B--2---:R-:W3:Y:S02]  /*2450*/  @!P0 I2F.F16 R64, R70 ;  /* 0x0000004600408306 */ /* 0x004ee40000200c00 */
[----:B---3--:R-:W-:Y:S01]  /*2460*/  @!P0 HFMA2 R64, R64.H0_H0, R71.H0_H0, R73.H0_H0 ;  /* 0x2000004740408231 */ /* 0x008fe20000040849 */
[----:B------:R-:W-:Y:S01]  /*2470*/  @!P4 LOP3.LUT R71, R101, 0x1f, RZ, 0xc0, !PT ;  /* 0x0000001f6547c812 */ /* 0x000fe200078ec0ff */
[----:B------:R-:W1:Y:S03]  /*2480*/  @!P4 LDC.64 R72, c[0x0][0x398] ;  /* 0x0000e600ff48cb82 */ /* 0x000e660000000a00 */
[----:B------:R-:W-:-:S02]  /*2490*/  @!P4 LEA R80, R2, R71, 0x5 ;  /* 0x000000470250c211 */ /* 0x000fc400078e28ff */
        /* <DEDUP_REMOVED lines=8> */
[----:B------:R-:W-:Y:S02]  /*2520*/  ISETP.GE.AND P2, PT, R8, UR11, PT ;  /* 0x0000000b08007c0c */ /* 0x000fe4000bf46270 */
[----:B------:R-:W-:-:S11]  /*2530*/  ISETP.GE.AND P3, PT, R62, UR11, PT ;  /* 0x0000000b3e007c0c */ /* 0x000fd6000bf66270 */
[----:B------:R-:W-:Y:S01]  /*2540*/  @!P2 HADD2.F32 R31, -RZ, R89.H0_H0 ;  /* 0x20000059ff1fa230 */ /* 0x000fe20000004100 */
[----:B------:R-:W-:Y:S01]  /*2550*/  IADD3 R89, PT, PT, R101, UR5, RZ ;  /* 0x0000000565597c10 */ /* 0x000fe2000fffe0ff */
[----:B------:R-:W-:-:S04]  /*2560*/  @!P3 FADD.FTZ R68, R68, R77 ;  /* 0x0000004d4444b221 */ /* 0x000fc80000010000 */
[----:B------:R-:W-:Y:S01]  /*2570*/  @!P5 FADD.FTZ R68, R68, R69 ;  /* 0x000000454444d221 */ /* 0x000fe20000010000 */
[----:B------:R-:W-:Y:S02]  /*2580*/  ISETP.GE.AND P5, PT, R89, UR11, PT ;  /* 0x0000000b59007c0c */ /* 0x000fe4000bfa6270 */
[----:B0-----:R-:W-:-:S11]  /*2590*/  @!P4 F2FP.F16.F32.PACK_AB R71, RZ, UR4 ;  /* 0x00000004ff47cc3e */ /* 0x001fd600080000ff */
[----:B------:R-:W0:Y:S01]  /*25a0*/  @!P5 LDC R84, c[0x0][0x3b4] ;  /* 0x0000ed00ff54db82 */ /* 0x000e220000000800 */
[----:B--2---:R-:W3:Y:S02]  /*25b0*/  @!P4 I2F.F16 R62, R70 ;  /* 0x00000046003ec306 */ /* 0x004ee40000200c00 */
[----:B---3--:R-:W-:Y:S01]  /*25c0*/  @!P4 HFMA2 R62, R62.H0_H0, R71.H0_H0, R73.H0_H0 ;  /* 0x200000473e3ec231 */ /* 0x008fe20000040849 */
[----:B------:R-:W-:-:S04]  /*25d0*/  @!P5 LOP3.LUT R71, R89, 0x1f, RZ, 0xc0, !PT ;  /* 0x0000001f5947d812 */ /* 0x000fc800078ec0ff */
[----:B------:R-:W1:Y:S01]  /*25e0*/  @!P5 LDC.64 R72, c[0x0][0x398] ;  /* 0x0000e600ff48db82 */ /* 0x000e620000000a00 */
        /* <DEDUP_REMOVED lines=10> */
[----:B------:R-:W-:Y:S02]  /*2690*/  P2R R82, PR, RZ, 0x10 ;  /* 0x00000010ff527803 */ /* 0x000fe40000000000 */
[----:B------:R-:W-:-:S09]  /*26a0*/  ISETP.GE.AND P4, PT, R12, UR11, PT ;  /* 0x0000000b0c007c0c */ /* 0x000fd2000bf86270 */
[----:B------:R-:W-:Y:S01]  /*26b0*/  @!P1 HADD2.F32 R33, -RZ, R88.H0_H0 ;  /* 0x20000058ff219230 */ /* 0x000fe20000004100 */
[----:B------:R-:W-:-:S03]  /*26c0*/  ISETP.GE.AND P1, PT, R60, UR11, PT ;  /* 0x0000000b3c007c0c */ /* 0x000fc6000bf26270 */
[----:B------:R-:W-:Y:S01]  /*26d0*/  @!P4 HADD2.F32 R39, -RZ, R93.H0_H0 ;  /* 0x2000005dff27c230 */ /* 0x000fe20000004100 */
[----:B------:R-:W-:-:S09]  /*26e0*/  IADD3 R93, PT, PT, R89, UR5, RZ ;  /* 0x00000005595d7c10 */ /* 0x000fd2000fffe0ff */
[----:B------:R-:W-:-:S04]  /*26f0*/  @!P1 FADD.FTZ R68, R68, R67 ;  /* 0x0000004344449221 */ /* 0x000fc80000010000 */
[----:B------:R-:W-:Y:S01]  /*2700*/  @!P6 FADD.FTZ R68, R68, R15 ;  /* 0x0000000f4444e221 */ /* 0x000fe20000010000 */
[----:B------:R-:W-:Y:S02]  /*2710*/  ISETP.GE.AND P6, PT, R93, UR11, PT ;  /* 0x0000000b5d007c0c */ /* 0x000fe4000bfc6270 */
[----:B0-----:R-:W-:-:S11]  /*2720*/  @!P5 F2FP.F16.F32.PACK_AB R71, RZ, UR4 ;  /* 0x00000004ff47dc3e */ /* 0x001fd600080000ff */
[----:B------:R-:W0:Y:S01]  /*2730*/  @!P6 LDC R84, c[0x0][0x3b4] ;  /* 0x0000ed00ff54eb82 */ /* 0x000e220000000800 */
[----:B------:R-:W-:-:S13]  /*2740*/  ISETP.GE.AND P2, PT, R10, UR11, PT ;  /* 0x0000000b0a007c0c */ /* 0x000fda000bf46270 */
[----:B------:R-:W-:Y:S01]  /*2750*/  @!P2 HADD2.F32 R35, -RZ, R91.H0_H0 ;  /* 0x2000005bff23a230 */ /* 0x000fe20000004100 */
[----:B------:R-:W-:Y:S01]  /*2760*/  ISETP.GE.AND P2, PT, R11, UR11, PT ;  /* 0x0000000b0b007c0c */ /* 0x000fe2000bf46270 */
        /* <DEDUP_REMOVED lines=10> */
[----:B------:R-:W2:Y:S01]  /*2810*/  @!P6 LDG.E.S8 R70, desc[UR8][R70.64] ;  /* 0x000000084646e981 */ /* 0x000ea2000c1e1300 */
[----:B-1----:R-:W-:-:S06]  /*2820*/  @!P6 IMAD.WIDE.U32 R72, R93, 0x2, R72 ;  /* 0x000000025d48e825 */ /* 0x002fcc00078e0048 */
[----:B------:R-:W3:Y:S01]  /*2830*/  @!P6 LDG.E.U16 R73, desc[UR8][R72.64] ;  /* 0x000000084849e981 */ /* 0x000ee2000c1e1500 */
[----:B------:R-:W-:Y:S01]  /*2840*/  @!P2 HADD2.F32 R37, -RZ, R90.H0_H0 ;  /* 0x2000005aff25a230 */ /* 0x000fe20000004100 */
[----:B------:R-:W-:-:S04]  /*2850*/  ISETP.GE.AND P2, PT, R13, UR11, PT ;  /* 0x0000000b0d007c0c */ /* 0x000fc8000bf46270 */
[----:B------:R-:W-:Y:S02]  /*2860*/  P2R R91, PR, RZ, 0x4 ;  /* 0x00000004ff5b7803 */ /* 0x000fe40000000000 */
[----:B------:R-:W-:Y:S02]  /*2870*/  P2R R104, PR, RZ, 0x10 ;  /* 0x00000010ff687803 */ /* 0x000fe40000000000 */
[----:B------:R-:W-:-:S05]  /*2880*/  ISETP.GE.AND P4, PT, R54, UR11, PT ;  /* 0x0000000b36007c0c */ /* 0x000fca000bf86270 */
[----:B------:R-:W-:Y:S01]  /*2890*/  @!P2 HADD2.F32 R41, -RZ, R94.H0_H0 ;  /* 0x2000005eff29a230 */ /* 0x000fe20000004100 */
[----:B------:R-:W-:Y:S02]  /*28a0*/  ISETP.GE.AND P2, PT, R56, UR11, PT ;  /* 0x0000000b38007c0c */ /* 0x000fe4000bf46270 */
[----:B------:R-:W-:-:S11]  /*28b0*/  ISETP.GE.AND P3, PT, R38, UR11, PT ;  /* 0x0000000b26007c0c */ /* 0x000fd6000bf66270 */
[----:B------:R-:W-:-:S04]  /*28c0*/  @!P2 FADD.FTZ R68, R68, R17 ;  /* 0x000000114444a221 */ /* 0x000fc80000010000 */
[----:B------:R-:W-:Y:S01]  /*28d0*/  @!P4 FADD.FTZ R68, R68, R19 ;  /* 0x000000134444c221 */ /* 0x000fe20000010000 */
[----:B------:R-:W-:Y:S01]  /*28e0*/  ISETP.GE.AND P4, PT, R3, UR11, PT ;  /* 0x0000000b03007c0c */ /* 0x000fe2000bf86270 */
[----:B------:R-:W-:Y:S01]  /*28f0*/  @!P3 HADD2.F32 R43, -RZ, R96.H0_H0 ;  /* 0x20000060ff2bb230 */ /* 0x000fe20000004100 */
[----:B------:R-:W-:Y:S02]  /*2900*/  P2R R88, PR, RZ, 0x8 ;  /* 0x00000008ff587803 */ /* 0x000fe40000000000 */
[----:B------:R-:W-:Y:S02]  /*2910*/  ISETP.GE.AND P3, PT, R4, UR11, PT ;  /* 0x0000000b04007c0c */ /* 0x000fe4000bf66270 */
[----:B------:R-:W-:Y:S02]  /*2920*/  P2R R90, PR, RZ, 0x20 ;  /* 0x00000020ff5a7803 */ /* 0x000fe40000000000 */
[----:B------:R-:W-:Y:S02]  /*2930*/  ISETP.GE.AND P5, PT, R5, UR11, PT ;  /* 0x0000000b05007c0c */ /* 0x000fe4000bfa6270 */
[----:B------:R-:W-:-:S03]  /*2940*/  ISETP.GE.AND P2, PT, R6, UR11, PT ;  /* 0x0000000b06007c0c */ /* 0x000fc6000bf46270 */
[----:B------:R-:W-:Y:S01]  /*2950*/  @!P4 FADD.FTZ R68, R68, R21 ;  /* 0x000000154444c221 */ /* 0x000fe20000010000 */
        /* <DEDUP_REMOVED lines=9> */
[----:B------:R-:W-:-:S04]  /*29f0*/  @!P3 FADD.FTZ R68, R68, R31 ;  /* 0x0000001f4444b221 */ /* 0x000fc80000010000 */
[----:B------:R-:W-:-:S04]  /*2a00*/  @!P5 FADD.FTZ R68, R68, R33 ;  /* 0x000000214444d221 */ /* 0x000fc80000010000 */
[----:B------:R-:W-:-:S04]  /*2a10*/  @!P2 FADD.FTZ R68, R68, R35 ;  /* 0x000000234444a221 */ /* 0x000fc80000010000 */
[----:B------:R-:W-:Y:S01]  /*2a20*/  @!P4 FADD.FTZ R68, R68, R37 ;  /* 0x000000254444c221 */ /* 0x000fe20000010000 */
[----:B------:R-:W-:Y:S02]  /*2a30*/  ISETP.NE.AND P4, PT, R104, RZ, PT ;  /* 0x000000ff6800720c */ /* 0x000fe40003f85270 */
[----:B------:R-:W-:Y:S02]  /*2a40*/  ISETP.NE.AND P2, PT, R91, RZ, PT ;  /* 0x000000ff5b00720c */ /* 0x000fe40003f45270 */
[----:B------:R-:W-:Y:S02]  /*2a50*/  ISETP.GE.AND P1, PT, R42, UR11, PT ;  /* 0x0000000b2a007c0c */ /* 0x000fe4000bf26270 */
[----:B------:R-:W-:Y:S02]  /*2a60*/  ISETP.NE.AND P3, PT, R88, RZ, PT ;  /* 0x000000ff5800720c */ /* 0x000fe40003f65270 */
[----:B------:R-:W-:-:S05]  /*2a70*/  ISETP.GE.AND P0, PT, R46, UR11, PT ;  /* 0x0000000b2e007c0c */ /* 0x000fca000bf06270 */
[----:B------:R-:W-:-:S04]  /*2a80*/  @!P4 FADD.FTZ R68, R68, R39 ;  /* 0x000000274444c221 */ /* 0x000fc80000010000 */
[----:B------:R-:W-:Y:S01]  /*2a90*/  @!P2 FADD.FTZ R68, R68, R41 ;  /* 0x000000294444a221 */ /* 0x000fe20000010000 */
[----:B------:R-:W-:Y:S01]  /*2aa0*/  @!P1 HADD2.F32 R45, -RZ, R92.H0_H0 ;  /* 0x2000005cff2d9230 */ /* 0x000fe20000004100 */
[----:B------:R-:W-:Y:S02]  /*2ab0*/  ISETP.GE.AND P2, PT, R50, UR11, PT ;  /* 0x0000000b32007c0c */ /* 0x000fe4000bf46270 */
[----:B------:R-:W-:-:S04]  /*2ac0*/  @!P3 FADD.FTZ R68, R68, R43 ;  /* 0x0000002b4444b221 */ /* 0x000fc80000010000 */
[----:B------:R-:W-:Y:S01]  /*2ad0*/  @!P1 FADD.FTZ R68, R68, R45 ;  /* 0x0000002d44449221 */ /* 0x000fe20000010000 */
[----:B------:R-:W-:Y:S01]  /*2ae0*/  ISETP.GE.AND P1, PT, R75, UR11, PT ;  /* 0x0000000b4b007c0c */ /* 0x000fe2000bf26270 */
[----:B------:R-:W-:Y:S01]  /*2af0*/  @!P0 HADD2.F32 R47, -RZ, R97.H0_H0 ;  /* 0x20000061ff2f8230 */ /* 0x000fe20000004100 */
[----:B------:R-:W-:-:S04]  /*2b00*/  ISETP.GE.AND P3, PT, R85, UR11, PT ;  /* 0x0000000b55007c0c */ /* 0x000fc8000bf66270 */
[----:B------:R-:W-:Y:S02]  /*2b10*/  @!P2 HADD2.F32 R49, -RZ, R98.H0_H0 ;  /* 0x20000062ff31a230 */ /* 0x000fe40000004100 */
[----:B------:R-:W-:-:S04]  /*2b20*/  @!P0 FADD.FTZ R68, R68, R47 ;  /* 0x0000002f44448221 */ /* 0x000fc80000010000 */
[----:B------:R-:W-:Y:S01]  /*2b30*/  @!P2 FADD.FTZ R68, R68, R49 ;  /* 0x000000314444a221 */ /* 0x000fe20000010000 */
[----:B------:R-:W-:Y:S01]  /*2b40*/  @!P1 HADD2.F32 R51, -RZ, R102.H0_H0 ;  /* 0x20000066ff339230 */ /* 0x000fe20000004100 */
[----:B------:R-:W-:-:S04]  /*2b50*/  ISETP.NE.AND P2, PT, R103, RZ, PT ;  /* 0x000000ff6700720c */ /* 0x000fc80003f45270 */
[----:B------:R-:W-:Y:S01]  /*2b60*/  @!P1 FADD.FTZ R68, R68, R51 ;  /* 0x0000003344449221 */ /* 0x000fe20000010000 */
[----:B------:R-:W-:Y:S01]  /*2b70*/  ISETP.NE.AND P1, PT, R78, RZ, PT ;  /* 0x000000ff4e00720c */ /* 0x000fe20003f25270 */
[----:B------:R-:W-:Y:S01]  /*2b80*/  @!P3 HADD2.F32 R53, -RZ, R100.H0_H0 ;  /* 0x20000064ff35b230 */ /* 0x000fe20000004100 */
[----:B------:R-:W-:Y:S02]  /*2b90*/  ISETP.NE.AND P0, PT, R74, RZ, PT ;  /* 0x000000ff4a00720c */ /* 0x000fe40003f05270 */
[----:B------:R-:W-:Y:S02]  /*2ba0*/  ISETP.NE.AND P4, PT, R82, RZ, PT ;  /* 0x000000ff5200720c */ /* 0x000fe40003f85270 */
[----:B------:R-:W-:Y:S02]  /*2bb0*/  @!P3 FADD.FTZ R68, R68, R53 ;  /* 0x000000354444b221 */ /* 0x000fe40000010000 */
[----:B------:R-:W-:Y:S01]  /*2bc0*/  @!P2 HADD2.F32 R55, -RZ, R86.H0_H0 ;  /* 0x20000056ff37a230 */ /* 0x000fe20000004100 */
[----:B------:R-:W-:-:S04]  /*2bd0*/  ISETP.NE.AND P5, PT, R90, RZ, PT ;  /* 0x000000ff5a00720c */ /* 0x000fc80003fa5270 */
[----:B------:R-:W-:Y:S02]  /*2be0*/  @!P1 HADD2.F32 R57, -RZ, R76.H0_H0 ;  /* 0x2000004cff399230 */ /* 0x000fe40000004100 */
[----:B------:R-:W-:Y:S01]  /*2bf0*/  @!P2 FADD.FTZ R68, R68, R55 ;  /* 0x000000374444a221 */ /* 0x000fe20000010000 */
[----:B------:R-:W-:Y:S01]  /*2c00*/  @!P0 HADD2.F32 R59, -RZ, R64.H0_H0 ;  /* 0x20000040ff3b8230 */ /* 0x000fe20000004100 */
[----:B------:R-:W-:Y:S02]  /*2c10*/  @!P6 F2FP.F16.F32.PACK_AB R54, RZ, UR4 ;  /* 0x00000004ff36ec3e */ /* 0x000fe400080000ff */
[----:B------:R-:W-:Y:S01]  /*2c20*/  @!P1 FADD.FTZ R68, R68, R57 ;  /* 0x0000003944449221 */ /* 0x000fe20000010000 */
[----:B------:R-:W-:-:S03]  /*2c30*/  @!P4 HADD2.F32 R61, -RZ, R62.H0_H0 ;  /* 0x2000003eff3dc230 */ /* 0x000fc60000004100 */
[----:B------:R-:W-:Y:S01]  /*2c40*/  @!P0 FADD.FTZ R68, R68, R59 ;  /* 0x0000003b44448221 */ /* 0x000fe20000010000 */
[----:B------:R-:W-:-:S03]  /*2c50*/  @!P5 HADD2.F32 R63, -RZ, R60.H0_H0 ;  /* 0x2000003cff3fd230 */ /* 0x000fc60000004100 */
[----:B------:R-:W-:-:S04]  /*2c60*/  @!P4 FADD.FTZ R68, R68, R61 ;  /* 0x0000003d4444c221 */ /* 0x000fc80000010000 */
[----:B------:R-:W-:Y:S01]  /*2c70*/  @!P5 FADD.FTZ R68, R68, R63 ;  /* 0x0000003f4444d221 */ /* 0x000fe20000010000 */
[----:B------:R-:W-:Y:S01]  /*2c80*/  ISETP.NE.AND P3, PT, R0, RZ, PT ;  /* 0x000000ff0000720c */ /* 0x000fe20003f65270 */
[----:B--2---:R-:W3:Y:S02]  /*2c90*/  @!P6 I2F.F16 R70, R70 ;  /* 0x000000460046e306 */ /* 0x004ee40000200c00 */
[----:B---3--:R-:W-:-:S05]  /*2ca0*/  @!P6 HFMA2 R73, R70.H0_H0, R54.H0_H0, R73.H0_H0 ;  /* 0x200000364649e231 */ /* 0x008fca0000040849 */
[----:B------:R-:W-:-:S05]  /*2cb0*/  @!P6 HADD2.F32 R65, -RZ, R73.H0_H0 ;  /* 0x20000049ff41e230 */ /* 0x000fca0000004100 */
[----:B------:R-:W-:-:S05]  /*2cc0*/  @!P6 FADD.FTZ R68, R68, R65 ;  /* 0x000000414444e221 */ /* 0x000fca0000010000 */
[----:B------:R-:W0:Y:S02]  /*2cd0*/  SHFL.BFLY PT, R71, R68, 0x10, 0x1f ;  /* 0x0e001f0044477f89 */ /* 0x000e2400000e0000 */
[----:B0-----:R-:W-:-:S05]  /*2ce0*/  FADD.FTZ R71, R71, R68 ;  /* 0x0000004447477221 */ /* 0x001fca0000010000 */
[----:B------:R-:W0:Y:S02]  /*2cf0*/  SHFL.BFLY PT, R54, R71, 0x8, 0x1f ;  /* 0x0d001f0047367f89 */ /* 0x000e2400000e0000 */
[----:B0-----:R-:W-:-:S05]  /*2d00*/  FADD.FTZ R54, R71, R54 ;  /* 0x0000003647367221 */ /* 0x001fca0000010000 */
[----:B------:R-:W0:Y:S02]  /*2d10*/  SHFL.BFLY PT, R73, R54, 0x4, 0x1f ;  /* 0x0c801f0036497f89 */ /* 0x000e2400000e0000 */
[----:B0-----:R-:W-:-:S05]  /*2d20*/  FADD.FTZ R73, R54, R73 ;  /* 0x0000004936497221 */ /* 0x001fca0000010000 */
[----:B------:R-:W0:Y:S01]  /*2d30*/  SHFL.BFLY PT, R56, R73, 0x2, 0x1f ;  /* 0x0c401f0049387f89 */ /* 0x000e2200000e0000 */
[----:B------:R-:W1:Y:S01]  /*2d40*/  S2UR UR6, SR_CgaCtaId ;  /* 0x00000000000679c3 */ /* 0x000e620000008800 */
[----:B------:R-:W-:Y:S02]  /*2d50*/  P2R R72, PR, RZ, 0x4 ;  /* 0x00000004ff487803 */ /* 0x000fe40000000000 */
[----:B------:R-:W-:Y:S02]  /*2d60*/  LOP3.LUT P2, RZ, R0, 0x1f, RZ, 0xc0, !PT ;  /* 0x0000001f00ff7812 */ /* 0x000fe4000784c0ff */
[----:B------:R-:W-:-:S04]  /*2d70*/  @!P3 I2FP.F32.S32 R60, UR11 ;  /* 0x0000000b003cbc45 */ /* 0x000fc80008201400 */
[----:B------:R-:W2:Y:S01]  /*2d80*/  @!P3 MUFU.RCP R91, R60 ;  /* 0x0000003c005bb308 */ /* 0x000ea20000001000 */
[----:B0-----:R-:W-:-:S05]  /*2d90*/  FADD.FTZ R56, R73, R56 ;  /* 0x0000003849387221 */ /* 0x001fca0000010000 */
[----:B------:R-:W0:Y:S01]  /*2da0*/  SHFL.BFLY PT, R71, R56, 0x1, 0x1f ;  /* 0x0c201f0038477f89 */ /* 0x000e2200000e0000 */
[----:B------:R-:W-:Y:S01]  /*2db0*/  VOTEU.ALL UP1, P2 ;  /* 0x0000000000ff7886 */ /* 0x000fe20001020000 */
[----:B------:R-:W-:-:S04]  /*2dc0*/  UMOV UR4, 0x400 ;  /* 0x0000040000047882 */ /* 0x000fc80000000000 */
[----:B------:R-:W-:Y:S01]  /*2dd0*/  @!UP1 UIADD3 UR5, UPT, UPT, UR4, 0x8, URZ ;  /* 0x0000000804059890 */ /* 0x000fe2000fffe0ff */
[----:B------:R-:W3:Y:S03]  /*2de0*/  @!P3 S2R R62, SR_CgaCtaId ;  /* 0x00000000003eb919 */ /* 0x000ee60000008800 */
[----:B-1----:R-:W-:Y:S01]  /*2df0*/  @!UP1 ULEA UR5, UR6, UR5, 0x18 ;  /* 0x0000000506059291 */ /* 0x002fe2000f8ec0ff */
[----:B--2---:R-:W-:-:S05]  /*2e00*/  @!P3 FMUL.FTZ R68, R91, R68 ;  /* 0x000000445b44b220 */ /* 0x004fca0000410000 */
[----:B------:R-:W-:Y:S01]  /*2e10*/  @!P2 LEA.HI R60, R0, UR5, RZ, 0x1d ;  /* 0x00000005003cac11 */ /* 0x000fe2000f8fe8ff */
[----:B0-----:R-:W-:-:S05]  /*2e20*/  FADD.FTZ R91, R56, R71 ;  /* 0x00000047385b7221 */ /* 0x001fca0000010000 */
[----:B------:R-:W-:Y:S01]  /*2e30*/  @!P2 STS [R60], R91 ;  /* 0x0000005b3c00a388 */ /* 0x000fe20000000800 */
[----:B------:R-:W-:-:S04]  /*2e40*/  @!P3 MOV R73, 0x400 ;  /* 0x000004000049b802 */ /* 0x000fc80000000f00 */
[----:B---3--:R-:W-:Y:S01]  /*2e50*/  @!P3 LEA R73, R62, R73, 0x18 ;  /* 0x000000493e49b211 */ /* 0x008fe200078ec0ff */
[----:B------:R-:W-:Y:S01]  /*2e60*/  BAR.SYNC.DEFER_BLOCKING 0x0 ;  /* 0x0000000000007b1d */ /* 0x000fe20000010000 */
[----:B------:R-:W-:-:S05]  /*2e70*/  ULEA UR10, UR6, UR4, 0x18 ;  /* 0x00000004060a7291 */ /* 0x000fca000f8ec0ff */
[----:B------:R-:W-:Y:S02]  /*2e80*/  @!P3 STS [R73], R68 ;  /* 0x000000444900b388 */ /* 0x000fe40000000800 */
[----:B------:R-:W-:Y:S06]  /*2e90*/  BAR.SYNC.DEFER_BLOCKING 0x0 ;  /* 0x0000000000007b1d */ /* 0x000fec0000010000 */
[----:B------:R-:W0:Y:S02]  /*2ea0*/  LDS R56, [UR10] ;  /* 0x0000000aff387984 */ /* 0x000e240008000800 */
[--C-:B0-----:R-:W-:Y:S01]  /*2eb0*/  FADD.FTZ R54, R83, -R56.reuse ;  /* 0x8000003853367221 */ /* 0x101fe20000010000 */
[----:B------:R-:W-:-:S03]  /*2ec0*/  FADD.FTZ R71, R81, -R56 ;  /* 0x8000003851477221 */ /* 0x000fc60000010000 */
[----:B------:R-:W-:-:S04]  /*2ed0*/  FFMA.FTZ R54, R54, R54, RZ ;  /* 0x0000003636367223 */ /* 0x000fc800000100ff */
[----:B------:R-:W-:Y:S01]  /*2ee0*/  FFMA.FTZ R54, R71, R71, R54 ;  /* 0x0000004747367223 */ /* 0x000fe20000010036 */
[----:B------:R-:W-:-:S04]  /*2ef0*/  FADD.FTZ R71, R79, -R56 ;  /* 0x800000384f477221 */ /* 0x000fc80000010000 */
        /* <DEDUP_REMOVED lines=55> */
[--C-:B------:R-:W-:Y:S01]  /*3270*/  FADD.FTZ R71, R63, -R56.reuse ;  /* 0x800000383f477221 */ /* 0x100fe20000010000 */
[----:B------:R-:W-:-:S03]  /*3280*/  FADD.FTZ R73, R65, -R56 ;  /* 0x8000003841497221 */ /* 0x000fc60000010000 */
[----:B------:R-:W-:-:S04]  /*3290*/  FFMA.FTZ R54, R71, R71, R54 ;  /* 0x0000004747367223 */ /* 0x000fc80000010036 */
[----:B------:R-:W-:-:S05]  /*32a0*/  FFMA.FTZ R54, R73, R73, R54 ;  /* 0x0000004949367223 */ /* 0x000fca0000010036 */
[----:B------:R-:W0:Y:S02]  /*32b0*/  SHFL.BFLY PT, R71, R54, 0x10, 0x1f ;  /* 0x0e001f0036477f89 */ /* 0x000e2400000e0000 */
[----:B0-----:R-:W-:-:S05]  /*32c0*/  FADD.FTZ R71, R54, R71 ;  /* 0x0000004736477221 */ /* 0x001fca0000010000 */
[----:B------:R-:W0:Y:S02]  /*32d0*/  SHFL.BFLY PT, R56, R71, 0x8, 0x1f ;  /* 0x0d001f0047387f89 */ /* 0x000e2400000e0000 */
[----:B0-----:R-:W-:Y:S02]  /*32e0*/  FADD.FTZ R56, R71, R56 ;  /* 0x0000003847387221 */ /* 0x001fe40000010000 */
[----:B------:R-:W0:Y:S03]  /*32f0*/  @!P3 LDC R71, c[0x0][0x3b0] ;  /* 0x0000ec00ff47bb82 */ /* 0x000e260000000800 */
[----:B------:R-:W1:Y:S02]  /*3300*/  SHFL.BFLY PT, R73, R56, 0x4, 0x1f ;  /* 0x0c801f0038497f89 */ /* 0x000e6400000e0000 */
[----:B-1----:R-:W-:-:S05]  /*3310*/  FADD.FTZ R73, R56, R73 ;  /* 0x0000004938497221 */ /* 0x002fca0000010000 */
[----:B------:R-:W1:Y:S01]  /*3320*/  SHFL.BFLY PT, R60, R73, 0x2, 0x1f ;  /* 0x0c401f00493c7f89 */ /* 0x000e6200000e0000 */
[----:B------:R-:W-:Y:S01]  /*3330*/  @!P3 I2FP.F32.S32 R56, UR11 ;  /* 0x0000000b0038bc45 */ /* 0x000fe20008201400 */
[----:B------:R-:W-:Y:S01]  /*3340*/  @!UP1 UIADD3 UR4, UPT, UPT, UR4, 0x8, URZ ;  /* 0x0000000804049890 */ /* 0x000fe2000fffe0ff */
[----:B-1----:R-:W-:-:S05]  /*3350*/  FADD.FTZ R60, R73, R60 ;  /* 0x0000003c493c7221 */ /* 0x002fca0000010000 */
[----:B------:R-:W1:Y:S01]  /*3360*/  SHFL.BFLY PT, R91, R60, 0x1, 0x1f ;  /* 0x0c201f003c5b7f89 */ /* 0x000e6200000e0000 */
[----:B------:R-:W0:Y:S01]  /*3370*/  @!P3 MUFU.RCP R56, R56 ;  /* 0x000000380038b308 */ /* 0x000e220000001000 */
[----:B------:R-:W-:-:S06]  /*3380*/  @!UP1 ULEA UR4, UR6, UR4, 0x18 ;  /* 0x0000000406049291 */ /* 0x000fcc000f8ec0ff */
[----:B------:R-:W-:Y:S01]  /*3390*/  @!P2 LEA.HI R62, R0, UR4, RZ, 0x1d ;  /* 0x00000004003eac11 */ /* 0x000fe2000f8fe8ff */
[----:B-1----:R-:W-:Y:S01]  /*33a0*/  FADD.FTZ R91, R60, R91 ;  /* 0x0000005b3c5b7221 */ /* 0x002fe20000010000 */
[----:B0-----:R-:W-:-:S04]  /*33b0*/  @!P3 FFMA.FTZ R54, R54, R56, R71 ;  /* 0x000000383636b223 */ /* 0x001fc80000010047 */
[----:B------:R0:W-:Y:S02]  /*33c0*/  @!P2 STS [R62], R91 ;  /* 0x0000005b3e00a388 */ /* 0x0001e40000000800 */
[----:B------:R-:W1:Y:S01]  /*33d0*/  @!P3 MUFU.RSQ R54, R54 ;  /* 0x000000360036b308 */ /* 0x000e620000001400 */
[----:B------:R-:W-:Y:S01]  /*33e0*/  BAR.SYNC.DEFER_BLOCKING 0x0 ;  /* 0x0000000000007b1d */ /* 0x000fe20000010000 */
[----:B------:R-:W-:-:S05]  /*33f0*/  ISETP.NE.AND P2, PT, R72, RZ, PT ;  /* 0x000000ff4800720c */ /* 0x000fca0003f45270 */
[----:B------:R-:W-:Y:S01]  /*3400*/  BSSY.RECONVERGENT B0, `(.L_x_48) ;  /* 0x0000029000007945 */ /* 0x000fe20003800200 */
[----:B-1----:R0:W-:Y:S01]  /*3410*/  @!P3 STS [UR10+0x4], R54 ;  /* 0x00000436ff00b988 */ /* 0x0021e2000800080a */
[----:B------:R-:W-:Y:S01]  /*3420*/  BAR.SYNC.DEFER_BLOCKING 0x0 ;  /* 0x0000000000007b1d */ /* 0x000fe20000010000 */
[----:B------:R-:W-:-:S13]  /*3430*/  ISETP.NE.AND P3, PT, R66, RZ, PT ;  /* 0x000000ff4200720c */ /* 0x000fda0003f65270 */
[----:B0-----:R-:W-:Y:S05]  /*3440*/  @P3 BRA `(.L_x_49) ;  /* 0x0000000000903947 */ /* 0x001fea0003800000 */
[----:B------:R-:W0:Y:S01]  /*3450*/  LDC.64 R90, c[0x0][0x3a0] ;  /* 0x0000e800ff5a7b82 */ /* 0x000e220000000a00 */
[----:B------:R-:W1:Y:S01]  /*3460*/  LDCU UR4, c[0x0][0x3b4] ;  /* 0x00007680ff0477ac */ /* 0x000e620008000800 */
[C---:B------:R-:W-:Y:S02]  /*3470*/  LOP3.LUT R97, R0.reuse, 0x1f, RZ, 0xc0, !PT ;  /* 0x0000001f00617812 */ /* 0x040fe400078ec0ff */
[----:B------:R-:W-:Y:S02]  /*3480*/  LOP3.LUT R54, R0, 0x3e0, RZ, 0xc0, !PT ;  /* 0x000003e000367812 */ /* 0x000fe400078ec0ff */
[----:B------:R-:W-:Y:S02]  /*3490*/  LEA R97, R2, R97, 0x5 ;  /* 0x0000006102617211 */ /* 0x000fe400078e28ff */
[----:B------:R-:W2:Y:S08]  /*34a0*/  LDC.64 R72, c[0x0][0x3a8] ;  /* 0x0000ea00ff487b82 */ /* 0x000eb00000000a00 */
[----:B------:R-:W3:Y:S01]  /*34b0*/  LDC.64 R70, c[0x0][0x390] ;  /* 0x0000e400ff467b82 */ /* 0x000ee20000000a00 */
[----:B-1----:R-:W-:-:S02]  /*34c0*/  IMAD R103, R54, UR4, R97 ;  /* 0x0000000436677c24 */ /* 0x002fc4000f8e0261 */
[----:B0-----:R-:W-:-:S06]  /*34d0*/  IMAD.WIDE.U32 R90, R0, 0x2, R90 ;  /* 0x00000002005a7825 */ /* 0x001fcc00078e005a */
[----:B------:R-:W4:Y:S01]  /*34e0*/  LDG.E.U16 R90, desc[UR8][R90.64] ;  /* 0x000000085a5a7981 */ /* 0x000f22000c1e1500 */
[----:B--2---:R-:W-:-:S06]  /*34f0*/  IMAD.WIDE.U32 R72, R0, 0x2, R72 ;  /* 0x0000000200487825 */ /* 0x004fcc00078e0048 */
[----:B------:R-:W2:Y:S01]  /*3500*/  LDG.E.U16 R72, desc[UR8][R72.64] ;  /* 0x0000000848487981 */ /* 0x000ea2000c1e1500 */
[----:B---3--:R-:W-:-:S03]  /*3510*/  IMAD.WIDE R96, R103, 0x2, R70 ;  /* 0x0000000267607825 */ /* 0x008fc600078e0246 */
[----:B------:R-:W0:Y:S04]  /*3520*/  LDS.64 R70, [UR10] ;  /* 0x0000000aff467984 */ /* 0x000e280008000a00 */
[----:B------:R-:W3:Y:S01]  /*3530*/  LDG.E.U16 R54, desc[UR8][R96.64] ;  /* 0x0000000860367981 */ /* 0x000ee2000c1e1500 */
[----:B0-----:R-:W-:-:S04]  /*3540*/  FADD.FTZ R70, R83, -R70 ;  /* 0x8000004653467221 */ /* 0x001fc80000010000 */
[----:B------:R-:W-:Y:S01]  /*3550*/  FMUL.FTZ R70, R70, R71 ;  /* 0x0000004746467220 */ /* 0x000fe20000410000 */
[----:B----4-:R-:W-:Y:S02]  /*3560*/  HADD2.F32 R71, -RZ, R90.H0_H0 ;  /* 0x2000005aff477230 */ /* 0x010fe40000004100 */
[----:B--2---:R-:W-:-:S05]  /*3570*/  HADD2.F32 R83, -RZ, R72.H0_H0 ;  /* 0x20000048ff537230 */ /* 0x004fca0000004100 */
[----:B------:R-:W-:Y:S01]  /*3580*/  FFMA.FTZ R70, R70, R71, R83 ;  /* 0x0000004746467223 */ /* 0x000fe20000010053 */
[----:B---3--:R-:W-:-:S05]  /*3590*/  HADD2.F32 R71, -RZ, R54.H0_H0 ;  /* 0x20000036ff477230 */ /* 0x008fca0000004100 */
[----:B------:R-:W-:Y:S01]  /*35a0*/  FADD.FTZ R54, R70, R71 ;  /* 0x0000004746367221 */ /* 0x000fe20000010000 */
[----:B------:R-:W-:Y:S06]  /*35b0*/  BRA.U !UP0, `(.L_x_50) ;  /* 0x0000000108247547 */ /* 0x000fec000b800000 */
[----:B------:R-:W0:Y:S01]  /*35c0*/  LDCU.64 UR4, c[0x0][0x380] ;  /* 0x00007000ff0477ac */ /* 0x000e220008000a00 */
[----:B------:R-:W-:Y:S01]  /*35d0*/  FMUL.FTZ R56, R54, UR7 ;  /* 0x0000000736387c20 */ /* 0x000fe20008410000 */
[----:B------:R-:W-:-:S03]  /*35e0*/  F2FP.F16.F32.PACK_AB R54, RZ, R54 ;  /* 0x00000036ff36723e */ /* 0x000fc600000000ff */
[----:B------:R-:W1:Y:S02]  /*35f0*/  F2I.S8.NTZ R73, R56 ;  /* 0x0000003800497305 */ /* 0x000e640000202100 */
[----:B------:R2:W-:Y:S01]  /*3600*/  STG.E.U16 desc[UR8][R96.64], R54 ;  /* 0x0000003660007986 */ /* 0x0005e2000c101508 */
[----:B0-----:R-:W-:-:S04]  /*3610*/  IADD3 R70, P3, PT, R103, UR4, RZ ;  /* 0x0000000467467c10 */ /* 0x001fc8000ff7e0ff */
[----:B------:R-:W-:-:S05]  /*3620*/  LEA.HI.X.SX32 R71, R103, UR5, 0x1, P3 ;  /* 0x0000000567477c11 */ /* 0x000fca00098f0eff */
[----:B-1----:R2:W-:Y:S01]  /*3630*/  STG.E.U8 desc[UR8][R70.64], R73 ;  /* 0x0000004946007986 */ /* 0x0025e2000c101108 */
[----:B------:R-:W-:Y:S05]  /*3640*/  BRA `(.L_x_49) ;  /* 0x0000000000107947 */ /* 0x000fea0003800000 */
.L_x_50:
[----:B------:R-:W0:Y:S01]  /*3650*/  LDC.64 R70, c[0x0][0x380] ;  /* 0x0000e000ff467b82 */ /* 0x000e220000000a00 */
[----:B------:R-:W-:Y:S01]  /*3660*/  F2FP.F16.F32.PACK_AB R54, RZ, R54 ;  /* 0x00000036ff36723e */ /* 0x000fe200000000ff */
[----:B0-----:R-:W-:-:S05]  /*3670*/  IMAD.WIDE R70, R103, 0x2, R70 ;  /* 0x0000000267467825 */ /* 0x001fca00078e0246 */
[----:B------:R0:W-:Y:S02]  /*3680*/  STG.E.U16 desc[UR8][R70.64], R54 ;  /* 0x0000003646007986 */ /* 0x0001e4000c101508 */
.L_x_49:
[----:B------:R-:W-:Y:S05]  /*3690*/  BSYNC.RECONVERGENT B0 ;  /* 0x0000000000007941 */ /* 0x000fea0003800200 */
.L_x_48:
[----:B------:R-:W0:Y:S01]  /*36a0*/  LDCU UR4, c[0x0][0x360] ;  /* 0x00006c00ff0477ac */ /* 0x000e220008000800 */
[----:B------:R-:W-:Y:S01]  /*36b0*/  BSSY.RECONVERGENT B0, `(.L_x_51) ;  /* 0x000002a000007945 */ /* 0x000fe20003800200 */
[----:B0-2---:R-:W-:-:S04]  /*36c0*/  IADD3 R54, PT, PT, R0, UR4, RZ ;  /* 0x0000000400367c10 */ /* 0x005fc8000fffe0ff */
[----:B------:R-:W-:-:S13]  /*36d0*/  ISETP.GE.AND P3, PT, R54, UR11, PT ;  /* 0x0000000b36007c0c */ /* 0x000fda000bf66270 */
[----:B------:R-:W-:Y:S05]  /*36e0*/  @P3 BRA `(.L_x_52) ;  /* 0x0000000000983947 */ /* 0x000fea0003800000 */
[----:B------:R-:W0:Y:S01]  /*36f0*/  LDCU UR4, c[0x0][0x360] ;  /* 0x00006c00ff0477ac */ /* 0x000e220008000800 */
[----:B------:R-:W1:Y:S01]  /*3700*/  LDC.64 R82, c[0x0][0x3a0] ;  /* 0x0000e800ff527b82 */ /* 0x000e620000000a00 */
[----:B------:R-:W2:Y:S07]  /*3710*/  LDCU UR5, c[0x0][0x3b4] ;  /* 0x00007680ff0577ac */ /* 0x000eae0008000800 */
[----:B------:R-:W3:Y:S08]  /*3720*/  LDC.64 R72, c[0x0][0x3a8] ;  /* 0x0000ea00ff487b82 */ /* 0x000ef00000000a00 */
[----:B------:R-:W4:Y:S01]  /*3730*/  LDC.64 R70, c[0x0][0x390] ;  /* 0x0000e400ff467b82 */ /* 0x000f220000000a00 */
[----:B0-----:R-:W-:-:S04]  /*3740*/  IADD3 R91, PT, PT, R0, UR4, RZ ;  /* 0x00000004005b7c10 */ /* 0x001fc8000fffe0ff */
[C---:B------:R-:W-:Y:S02]  /*3750*/  LOP3.LUT R97, R91.reuse, 0x1f, RZ, 0xc0, !PT ;  /* 0x0000001f5b617812 */ /* 0x040fe400078ec0ff */
[C---:B------:R-:W-:Y:S01]  /*3760*/  LOP3.LUT R54, R91.reuse, 0xfe0, RZ, 0xc0, !PT ;  /* 0x00000fe05b367812 */ /* 0x040fe200078ec0ff */
[----:B-1----:R-:W-:Y:S01]  /*3770*/  IMAD.WIDE.U32 R82, R91, 0x2, R82 ;  /* 0x000000025b527825 */ /* 0x002fe200078e0052 */
[----:B------:R-:W-:-:S05]  /*3780*/  LEA R97, R2, R97, 0x5 ;  /* 0x0000006102617211 */ /* 0x000fca00078e28ff */
[----:B--2---:R-:W-:Y:S01]  /*3790*/  IMAD R97, R54, UR5, R97 ;  /* 0x0000000536617c24 */ /* 0x004fe2000f8e0261 */
[----:B------:R-:W2:Y:S01]  /*37a0*/  LDG.E.U16 R82, desc[UR8][R82.64] ;  /* 0x0000000852527981 */ /* 0x000ea2000c1e1500 */
[----:B---3--:R-:W-:-:S06]  /*37b0*/  IMAD.WIDE.U32 R72, R91, 0x2, R72 ;  /* 0x000000025b487825 */ /* 0x008fcc00078e0048 */
[----:B------:R-:W3:Y:S01]  /*37c0*/  LDG.E.U16 R72, desc[UR8][R72.64] ;  /* 0x0000000848487981 */ /* 0x000ee2000c1e1500 */
[----:B----4-:R-:W-:-:S03]  /*37d0*/  IMAD.WIDE R90, R97, 0x2, R70 ;  /* 0x00000002615a7825 */ /* 0x010fc600078e0246 */
[----:B------:R-:W0:Y:S04]  /*37e0*/  LDS.64 R70, [UR10] ;  /* 0x0000000aff467984 */ /* 0x000e280008000a00 */
[----:B------:R-:W4:Y:S01]  /*37f0*/  LDG.E.U16 R54, desc[UR8][R90.64] ;  /* 0x000000085a367981 */ /* 0x000f22000c1e1500 */
[----:B0-----:R-:W-:-:S04]  /*3800*/  FADD.FTZ R70, R81, -R70 ;  /* 0x8000004651467221 */ /* 0x001fc80000010000 */
[----:B------:R-:W-:Y:S01]  /*3810*/  FMUL.FTZ R70, R70, R71 ;  /* 0x0000004746467220 */ /* 0x000fe20000410000 */
[----:B--2---:R-:W-:Y:S02]  /*3820*/  HADD2.F32 R71, -RZ, R82.H0_H0 ;  /* 0x20000052ff477230 */ /* 0x004fe40000004100 */
[----:B---3--:R-:W-:-:S05]  /*3830*/  HADD2.F32 R81, -RZ, R72.H0_H0 ;  /* 0x20000048ff517230 */ /* 0x008fca0000004100 */
[----:B------:R-:W-:Y:S01]  /*3840*/  FFMA.FTZ R70, R70, R71, R81 ;  /* 0x0000004746467223 */ /* 0x000fe20000010051 */
[----:B----4-:R-:W-:-:S05]  /*3850*/  HADD2.F32 R71, -RZ, R54.H0_H0 ;  /* 0x20000036ff477230 */ /* 0x010fca0000004100 */
        /* <DEDUP_REMOVED lines=11> */
.L_x_53:
[----:B------:R-:W0:Y:S01]  /*3910*/  LDC.64 R70, c[0x0][0x380] ;  /* 0x0000e000ff467b82 */ /* 0x000e220000000a00 */
[----:B------:R-:W-:Y:S01]  /*3920*/  F2FP.F16.F32.PACK_AB R54, RZ, R54 ;  /* 0x00000036ff36723e */ /* 0x000fe200000000ff */
[----:B0-----:R-:W-:-:S05]  /*3930*/  IMAD.WIDE R70, R97, 0x2, R70 ;  /* 0x0000000261467825 */ /* 0x001fca00078e0246 */
[----:B------:R0:W-:Y:S02]  /*3940*/  STG.E.U16 desc[UR8][R70.64], R54 ;  /* 0x0000003646007986 */ /* 0x0001e4000c101508 */
.L_x_52:
[----:B------:R-:W-:Y:S05]  /*3950*/  BSYNC.RECONVERGENT B0 ;  /* 0x0000000000007941 */ /* 0x000fea0003800200 */
.L_x_51:
[----:B0-2---:R-:W0:Y:S01]  /*3960*/  LDC R71, c[0x0][0x360] ;  /* 0x0000d800ff477b82 */ /* 0x005e220000000800 */
[----:B------:R-:W-:Y:S01]  /*3970*/  BSSY.RECONVERGENT B0, `(.L_x_54) ;  /* 0x000002a000007945 */ /* 0x000fe20003800200 */
[----:B0-----:R-:W-:-:S04]  /*3980*/  IADD3 R54, PT, PT, R71, R71, R0 ;  /* 0x0000004747367210 */ /* 0x001fc80007ffe000 */
[----:B------:R-:W-:-:S13]  /*3990*/  ISETP.GE.AND P3, PT, R54, UR11, PT ;  /* 0x0000000b36007c0c */ /* 0x000fda000bf66270 */
[----:B------:R-:W-:Y:S05]  /*39a0*/  @P3 BRA `(.L_x_55) ;  /* 0x0000000000983947 */ /* 0x000fea0003800000 */
[----:B------:R-:W0:Y:S01]  /*39b0*/  LDC R83, c[0x0][0x360] ;  /* 0x0000d800ff537b82 */ /* 0x000e220000000800 */
[----:B------:R-:W1:Y:S07]  /*39c0*/  LDCU UR4, c[0x0][0x3b4] ;  /* 0x00007680ff0477ac */ /* 0x000e6e0008000800 */
[----:B------:R-:W2:Y:S08]  /*39d0*/  LDC.64 R80, c[0x0][0x3a0] ;  /* 0x0000e800ff507b82 */ /* 0x000eb00000000a00 */
[----:B------:R-:W3:Y:S08]  /*39e0*/  LDC.64 R72, c[0x0][0x3a8] ;  /* 0x0000ea00ff487b82 */ /* 0x000ef00000000a00 */
[----:B------:R-:W4:Y:S01]  /*39f0*/  LDC.64 R70, c[0x0][0x390] ;  /* 0x0000e400ff467b82 */ /* 0x000f220000000a00 */
[----:B0-----:R-:W-:-:S04]  /*3a00*/  IADD3 R83, PT, PT, R83, R83, R0 ;  /* 0x0000005353537210 */ /* 0x001fc80007ffe000 */
[C---:B------:R-:W-:Y:S02]  /*3a10*/  LOP3.LUT R91, R83.reuse, 0x1f, RZ, 0xc0, !PT ;  /* 0x0000001f535b7812 */ /* 0x040fe400078ec0ff */
[C---:B------:R-:W-:Y:S01]  /*3a20*/  LOP3.LUT R54, R83.reuse, 0x1fe0, RZ, 0xc0, !PT ;  /* 0x00001fe053367812 */ /* 0x040fe200078ec0ff */
[----:B--2---:R-:W-:Y:S01]  /*3a30*/  IMAD.WIDE.U32 R80, R83, 0x2, R80 ;  /* 0x0000000253507825 */ /* 0x004fe200078e0050 */
[----:B------:R-:W-:-:S05]  /*3a40*/  LEA R91, R2, R91, 0x5 ;  /* 0x0000005b025b7211 */ /* 0x000fca00078e28ff */
[----:B-1----:R-:W-:Y:S01]  /*3a50*/  IMAD R91, R54, UR4, R91 ;  /* 0x00000004365b7c24 */ /* 0x002fe2000f8e025b */
        /* <DEDUP_REMOVED lines=23> */
.L_x_56:
[----:B------:R-:W0:Y:S01]  /*3bd0*/  LDC.64 R70, c[0x0][0x380] ;  /* 0x0000e000ff467b82 */ /* 0x000e220000000a00 */
[----:B------:R-:W-:Y:S01]  /*3be0*/  F2FP.F16.F32.PACK_AB R54, RZ, R54 ;  /* 0x00000036ff36723e */ /* 0x000fe200000000ff */
[----:B0-----:R-:W-:-:S05]  /*3bf0*/  IMAD.WIDE R70, R91, 0x2, R70 ;  /* 0x000000025b467825 */ /* 0x001fca00078e0246 */
[----:B------:R0:W-:Y:S02]  /*3c00*/  STG.E.U16 desc[UR8][R70.64], R54 ;  /* 0x0000003646007986 */ /* 0x0001e4000c101508 */
.L_x_55:
[----:B------:R-:W-:Y:S05]  /*3c10*/  BSYNC.RECONVERGENT B0 ;  /* 0x0000000000007941 */ /* 0x000fea0003800200 */
.L_x_54:
[----:B0-2---:R-:W0:Y:S01]  /*3c20*/  LDC R71, c[0x0][0x360] ;  /* 0x0000d800ff477b82 */ /* 0x005e220000000800 */
[----:B------:R-:W-:Y:S01]  /*3c30*/  BSSY.RECONVERGENT B0, `(.L_x_57) ;  /* 0x000002c000007945 */ /* 0x000fe20003800200 */
[----:B0-----:R-:W-:-:S04]  /*3c40*/  IADD3 R54, PT, PT, R71, R71, R0 ;  /* 0x0000004747367210 */ /* 0x001fc80007ffe000 */
[----:B------:R-:W-:-:S04]  /*3c50*/  IADD3 R54, PT, PT, R54, R71, RZ ;  /* 0x0000004736367210 */ /* 0x000fc80007ffe0ff */
        /* <DEDUP_REMOVED lines=8> */
[----:B------:R-:W-:-:S04]  /*3ce0*/  IADD3 R81, PT, PT, R54, R81, RZ ;  /* 0x0000005136517210 */ /* 0x000fc80007ffe0ff */
[C---:B------:R-:W-:Y:S01]  /*3cf0*/  LOP3.LUT R83, R81.reuse, 0x1f, RZ, 0xc0, !PT ;  /* 0x0000001f51537812 */ /* 0x040fe200078ec0ff */
[C---:B--2---:R-:W-:Y:S01]  /*3d00*/  IMAD.WIDE.U32 R78, R81.reuse, 0x2, R78 ;  /* 0x00000002514e7825 */ /* 0x044fe200078e004e */
[C---:B------:R-:W-:Y:S02]  /*3d10*/  LOP3.LUT R54, R81.reuse, 0x3fe0, RZ, 0xc0, !PT ;  /* 0x00003fe051367812 */ /* 0x040fe400078ec0ff */
[----:B------:R-:W-:Y:S01]  /*3d20*/  LEA R83, R2, R83, 0x5 ;  /* 0x0000005302537211 */ /* 0x000fe200078e28ff */
[----:B---3--:R-:W-:Y:S02]  /*3d30*/  IMAD.WIDE.U32 R72, R81, 0x2, R72 ;  /* 0x0000000251487825 */ /* 0x008fe400078e0048 */
[----:B------:R-:W2:Y:S02]  /*3d40*/  LDG.E.U16 R78, desc[UR8][R78.64] ;  /* 0x000000084e4e7981 */ /* 0x000ea4000c1e1500 */
[----:B-1----:R-:W-:Y:S02]  /*3d50*/  IMAD R83, R54, UR4, R83 ;  /* 0x0000000436537c24 */ /* 0x002fe4000f8e0253 */
[----:B------:R-:W3:Y:S02]  /*3d60*/  LDG.E.U16 R72, desc[UR8][R72.64] ;  /* 0x0000000848487981 */ /* 0x000ee4000c1e1500 */
[----:B----4-:R-:W-:-:S02]  /*3d70*/  IMAD.WIDE R80, R83, 0x2, R70 ;  /* 0x0000000253507825 */ /* 0x010fc400078e0246 */
        /* <DEDUP_REMOVED lines=19> */
.L_x_59:
[----:B------:R-:W0:Y:S01]  /*3eb0*/  LDC.64 R70, c[0x0][0x380] ;  /* 0x0000e000ff467b82 */ /* 0x000e220000000a00 */
[----:B------:R-:W-:Y:S01]  /*3ec0*/  F2FP.F16.F32.PACK_AB R91, RZ, R91 ;  /* 0x0000005bff5b723e */ /* 0x000fe200000000ff */
[----:B0-----:R-:W-:-:S05]  /*3ed0*/  IMAD.WIDE R70, R83, 0x2, R70 ;  /* 0x0000000253467825 */ /* 0x001fca00078e0246 */
[----:B------:R0:W-:Y:S02]  /*3ee0*/  STG.E.U16 desc[UR8][R70.64], R91 ;  /* 0x0000005b46007986 */ /* 0x0001e4000c101508 */
.L_x_58:
[----:B------:R-:W-:Y:S05]  /*3ef0*/  BSYNC.RECONVERGENT B0 ;  /* 0x0000000000007941 */ /* 0x000fea0003800200 */
.L_x_57:
[----:B0-2---:R-:W0:Y:S01]  /*3f00*/  LDC R71, c[0x0][0x360] ;  /* 0x0000d800ff477b82 */ /* 0x005e220000000800 */
[----:B------:R-:W-:Y:S01]  /*3f10*/  BSSY.RECONVERGENT B0, `(.L_x_60) ;  /* 0x000002c000007945 */ /* 0x000fe20003800200 */
[----:B0-----:R-:W-:-:S04]  /*3f20*/  IADD3 R54, PT, PT, R71, R71, R0 ;  /* 0x0000004747367210 */ /* 0x001fc80007ffe000 */
[----:B------:R-:W-:-:S04]  /*3f30*/  IADD3 R54, PT, PT, R71, R54, R71 ;  /* 0x0000003647367210 */ /* 0x000fc80007ffe047 */
        /* <DEDUP_REMOVED lines=8> */
[----:B------:R-:W-:-:S04]  /*3fc0*/  IADD3 R79, PT, PT, R79, R54, R79 ;  /* 0x000000364f4f7210 */ /* 0x000fc80007ffe04f */
        /* <DEDUP_REMOVED lines=28> */
.L_x_62:
[----:B------:R-:W0:Y:S01]  /*4190*/  LDC.64 R68, c[0x0][0x380] ;  /* 0x0000e000ff447b82 */ /* 0x000e220000000a00 */
[----:B------:R-:W-:Y:S01]  /*41a0*/  F2FP.F16.F32.PACK_AB R54, RZ, R54 ;  /* 0x00000036ff36723e */ /* 0x000fe200000000ff */
[----:B0-----:R-:W-:-:S05]  /*41b0*/  IMAD.WIDE R68, R81, 0x2, R68 ;  /* 0x0000000251447825 */ /* 0x001fca00078e0244 */
[----:B------:R0:W-:Y:S02]  /*41c0*/  STG.E.U16 desc[UR8][R68.64], R54 ;  /* 0x0000003644007986 */ /* 0x0001e4000c101508 */
.L_x_61:
[----:B------:R-:W-:Y:S05]  /*41d0*/  BSYNC.RECONVERGENT B0 ;  /* 0x0000000000007941 */ /* 0x000fea0003800200 */
.L_x_60:
[----:B0-2---:R-:W0:Y:S01]  /*41e0*/  LDC R69, c[0x0][0x360] ;  /* 0x0000d800ff457b82 */ /* 0x005e220000000800 */
[----:B------:R-:W-:Y:S01]  /*41f0*/  BSSY.RECONVERGENT B0, `(.L_x_63) ;  /* 0x000002e000007945 */ /* 0x000fe20003800200 */
[----:B0-----:R-:W-:-:S04]  /*4200*/  IADD3 R54, PT, PT, R69, R69, R0 ;  /* 0x0000004545367210 */ /* 0x001fc80007ffe000 */
[----:B------:R-:W-:-:S04]  /*4210*/  IADD3 R54, PT, PT, R69, R54, R69 ;  /* 0x0000003645367210 */ /* 0x000fc80007ffe045 */
[----:B------:R-:W-:-:S04]  /*4220*/  IADD3 R54, PT, PT, R54, R69, RZ ;  /* 0x0000004536367210 */ /* 0x000fc80007ffe0ff */
[----:B------:R-:W-:-:S13]  /*4230*/  ISETP.GE.AND P3, PT, R54, UR11, PT ;  /* 0x0000000b36007c0c */ /* 0x000fda000bf66270 */
[----:B------:R-:W-:Y:S05]  /*4240*/  @P3 BRA `(.L_x_64) ;  /* 0x0000000000a03947 */ /* 0x000fea0003800000 */
[----:B------:R-:W0:Y:S01]  /*4250*/  LDC R77, c[0x0][0x360] ;  /* 0x0000d800ff4d7b82 */ /* 0x000e220000000800 */
[----:B------:R-:W1:Y:S07]  /*4260*/  LDCU UR4, c[0x0][0x3b4] ;  /* 0x00007680ff0477ac */ /* 0x000e6e0008000800 */
[----:B------:R-:W2:Y:S08]  /*4270*/  LDC.64 R72, c[0x0][0x3a0] ;  /* 0x0000e800ff487b82 */ /* 0x000eb00000000a00 */
[----:B------:R-:W3:Y:S01]  /*4280*/  LDC.64 R70, c[0x0][0x3a8] ;  /* 0x0000ea00ff467b82 */ /* 0x000ee20000000a00 */
[----:B0-----:R-:W-:-:S07]  /*4290*/  IADD3 R54, PT, PT, R77, R77, R0 ;  /* 0x0000004d4d367210 */ /* 0x001fce0007ffe000 */
[----:B------:R-:W0:Y:S01]  /*42a0*/  LDC.64 R68, c[0x0][0x390] ;  /* 0x0000e400ff447b82 */ /* 0x000e220000000a00 */
[----:B------:R-:W-:-:S04]  /*42b0*/  IADD3 R54, PT, PT, R77, R54, R77 ;  /* 0x000000364d367210 */ /* 0x000fc80007ffe04d */
        /* <DEDUP_REMOVED lines=9> */
[----:B0-----:R-:W-:-:S02]  /*4350*/  IMAD.WIDE R76, R79, 0x2, R68 ;  /* 0x000000024f4c7825 */ /* 0x001fc400078e0244 */
        /* <DEDUP_REMOVED lines=19> */
.L_x_65:
[----:B------:R-:W0:Y:S01]  /*4490*/  LDC.64 R66, c[0x0][0x380] ;  /* 0x0000e000ff427b82 */ /* 0x000e220000000a00 */
[----:B------:R-:W-:Y:S01]  /*44a0*/  F2FP.F16.F32.PACK_AB R54, RZ, R54 ;  /* 0x00000036ff36723e */ /* 0x000fe200000000ff */
[----:B0-----:R-:W-:-:S05]  /*44b0*/  IMAD.WIDE R66, R79, 0x2, R66 ;  /* 0x000000024f427825 */ /* 0x001fca00078e0242 */
[----:B------:R0:W-:Y:S02]  /*44c0*/  STG.E.U16 desc[UR8][R66.64], R54 ;  /* 0x0000003642007986 */ /* 0x0001e4000c101508 */
.L_x_64:
[----:B------:R-:W-:Y:S05]  /*44d0*/  BSYNC.RECONVERGENT B0 ;  /* 0x0000000000007941 */ /* 0x000fea0003800200 */
.L_x_63:
[----:B0-2---:R-:W0:Y:S01]  /*44e0*/  LDC R67, c[0x0][0x360] ;  /* 0x0000d800ff437b82 */ /* 0x005e220000000800 */
[----:B------:R-:W-:Y:S01]  /*44f0*/  BSSY.RECONVERGENT B0, `(.L_x_66) ;  /* 0x000002e000007945 */ /* 0x000fe20003800200 */
[----:B0-----:R-:W-:-:S04]  /*4500*/  IADD3 R54, PT, PT, R67, R67, R0 ;  /* 0x0000004343367210 */ /* 0x001fc80007ffe000 */
[----:B------:R-:W-:-:S04]  /*4510*/  IADD3 R54, PT, PT, R67, R54, R67 ;  /* 0x0000003643367210 */ /* 0x000fc80007ffe043 */
[----:B------:R-:W-:-:S04]  /*4520*/  IADD3 R54, PT, PT, R67, R54, R67 ;  /* 0x0000003643367210 */ /* 0x000fc80007ffe043 */
        /* <DEDUP_REMOVED lines=38> */
.L_x_68:
[----:B------:R-:W0:Y:S01]  /*4790*/  LDC.64 R66, c[0x0][0x380] ;  /* 0x0000e000ff427b82 */ /* 0x000e220000000a00 */
[----:B------:R-:W-:Y:S01]  /*47a0*/  F2FP.F16.F32.PACK_AB R15, RZ, R15 ;  /* 0x0000000fff0f723e */ /* 0x000fe200000000ff */
[----:B0-----:R-:W-:-:S05]  /*47b0*/  IMAD.WIDE R66, R77, 0x2, R66 ;  /* 0x000000024d427825 */ /* 0x001fca00078e0242 */
[----:B------:R0:W-:Y:S02]  /*47c0*/  STG.E.U16 desc[UR8][R66.64], R15 ;  /* 0x0000000f42007986 */ /* 0x0001e4000c101508 */
.L_x_67:
[----:B------:R-:W-:Y:S05]  /*47d0*/  BSYNC.RECONVERGENT B0 ;  /* 0x0000000000007941 */ /* 0x000fea0003800200 */
.L_x_66:
[----:B------:R-:W0:Y:S01]  /*47e0*/  LDC R54, c[0x0][0x360] ;  /* 0x0000d800ff367b82 */ /* 0x000e220000000800 */
[----:B------:R-:W-:Y:S01]  /*47f0*/  BSSY.RECONVERGENT B0, `(.L_x_69) ;  /* 0x000002b000007945 */ /* 0x000fe20003800200 */
[----:B0-2---:R-:W-:-:S04]  /*4800*/  IADD3 R15, PT, PT, R54, R54, R0 ;  /* 0x00000036360f7210 */ /* 0x005fc80007ffe000 */
[----:B------:R-:W-:-:S04]  /*4810*/  IADD3 R15, PT, PT, R54, R15, R54 ;  /* 0x0000000f360f7210 */ /* 0x000fc80007ffe036 */
[----:B------:R-:W-:-:S04]  /*4820*/  IADD3 R15, PT, PT, R54, R15, R54 ;  /* 0x0000000f360f7210 */ /* 0x000fc80007ffe036 */
[----:B------:R-:W-:-:S04]  /*4830*/  IADD3 R15, PT, PT, R15, R54, RZ ;  /* 0x000000360f0f7210 */ /* 0x000fc80007ffe0ff */
[----:B------:R-:W-:-:S13]  /*4840*/  ISETP.GE.AND P3, PT, R15, UR11, PT ;  /* 0x0000000b0f007c0c */ /* 0x000fda000bf66270 */
[----:B------:R-:W-:Y:S05]  /*4850*/  @P3 BRA `(.L_x_70) ;  /* 0x0000000000903947 */ /* 0x000fea0003800000 */
        /* <DEDUP_REMOVED lines=25> */
[----:B------:R-:W-:-:S05]  /*49f0*/  F2FP.F16.F32.PACK_AB R17, RZ, R17 ;  /* 0x00000011ff11723e */ /* 0x000fca00000000ff */
[----:B------:R-:W1:Y:S01]  /*4a00*/  F2I.S8.NTZ R15, R15 ;  /* 0x0000000f000f7305 */ /* 0x000e620000202100 */
[----:B------:R2:W-:Y:S01]  /*4a10*/  STG.E.U16 desc[UR8][R72.64], R17 ;  /* 0x0000001148007986 */ /* 0x0005e2000c101508 */
[----:B0-----:R-:W-:-:S04]  /*4a20*/  IADD3 R66, P3, PT, R77, UR4, RZ ;  /* 0x000000044d427c10 */ /* 0x001fc8000ff7e0ff */
[----:B------:R-:W-:-:S05]  /*4a30*/  LEA.HI.X.SX32 R67, R77, UR5, 0x1, P3 ;  /* 0x000000054d437c11 */ /* 0x000fca00098f0eff */
[----:B-1----:R2:W-:Y:S01]  /*4a40*/  STG.E.U8 desc[UR8][R66.64], R15 ;  /* 0x0000000f42007986 */ /* 0x0025e2000c101108 */
[----:B------:R-:W-:Y:S05]  /*4a50*/  BRA `(.L_x_70) ;  /* 0x0000000000107947 */ /* 0x000fea0003800000 */
.L_x_71:
[----:B------:R-:W0:Y:S01]  /*4a60*/  LDC.64 R66, c[0x0][0x380] ;  /* 0x0000e000ff427b82 */ /* 0x000e220000000a00 */
[----:B------:R-:W-:Y:S01]  /*4a70*/  F2FP.F16.F32.PACK_AB R17, RZ, R17 ;  /* 0x00000011ff11723e */ /* 0x000fe200000000ff */
[----:B0-----:R-:W-:-:S05]  /*4a80*/  IMAD.WIDE R66, R77, 0x2, R66 ;  /* 0x000000024d427825 */ /* 0x001fca00078e0242 */
[----:B------:R0:W-:Y:S02]  /*4a90*/  STG.E.U16 desc[UR8][R66.64], R17 ;  /* 0x0000001142007986 */ /* 0x0001e4000c101508 */
.L_x_70:
[----:B------:R-:W-:Y:S05]  /*4aa0*/  BSYNC.RECONVERGENT B0 ;  /* 0x0000000000007941 */ /* 0x000fea0003800200 */
.L_x_69:
[----:B--2---:R-:W1:Y:S01]  /*4ab0*/  LDC R15, c[0x0][0x360] ;  /* 0x0000d800ff0f7b82 */ /* 0x004e620000000800 */
[----:B------:R-:W-:Y:S01]  /*4ac0*/  BSSY.RECONVERGENT B0, `(.L_x_72) ;  /* 0x000002b000007945 */ /* 0x000fe20003800200 */
[----:B-1----:R-:W-:-:S04]  /*4ad0*/  IADD3 R0, PT, PT, R15, R15, R0 ;  /* 0x0000000f0f007210 */ /* 0x002fc80007ffe000 */
[----:B------:R-:W-:-:S04]  /*4ae0*/  IADD3 R0, PT, PT, R15, R0, R15 ;  /* 0x000000000f007210 */ /* 0x000fc80007ffe00f */
[----:B------:R-:W-:-:S04]  /*4af0*/  IADD3 R0, PT, PT, R15, R0, R15 ;  /* 0x000000000f007210 */ /* 0x000fc80007ffe00f */
[----:B------:R-:W-:-:S04]  /*4b00*/  IADD3 R15, PT, PT, R15, R0, R15 ;  /* 0x000000000f0f7210 */ /* 0x000fc80007ffe00f */
[----:B------:R-:W-:-:S13]  /*4b10*/  ISETP.GE.AND P3, PT, R15, UR11, PT ;  /* 0x0000000b0f007c0c */ /* 0x000fda000bf66270 */
[----:B------:R-:W-:Y:S05]  /*4b20*/  @P3 BRA `(.L_x_73) ;  /* 0x0000000000903947 */ /* 0x000fea0003800000 */
[----:B------:R-:W1:Y:S01]  /*4b30*/  LDC.64 R70, c[0x0][0x3a0] ;  /* 0x0000e800ff467b82 */ /* 0x000e620000000a00 */
[----:B------:R-:W2:Y:S01]  /*4b40*/  LDCU UR4, c[0x0][0x3b4] ;  /* 0x00007680ff0477ac */ /* 0x000ea20008000800 */
[C---:B0-----:R-:W-:Y:S02]  /*4b50*/  LOP3.LUT R17, R15.reuse, 0x1f, RZ, 0xc0, !PT ;  /* 0x0000001f0f117812 */ /* 0x041fe400078ec0ff */
[----:B------:R-:W-:Y:S02]  /*4b60*/  LOP3.LUT R0, R15, 0x7fe0, RZ, 0xc0, !PT ;  /* 0x00007fe00f007812 */ /* 0x000fe400078ec0ff */
[----:B------:R-:W-:Y:S02]  /*4b70*/  LEA R17, R2, R17, 0x5 ;  /* 0x0000001102117211 */ /* 0x000fe400078e28ff */
[----:B------:R-:W0:Y:S08]  /*4b80*/  LDC.64 R68, c[0x0][0x3a8] ;  /* 0x0000ea00ff447b82 */ /* 0x000e300000000a00 */
[----:B------:R-:W3:Y:S01]  /*4b90*/  LDC.64 R66, c[0x0][0x390] ;  /* 0x0000e400ff427b82 */ /* 0x000ee20000000a00 */
[----:B--2---:R-:W-:-:S02]  /*4ba0*/  IMAD R17, R0, UR4, R17 ;  /* 0x0000000400117c24 */ /* 0x004fc4000f8e0211 */
[----:B-1----:R-:W-:-:S06]  /*4bb0*/  IMAD.WIDE.U32 R70, R15, 0x2, R70 ;  /* 0x000000020f467825 */ /* 0x002fcc00078e0046 */
[----:B------:R-:W2:Y:S01]  /*4bc0*/  LDG.E.U16 R70, desc[UR8][R70.64] ;  /* 0x0000000846467981 */ /* 0x000ea2000c1e1500 */
[----:B0-----:R-:W-:-:S06]  /*4bd0*/  IMAD.WIDE.U32 R68, R15, 0x2, R68 ;  /* 0x000000020f447825 */ /* 0x001fcc00078e0044 */
[----:B------:R-:W4:Y:S01]  /*4be0*/  LDG.E.U16 R68, desc[UR8][R68.64] ;  /* 0x0000000844447981 */ /* 0x000f22000c1e1500 */
[----:B---3--:R-:W-:-:S03]  /*4bf0*/  IMAD.WIDE R72, R17, 0x2, R66 ;  /* 0x0000000211487825 */ /* 0x008fc600078e0242 */
[----:B------:R-:W0:Y:S04]  /*4c00*/  LDS.64 R66, [UR10] ;  /* 0x0000000aff427984 */ /* 0x000e280008000a00 */
[----:B------:R-:W3:Y:S01]  /*4c10*/  LDG.E.U16 R0, desc[UR8][R72.64] ;  /* 0x0000000848007981 */ /* 0x000ee2000c1e1500 */
[----:B0-----:R-:W-:-:S04]  /*4c20*/  FADD.FTZ R66, R19, -R66 ;  /* 0x8000004213427221 */ /* 0x001fc80000010000 */
[----:B------:R-:W-:Y:S01]  /*4c30*/  FMUL.FTZ R66, R66, R67 ;  /* 0x0000004342427220 */ /* 0x000fe20000410000 */
[----:B--2---:R-:W-:Y:S02]  /*4c40*/  HADD2.F32 R15, -RZ, R70.H0_H0 ;  /* 0x20000046ff0f7230 */ /* 0x004fe40000004100 */
[----:B----4-:R-:W-:-:S05]  /*4c50*/  HADD2.F32 R19, -RZ, R68.H0_H0 ;  /* 0x20000044ff137230 */ /* 0x010fca0000004100 */
        /* <DEDUP_REMOVED lines=13> */
.L_x_74:
[----:B------:R-:W0:Y:S01]  /*4d30*/  LDC.64 R66, c[0x0][0x380] ;  /* 0x0000e000ff427b82 */ /* 0x000e220000000a00 */
[----:B------:R-:W-:Y:S01]  /*4d40*/  F2FP.F16.F32.PACK_AB R0, RZ, R0 ;  /* 0x00000000ff00723e */ /* 0x000fe200000000ff */
[----:B0-----:R-:W-:-:S05]  /*4d50*/  IMAD.WIDE R66, R17, 0x2, R66 ;  /* 0x0000000211427825 */ /* 0x001fca00078e0242 */
[----:B------:R1:W-:Y:S02]  /*4d60*/  STG.E.U16 desc[UR8][R66.64], R0 ;  /* 0x0000000042007986 */ /* 0x0003e4000c101508 */
.L_x_73:
[----:B------:R-:W-:Y:S05]  /*4d70*/  BSYNC.RECONVERGENT B0 ;  /* 0x0000000000007941 */ /* 0x000fea0003800200 */
.L_x_72:
[----:B------:R-:W-:Y:S01]  /*4d80*/  ISETP.NE.AND P3, PT, R14, RZ, PT ;  /* 0x000000ff0e00720c */ /* 0x000fe20003f65270 */
[----:B------:R-:W-:-:S12]  /*4d90*/  BSSY.RECONVERGENT B0, `(.L_x_75) ;  /* 0x0000026000007945 */ /* 0x000fd80003800200 */
[----:B------:R-:W-:Y:S05]  /*4da0*/  @P3 BRA `(.L_x_76) ;  /* 0x0000000000903947 */ /* 0x000fea0003800000 */
[----:B------:R-:W3:Y:S01]  /*4db0*/  LDC.64 R68, c[0x0][0x3a0] ;  /* 0x0000e800ff447b82 */ /* 0x000ee20000000a00 */
[----:B------:R-:W4:Y:S01]  /*4dc0*/  LDCU UR4, c[0x0][0x3b4] ;  /* 0x00007680ff0477ac */ /* 0x000f220008000800 */
[C---:B0-----:R-:W-:Y:S02]  /*4dd0*/  LOP3.LUT R17, R3.reuse, 0x1f, RZ, 0xc0, !PT ;  /* 0x0000001f03117812 */ /* 0x041fe400078ec0ff */
[----:B-12---:R-:W-:Y:S02]  /*4de0*/  LOP3.LUT R0, R3, 0xffe0, RZ, 0xc0, !PT ;  /* 0x0000ffe003007812 */ /* 0x006fe400078ec0ff */
[----:B------:R-:W-:Y:S02]  /*4df0*/  LEA R17, R2, R17, 0x5 ;  /* 0x0000001102117211 */ /* 0x000fe400078e28ff */
[----:B------:R-:W0:Y:S08]  /*4e00*/  LDC.64 R66, c[0x0][0x3a8] ;  /* 0x0000ea00ff427b82 */ /* 0x000e300000000a00 */
[----:B------:R-:W1:Y:S01]  /*4e10*/  LDC.64 R14, c[0x0][0x390] ;  /* 0x0000e400ff0e7b82 */ /* 0x000e620000000a00 */
[----:B----4-:R-:W-:-:S02]  /*4e20*/  IMAD R19, R0, UR4, R17 ;  /* 0x0000000400137c24 */ /* 0x010fc4000f8e0211 */
[----:B---3--:R-:W-:-:S06]  /*4e30*/  IMAD.WIDE.U32 R68, R3, 0x2, R68 ;  /* 0x0000000203447825 */ /* 0x008fcc00078e0044 */
[----:B------:R-:W2:Y:S01]  /*4e40*/  LDG.E.U16 R68, desc[UR8][R68.64] ;  /* 0x0000000844447981 */ /* 0x000ea2000c1e1500 */
[----:B0-----:R-:W-:-:S06]  /*4e50*/  IMAD.WIDE.U32 R66, R3, 0x2, R66 ;  /* 0x0000000203427825 */ /* 0x001fcc00078e0042 */
[----:B------:R-:W3:Y:S01]  /*4e60*/  LDG.E.U16 R66, desc[UR8][R66.64] ;  /* 0x0000000842427981 */ /* 0x000ee2000c1e1500 */
[----:B-1----:R-:W-:-:S03]  /*4e70*/  IMAD.WIDE R70, R19, 0x2, R14 ;  /* 0x0000000213467825 */ /* 0x002fc600078e020e */
        /* <DEDUP_REMOVED lines=19> */
.L_x_77:
[----:B------:R-:W0:Y:S01]  /*4fb0*/  LDC.64 R14, c[0x0][0x380] ;  /* 0x0000e000ff0e7b82 */ /* 0x000e220000000a00 */
[----:B------:R-:W-:Y:S01]  /*4fc0*/  F2FP.F16.F32.PACK_AB R0, RZ, R0 ;  /* 0x00000000ff00723e */ /* 0x000fe200000000ff */
[----:B0-----:R-:W-:-:S05]  /*4fd0*/  IMAD.WIDE R14, R19, 0x2, R14 ;  /* 0x00000002130e7825 */ /* 0x001fca00078e020e */
[----:B------:R3:W-:Y:S02]  /*4fe0*/  STG.E.U16 desc[UR8][R14.64], R0 ;  /* 0x000000000e007986 */ /* 0x0007e4000c101508 */
.L_x_76:
[----:B------:R-:W-:Y:S05]  /*4ff0*/  BSYNC.RECONVERGENT B0 ;  /* 0x0000000000007941 */ /* 0x000fea0003800200 */
.L_x_75:
[----:B------:R-:W-:Y:S01]  /*5000*/  ISETP.NE.AND P3, PT, R16, RZ, PT ;  /* 0x000000ff1000720c */ /* 0x000fe20003f65270 */
[----:B------:R-:W-:-:S12]  /*5010*/  BSSY.RECONVERGENT B0, `(.L_x_78) ;  /* 0x0000026000007945 */ /* 0x000fd80003800200 */
[----:B------:R-:W-:Y:S05]  /*5020*/  @P3 BRA `(.L_x_79) ;  /* 0x0000000000903947 */ /* 0x000fea0003800000 */
[----:B012---:R-:W0:Y:S01]  /*5030*/  LDC.64 R66, c[0x0][0x3a0] ;  /* 0x0000e800ff427b82 */ /* 0x007e220000000a00 */
[----:B------:R-:W1:Y:S01]  /*5040*/  LDCU UR4, c[0x0][0x3b4] ;  /* 0x00007680ff0477ac */ /* 0x000e620008000800 */
[C---:B----4-:R-:W-:Y:S01]  /*5050*/  LOP3.LUT R3, R4.reuse, 0x1f, RZ, 0xc0, !PT ;  /* 0x0000001f04037812 */ /* 0x050fe200078ec0ff */
[----:B------:R-:W2:Y:S01]  /*5060*/  LDS.64 R68, [UR10] ;  /* 0x0000000aff447984 */ /* 0x000ea20008000a00 */
[----:B---3--:R-:W-:Y:S02]  /*5070*/  LOP3.LUT R0, R4, 0xffe0, RZ, 0xc0, !PT ;  /* 0x0000ffe004007812 */ /* 0x008fe400078ec0ff */
[----:B------:R-:W-:Y:S02]  /*5080*/  LEA R3, R2, R3, 0x5 ;  /* 0x0000000302037211 */ /* 0x000fe400078e28ff */
[----:B------:R-:W3:Y:S08]  /*5090*/  LDC.64 R14, c[0x0][0x3a8] ;  /* 0x0000ea00ff0e7b82 */ /* 0x000ef00000000a00 */
[----:B------:R-:W4:Y:S01]  /*50a0*/  LDC.64 R16, c[0x0][0x390] ;  /* 0x0000e400ff107b82 */ /* 0x000f220000000a00 */
[----:B-1----:R-:W-:-:S02]  /*50b0*/  IMAD R21, R0, UR4, R3 ;  /* 0x0000000400157c24 */ /* 0x002fc4000f8e0203 */
[----:B0-----:R-:W-:-:S06]  /*50c0*/  IMAD.WIDE.U32 R66, R4, 0x2, R66 ;  /* 0x0000000204427825 */ /* 0x001fcc00078e0042 */
[----:B------:R-:W5:Y:S01]  /*50d0*/  LDG.E.U16 R66, desc[UR8][R66.64] ;  /* 0x0000000842427981 */ /* 0x000f62000c1e1500 */
[----:B---3--:R-:W-:-:S06]  /*50e0*/  IMAD.WIDE.U32 R14, R4, 0x2, R14 ;  /* 0x00000002040e7825 */ /* 0x008fcc00078e000e */
[----:B------:R-:W3:Y:S01]  /*50f0*/  LDG.E.U16 R14, desc[UR8][R14.64] ;  /* 0x000000080e0e7981 */ /* 0x000ee2000c1e1500 */
[----:B----4-:R-:W-:-:S05]  /*5100*/  IMAD.WIDE R16, R21, 0x2, R16 ;  /* 0x0000000215107825 */ /* 0x010fca00078e0210 */
[----:B------:R-:W4:Y:S01]  /*5110*/  LDG.E.U16 R0, desc[UR8][R16.64] ;  /* 0x0000000810007981 */ /* 0x000f22000c1e1500 */
[----:B--2---:R-:W-:-:S04]  /*5120*/  FADD.FTZ R68, R23, -R68 ;  /* 0x8000004417447221 */ /* 0x004fc80000010000 */
[----:B------:R-:W-:Y:S01]  /*5130*/  FMUL.FTZ R68, R68, R69 ;  /* 0x0000004544447220 */ /* 0x000fe20000410000 */
[----:B-----5:R-:W-:Y:S02]  /*5140*/  HADD2.F32 R3, -RZ, R66.H0_H0 ;  /* 0x20000042ff037230 */ /* 0x020fe40000004100 */
        /* <DEDUP_REMOVED lines=14> */
.L_x_80:
[----:B------:R-:W0:Y:S01]  /*5230*/  LDC.64 R14, c[0x0][0x380] ;  /* 0x0000e000ff0e7b82 */ /* 0x000e220000000a00 */
[----:B------:R-:W-:Y:S01]  /*5240*/  F2FP.F16.F32.PACK_AB R0, RZ, R0 ;  /* 0x00000000ff00723e */ /* 0x000fe200000000ff */
[----:B0-----:R-:W-:-:S05]  /*5250*/  IMAD.WIDE R14, R21, 0x2, R14 ;  /* 0x00000002150e7825 */ /* 0x001fca00078e020e */
[----:B------:R0:W-:Y:S02]  /*5260*/  STG.E.U16 desc[UR8][R14.64], R0 ;  /* 0x000000000e007986 */ /* 0x0001e4000c101508 */
.L_x_79:
[----:B------:R-:W-:Y:S05]  /*5270*/  BSYNC.RECONVERGENT B0 ;  /* 0x0000000000007941 */ /* 0x000fea0003800200 */
.L_x_78:
[----:B------:R-:W-:Y:S01]  /*5280*/  ISETP.NE.AND P3, PT, R18, RZ, PT ;  /* 0x000000ff1200720c */ /* 0x000fe20003f65270 */
[----:B------:R-:W-:-:S12]  /*5290*/  BSSY.RECONVERGENT B0, `(.L_x_81) ;  /* 0x0000026000007945 */ /* 0x000fd80003800200 */
[----:B------:R-:W-:Y:S05]  /*52a0*/  @P3 BRA `(.L_x_82) ;  /* 0x0000000000903947 */ /* 0x000fea0003800000 */
[----:B------:R-:W5:Y:S01]  /*52b0*/  LDC.64 R18, c[0x0][0x3a0] ;  /* 0x0000e800ff127b82 */ /* 0x000f620000000a00 */
[----:B------:R-:W0:Y:S01]  /*52c0*/  LDCU UR4, c[0x0][0x3b4] ;  /* 0x00007680ff0477ac */ /* 0x000e220008000800 */
[C---:B--2-4-:R-:W-:Y:S02]  /*52d0*/  LOP3.LUT R3, R5.reuse, 0x1f, RZ, 0xc0, !PT ;  /* 0x0000001f05037812 */ /* 0x054fe400078ec0ff */
[----:B01-3--:R-:W-:Y:S02]  /*52e0*/  LOP3.LUT R0, R5, 0xffe0, RZ, 0xc0, !PT ;  /* 0x0000ffe005007812 */ /* 0x00bfe400078ec0ff */
[----:B------:R-:W-:Y:S02]  /*52f0*/  LEA R3, R2, R3, 0x5 ;  /* 0x0000000302037211 */ /* 0x000fe400078e28ff */
[----:B------:R-:W0:Y:S08]  /*5300*/  LDC.64 R16, c[0x0][0x3a8] ;  /* 0x0000ea00ff107b82 */ /* 0x000e300000000a00 */
[----:B------:R-:W1:Y:S01]  /*5310*/  LDC.64 R14, c[0x0][0x390] ;  /* 0x0000e400ff0e7b82 */ /* 0x000e620000000a00 */
[----:B------:R-:W-:-:S02]  /*5320*/  IMAD R23, R0, UR4, R3 ;  /* 0x0000000400177c24 */ /* 0x000fc4000f8e0203 */
[----:B-----5:R-:W-:-:S06]  /*5330*/  IMAD.WIDE.U32 R18, R5, 0x2, R18 ;  /* 0x0000000205127825 */ /* 0x020fcc00078e0012 */
[----:B------:R-:W2:Y:S01]  /*5340*/  LDG.E.U16 R18, desc[UR8][R18.64] ;  /* 0x0000000812127981 */ /* 0x000ea2000c1e1500 */
[----:B0-----:R-:W-:-:S03]  /*5350*/  IMAD.WIDE.U32 R16, R5, 0x2, R16 ;  /* 0x0000000205107825 */ /* 0x001fc600078e0010 */
[----:B------:R-:W0:Y:S04]  /*5360*/  LDS.64 R4, [UR10] ;  /* 0x0000000aff047984 */ /* 0x000e280008000a00 */
[----:B------:R-:W3:Y:S01]  /*5370*/  LDG.E.U16 R16, desc[UR8][R16.64] ;  /* 0x0000000810107981 */ /* 0x000ee2000c1e1500 */
[----:B-1----:R-:W-:-:S05]  /*5380*/  IMAD.WIDE R14, R23, 0x2, R14 ;  /* 0x00000002170e7825 */ /* 0x002fca00078e020e */
        /* <DEDUP_REMOVED lines=18> */
.L_x_83:
[----:B------:R-:W0:Y:S01]  /*54b0*/  LDC.64 R4, c[0x0][0x380] ;  /* 0x0000e000ff047b82 */ /* 0x000e220000000a00 */
[----:B------:R-:W-:Y:S01]  /*54c0*/  F2FP.F16.F32.PACK_AB R0, RZ, R0 ;  /* 0x00000000ff00723e */ /* 0x000fe200000000ff */
[----:B0-----:R-:W-:-:S05]  /*54d0*/  IMAD.WIDE R4, R23, 0x2, R4 ;  /* 0x0000000217047825 */ /* 0x001fca00078e0204 */
[----:B------:R0:W-:Y:S02]  /*54e0*/  STG.E.U16 desc[UR8][R4.64], R0 ;  /* 0x0000000004007986 */ /* 0x0001e4000c101508 */
.L_x_82:
[----:B------:R-:W-:Y:S05]  /*54f0*/  BSYNC.RECONVERGENT B0 ;  /* 0x0000000000007941 */ /* 0x000fea0003800200 */
.L_x_81:
[----:B------:R-:W-:Y:S01]  /*5500*/  ISETP.NE.AND P3, PT, R20, RZ, PT ;  /* 0x000000ff1400720c */ /* 0x000fe20003f65270 */
[----:B------:R-:W-:-:S12]  /*5510*/  BSSY.RECONVERGENT B0, `(.L_x_84) ;  /* 0x0000026000007945 */ /* 0x000fd80003800200 */
[----:B------:R-:W-:Y:S05]  /*5520*/  @P3 BRA `(.L_x_85) ;  /* 0x0000000000903947 */ /* 0x000fea0003800000 */
[----:B0-234-:R-:W0:Y:S01]  /*5530*/  LDC.64 R14, c[0x0][0x3a0] ;  /* 0x0000e800ff0e7b82 */ /* 0x01de220000000a00 */
[----:B------:R-:W2:Y:S01]  /*5540*/  LDCU UR4, c[0x0][0x3b4] ;  /* 0x00007680ff0477ac */ /* 0x000ea20008000800 */
[C---:B------:R-:W-:Y:S01]  /*5550*/  LOP3.LUT R3, R6.reuse, 0x1f, RZ, 0xc0, !PT ;  /* 0x0000001f06037812 */ /* 0x040fe200078ec0ff */
[----:B-1----:R-:W1:Y:S01]  /*5560*/  LDS.64 R66, [UR10] ;  /* 0x0000000aff427984 */ /* 0x002e620008000a00 */
[----:B------:R-:W-:Y:S02]  /*5570*/  LOP3.LUT R0, R6, 0xffe0, RZ, 0xc0, !PT ;  /* 0x0000ffe006007812 */ /* 0x000fe400078ec0ff */
[----:B------:R-:W-:Y:S02]  /*5580*/  LEA R3, R2, R3, 0x5 ;  /* 0x0000000302037211 */ /* 0x000fe400078e28ff */
[----:B------:R-:W3:Y:S08]  /*5590*/  LDC.64 R16, c[0x0][0x3a8] ;  /* 0x0000ea00ff107b82 */ /* 0x000ef00000000a00 */
[----:B------:R-:W4:Y:S01]  /*55a0*/  LDC.64 R4, c[0x0][0x390] ;  /* 0x0000e400ff047b82 */ /* 0x000f220000000a00 */
[----:B--2---:R-:W-:-:S02]  /*55b0*/  IMAD R21, R0, UR4, R3 ;  /* 0x0000000400157c24 */ /* 0x004fc4000f8e0203 */
[----:B0-----:R-:W-:-:S06]  /*55c0*/  IMAD.WIDE.U32 R14, R6, 0x2, R14 ;  /* 0x00000002060e7825 */ /* 0x001fcc00078e000e */
[----:B------:R-:W2:Y:S01]  /*55d0*/  LDG.E.U16 R14, desc[UR8][R14.64] ;  /* 0x000000080e0e7981 */ /* 0x000ea2000c1e1500 */
[----:B---3--:R-:W-:-:S06]  /*55e0*/  IMAD.WIDE.U32 R16, R6, 0x2, R16 ;  /* 0x0000000206107825 */ /* 0x008fcc00078e0010 */
[----:B------:R-:W3:Y:S01]  /*55f0*/  LDG.E.U16 R16, desc[UR8][R16.64] ;  /* 0x0000000810107981 */ /* 0x000ee2000c1e1500 */
[----:B----4-:R-:W-:-:S05]  /*5600*/  IMAD.WIDE R4, R21, 0x2, R4 ;  /* 0x0000000215047825 */ /* 0x010fca00078e0204 */
[----:B------:R-:W4:Y:S01]  /*5610*/  LDG.E.U16 R0, desc[UR8][R4.64] ;  /* 0x0000000804007981 */ /* 0x000f22000c1e1500 */
[----:B-1----:R-:W-:-:S04]  /*5620*/  FADD.FTZ R6, R27, -R66 ;  /* 0x800000421b067221 */ /* 0x002fc80000010000 */
        /* <DEDUP_REMOVED lines=16> */
.L_x_86:
[----:B------:R-:W0:Y:S01]  /*5730*/  LDC.64 R4, c[0x0][0x380] ;  /* 0x0000e000ff047b82 */ /* 0x000e220000000a00 */
[----:B------:R-:W-:Y:S01]  /*5740*/  F2FP.F16.F32.PACK_AB R0, RZ, R0 ;  /* 0x00000000ff00723e */ /* 0x000fe200000000ff */
[----:B0-----:R-:W-:-:S05]  /*5750*/  IMAD.WIDE R4, R21, 0x2, R4 ;  /* 0x0000000215047825 */ /* 0x001fca00078e0204 */
[----:B------:R0:W-:Y:S02]  /*5760*/  STG.E.U16 desc[UR8][R4.64], R0 ;  /* 0x0000000004007986 */ /* 0x0001e4000c101508 */
.L_x_85:
[----:B------:R-:W-:Y:S05]  /*5770*/  BSYNC.RECONVERGENT B0 ;  /* 0x0000000000007941 */ /* 0x000fea0003800200 */
.L_x_84:
[----:B------:R-:W-:Y:S01]  /*5780*/  ISETP.NE.AND P3, PT, R22, RZ, PT ;  /* 0x000000ff1600720c */ /* 0x000fe20003f65270 */
[----:B------:R-:W-:-:S12]  /*5790*/  BSSY.RECONVERGENT B0, `(.L_x_87) ;  /* 0x0000026000007945 */ /* 0x000fd80003800200 */
[----:B------:R-:W-:Y:S05]  /*57a0*/  @P3 BRA `(.L_x_88) ;  /* 0x0000000000903947 */ /* 0x000fea0003800000 */
[----:B0-234-:R-:W0:Y:S01]  /*57b0*/  LDC.64 R14, c[0x0][0x3a0] ;  /* 0x0000e800ff0e7b82 */ /* 0x01de220000000a00 */
[----:B------:R-:W2:Y:S01]  /*57c0*/  LDCU UR4, c[0x0][0x3b4] ;  /* 0x00007680ff0477ac */ /* 0x000ea20008000800 */
[C---:B------:R-:W-:Y:S01]  /*57d0*/  LOP3.LUT R3, R7.reuse, 0x1f, RZ, 0xc0, !PT ;  /* 0x0000001f07037812 */ /* 0x040fe200078ec0ff */
[----:B------:R-:W3:Y:S01]  /*57e0*/  LDS.64 R20, [UR10] ;  /* 0x0000000aff147984 */ /* 0x000ee20008000a00 */
[----:B-1----:R-:W-:Y:S02]  /*57f0*/  LOP3.LUT R0, R7, 0xffe0, RZ, 0xc0, !PT ;  /* 0x0000ffe007007812 */ /* 0x002fe400078ec0ff */
[----:B------:R-:W-:Y:S02]  /*5800*/  LEA R3, R2, R3, 0x5 ;  /* 0x0000000302037211 */ /* 0x000fe400078e28ff */
[----:B------:R-:W1:Y:S08]  /*5810*/  LDC.64 R4, c[0x0][0x3a8] ;  /* 0x0000ea00ff047b82 */ /* 0x000e700000000a00 */
[----:B------:R-:W4:Y:S01]  /*5820*/  LDC.64 R16, c[0x0][0x390] ;  /* 0x0000e400ff107b82 */ /* 0x000f220000000a00 */
[----:B--2---:R-:W-:-:S02]  /*5830*/  IMAD R19, R0, UR4, R3 ;  /* 0x0000000400137c24 */ /* 0x004fc4000f8e0203 */
[----:B0-----:R-:W-:-:S06]  /*5840*/  IMAD.WIDE.U32 R14, R7, 0x2, R14 ;  /* 0x00000002070e7825 */ /* 0x001fcc00078e000e */
[----:B------:R-:W2:Y:S01]  /*5850*/  LDG.E.U16 R14, desc[UR8][R14.64] ;  /* 0x000000080e0e7981 */ /* 0x000ea2000c1e1500 */
[----:B-1----:R-:W-:-:S06]  /*5860*/  IMAD.WIDE.U32 R6, R7, 0x2, R4 ;  /* 0x0000000207067825 */ /* 0x002fcc00078e0004 */
[----:B------:R-:W5:Y:S01]  /*5870*/  LDG.E.U16 R6, desc[UR8][R6.64] ;  /* 0x0000000806067981 */ /* 0x000f62000c1e1500 */
[----:B----4-:R-:W-:-:S05]  /*5880*/  IMAD.WIDE R4, R19, 0x2, R16 ;  /* 0x0000000213047825 */ /* 0x010fca00078e0210 */
[----:B------:R-:W4:Y:S01]  /*5890*/  LDG.E.U16 R0, desc[UR8][R4.64] ;  /* 0x0000000804007981 */ /* 0x000f22000c1e1500 */
[----:B---3--:R-:W-:-:S04]  /*58a0*/  FADD.FTZ R16, R29, -R20 ;  /* 0x800000141d107221 */ /* 0x008fc80000010000 */
[----:B------:R-:W-:Y:S01]  /*58b0*/  FMUL.FTZ R16, R16, R21 ;  /* 0x0000001510107220 */ /* 0x000fe20000410000 */
[----:B--2---:R-:W-:Y:S02]  /*58c0*/  HADD2.F32 R3, -RZ, R14.H0_H0 ;  /* 0x2000000eff037230 */ /* 0x004fe40000004100 */
[----:B-----5:R-:W-:-:S05]  /*58d0*/  HADD2.F32 R17, -RZ, R6.H0_H0 ;  /* 0x20000006ff117230 */ /* 0x020fca0000004100 */
        /* <DEDUP_REMOVED lines=13> */
.L_x_89:
[----:B------:R-:W0:Y:S01]  /*59b0*/  LDC.64 R4, c[0x0][0x380] ;  /* 0x0000e000ff047b82 */ /* 0x000e220000000a00 */
[----:B------:R-:W-:Y:S01]  /*59c0*/  F2FP.F16.F32.PACK_AB R0, RZ, R0 ;  /* 0x00000000ff00723e */ /* 0x000fe200000000ff */
[----:B0-----:R-:W-:-:S05]  /*59d0*/  IMAD.WIDE R4, R19, 0x2, R4 ;  /* 0x0000000213047825 */ /* 0x001fca00078e0204 */
[----:B------:R0:W-:Y:S02]  /*59e0*/  STG.E.U16 desc[UR8][R4.64], R0 ;  /* 0x0000000004007986 */ /* 0x0001e4000c101508 */
.L_x_88:
[----:B------:R-:W-:Y:S05]  /*59f0*/  BSYNC.RECONVERGENT B0 ;  /* 0x0000000000007941 */ /* 0x000fea0003800200 */
.L_x_87:
[----:B------:R-:W-:Y:S01]  /*5a00*/  ISETP.NE.AND P3, PT, R24, RZ, PT ;  /* 0x000000ff1800720c */ /* 0x000fe20003f65270 */
[----:B------:R-:W-:-:S12]  /*5a10*/  BSSY.RECONVERGENT B0, `(.L_x_90) ;  /* 0x0000026000007945 */ /* 0x000fd80003800200 */
[----:B------:R-:W-:Y:S05]  /*5a20*/  @P3 BRA `(.L_x_91) ;  /* 0x0000000000903947 */ /* 0x000fea0003800000 */
[----:B--2---:R-:W2:Y:S01]  /*5a30*/  LDC.64 R6, c[0x0][0x3a0] ;  /* 0x0000e800ff067b82 */ /* 0x004ea20000000a00 */
[----:B------:R-:W5:Y:S01]  /*5a40*/  LDCU UR4, c[0x0][0x3b4] ;  /* 0x00007680ff0477ac */ /* 0x000f620008000800 */
[C---:B----4-:R-:W-:Y:S01]  /*5a50*/  LOP3.LUT R3, R8.reuse, 0x1f, RZ, 0xc0, !PT ;  /* 0x0000001f08037812 */ /* 0x050fe200078ec0ff */
[----:B------:R-:W4:Y:S01]  /*5a60*/  LDS.64 R20, [UR10] ;  /* 0x0000000aff147984 */ /* 0x000f220008000a00 */
[----:B01-3--:R-:W-:Y:S02]  /*5a70*/  LOP3.LUT R0, R8, 0xffe0, RZ, 0xc0, !PT ;  /* 0x0000ffe008007812 */ /* 0x00bfe400078ec0ff */
[----:B------:R-:W-:Y:S02]  /*5a80*/  LEA R3, R2, R3, 0x5 ;  /* 0x0000000302037211 */ /* 0x000fe400078e28ff */
[----:B------:R-:W0:Y:S08]  /*5a90*/  LDC.64 R14, c[0x0][0x3a8] ;  /* 0x0000ea00ff0e7b82 */ /* 0x000e300000000a00 */
[----:B------:R-:W1:Y:S01]  /*5aa0*/  LDC.64 R4, c[0x0][0x390] ;  /* 0x0000e400ff047b82 */ /* 0x000e620000000a00 */
[----:B-----5:R-:W-:-:S02]  /*5ab0*/  IMAD R19, R0, UR4, R3 ;  /* 0x0000000400137c24 */ /* 0x020fc4000f8e0203 */
[----:B--2---:R-:W-:-:S06]  /*5ac0*/  IMAD.WIDE.U32 R6, R8, 0x2, R6 ;  /* 0x0000000208067825 */ /* 0x004fcc00078e0006 */
[----:B------:R-:W2:Y:S01]  /*5ad0*/  LDG.E.U16 R6, desc[UR8][R6.64] ;  /* 0x0000000806067981 */ /* 0x000ea2000c1e1500 */
[----:B0-----:R-:W-:-:S06]  /*5ae0*/  IMAD.WIDE.U32 R14, R8, 0x2, R14 ;  /* 0x00000002080e7825 */ /* 0x001fcc00078e000e */
[----:B------:R-:W3:Y:S01]  /*5af0*/  LDG.E.U16 R14, desc[UR8][R14.64] ;  /* 0x000000080e0e7981 */ /* 0x000ee2000c1e1500 */
[----:B-1----:R-:W-:-:S05]  /*5b00*/  IMAD.WIDE R4, R19, 0x2, R4 ;  /* 0x0000000213047825 */ /* 0x002fca00078e0204 */
[----:B------:R-:W5:Y:S01]  /*5b10*/  LDG.E.U16 R0, desc[UR8][R4.64] ;  /* 0x0000000804007981 */ /* 0x000f62000c1e1500 */
[----:B----4-:R-:W-:-:S04]  /*5b20*/  FADD.FTZ R8, R31, -R20 ;  /* 0x800000141f087221 */ /* 0x010fc80000010000 */
[----:B------:R-:W-:Y:S01]  /*5b30*/  FMUL.FTZ R8, R8, R21 ;  /* 0x0000001508087220 */ /* 0x000fe20000410000 */
[----:B--2---:R-:W-:Y:S02]  /*5b40*/  HADD2.F32 R3, -RZ, R6.H0_H0 ;  /* 0x20000006ff037230 */ /* 0x004fe40000004100 */
[----:B---3--:R-:W-:-:S05]  /*5b50*/  HADD2.F32 R17, -RZ, R14.H0_H0 ;  /* 0x2000000eff117230 */ /* 0x008fca0000004100 */
[----:B------:R-:W-:Y:S01]  /*5b60*/  FFMA.FTZ R3, R8, R3, R17 ;  /* 0x0000000308037223 */ /* 0x000fe20000010011 */
[----:B-----5:R-:W-:-:S05]  /*5b70*/  HADD2.F32 R0, -RZ, R0.H0_H0 ;  /* 0x20000000ff007230 */ /* 0x020fca0000004100 */
        /* <DEDUP_REMOVED lines=11> */
.L_x_92:
[----:B------:R-:W0:Y:S01]  /*5c30*/  LDC.64 R4, c[0x0][0x380] ;  /* 0x0000e000ff047b82 */ /* 0x000e220000000a00 */
[----:B------:R-:W-:Y:S01]  /*5c40*/  F2FP.F16.F32.PACK_AB R0, RZ, R0 ;  /* 0x00000000ff00723e */ /* 0x000fe200000000ff */
[----:B0-----:R-:W-:-:S05]  /*5c50*/  IMAD.WIDE R4, R19, 0x2, R4 ;  /* 0x0000000213047825 */ /* 0x001fca00078e0204 */
[----:B------:R0:W-:Y:S02]  /*5c60*/  STG.E.U16 desc[UR8][R4.64], R0 ;  /* 0x0000000004007986 */ /* 0x0001e4000c101508 */
.L_x_91:
[----:B------:R-:W-:Y:S05]  /*5c70*/  BSYNC.RECONVERGENT B0 ;  /* 0x0000000000007941 */ /* 0x000fea0003800200 */
.L_x_90:
        /* <DEDUP_REMOVED lines=35> */
.L_x_95:
[----:B------:R-:W0:Y:S01]  /*5eb0*/  LDC.64 R4, c[0x0][0x380] ;  /* 0x0000e000ff047b82 */ /* 0x000e220000000a00 */
[----:B------:R-:W-:Y:S01]  /*5ec0*/  F2FP.F16.F32.PACK_AB R0, RZ, R0 ;  /* 0x00000000ff00723e */ /* 0x000fe200000000ff */
[----:B0-----:R-:W-:-:S05]  /*5ed0*/  IMAD.WIDE R4, R17, 0x2, R4 ;  /* 0x0000000211047825 */ /* 0x001fca00078e0204 */
[----:B------:R0:W-:Y:S02]  /*5ee0*/  STG.E.U16 desc[UR8][R4.64], R0 ;  /* 0x0000000004007986 */ /* 0x0001e4000c101508 */
.L_x_94:
[----:B------:R-:W-:Y:S05]  /*5ef0*/  BSYNC.RECONVERGENT B0 ;  /* 0x0000000000007941 */ /* 0x000fea0003800200 */
.L_x_93:
[----:B------:R-:W-:Y:S01]  /*5f00*/  ISETP.NE.AND P3, PT, R28, RZ, PT ;  /* 0x000000ff1c00720c */ /* 0x000fe20003f65270 */
[----:B------:R-:W-:-:S12]  /*5f10*/  BSSY.RECONVERGENT B0, `(.L_x_96) ;  /* 0x0000026000007945 */ /* 0x000fd80003800200 */
[----:B------:R-:W-:Y:S05]  /*5f20*/  @P3 BRA `(.L_x_97) ;  /* 0x0000000000903947 */ /* 0x000fea0003800000 */
[----:B0-2---:R-:W0:Y:S01]  /*5f30*/  LDC.64 R4, c[0x0][0x3a0] ;  /* 0x0000e800ff047b82 */ /* 0x005e220000000a00 */
[----:B------:R-:W2:Y:S01]  /*5f40*/  LDCU UR4, c[0x0][0x3b4] ;  /* 0x00007680ff0477ac */ /* 0x000ea20008000800 */
[C---:B----4-:R-:W-:Y:S01]  /*5f50*/  LOP3.LUT R3, R10.reuse, 0x1f, RZ, 0xc0, !PT ;  /* 0x0000001f0a037812 */ /* 0x050fe200078ec0ff */
[----:B------:R-:W4:Y:S01]  /*5f60*/  LDS.64 R18, [UR10] ;  /* 0x0000000aff127984 */ /* 0x000f220008000a00 */
[----:B-1-3--:R-:W-:Y:S02]  /*5f70*/  LOP3.LUT R0, R10, 0xffe0, RZ, 0xc0, !PT ;  /* 0x0000ffe00a007812 */ /* 0x00afe400078ec0ff */
[----:B------:R-:W-:Y:S02]  /*5f80*/  LEA R3, R2, R3, 0x5 ;  /* 0x0000000302037211 */ /* 0x000fe400078e28ff */
[----:B------:R-:W1:Y:S08]  /*5f90*/  LDC.64 R6, c[0x0][0x3a8] ;  /* 0x0000ea00ff067b82 */ /* 0x000e700000000a00 */
[----:B------:R-:W3:Y:S01]  /*5fa0*/  LDC.64 R8, c[0x0][0x390] ;  /* 0x0000e400ff087b82 */ /* 0x000ee20000000a00 */
[----:B--2---:R-:W-:-:S02]  /*5fb0*/  IMAD R17, R0, UR4, R3 ;  /* 0x0000000400117c24 */ /* 0x004fc4000f8e0203 */
[----:B0-----:R-:W-:-:S06]  /*5fc0*/  IMAD.WIDE.U32 R4, R10, 0x2, R4 ;  /* 0x000000020a047825 */ /* 0x001fcc00078e0004 */
[----:B------:R-:W2:Y:S01]  /*5fd0*/  LDG.E.U16 R4, desc[UR8][R4.64] ;  /* 0x0000000804047981 */ /* 0x000ea2000c1e1500 */
[----:B-1----:R-:W-:-:S06]  /*5fe0*/  IMAD.WIDE.U32 R6, R10, 0x2, R6 ;  /* 0x000000020a067825 */ /* 0x002fcc00078e0006 */
[----:B------:R-:W5:Y:S01]  /*5ff0*/  LDG.E.U16 R6, desc[UR8][R6.64] ;  /* 0x0000000806067981 */ /* 0x000f62000c1e1500 */
[----:B---3--:R-:W-:-:S05]  /*6000*/  IMAD.WIDE R8, R17, 0x2, R8 ;  /* 0x0000000211087825 */ /* 0x008fca00078e0208 */
[----:B------:R-:W3:Y:S01]  /*6010*/  LDG.E.U16 R0, desc[UR8][R8.64] ;  /* 0x0000000808007981 */ /* 0x000ee2000c1e1500 */
[----:B----4-:R-:W-:-:S04]  /*6020*/  FADD.FTZ R10, R35, -R18 ;  /* 0x80000012230a7221 */ /* 0x010fc80000010000 */
[----:B------:R-:W-:Y:S01]  /*6030*/  FMUL.FTZ R10, R10, R19 ;  /* 0x000000130a0a7220 */ /* 0x000fe20000410000 */
[----:B--2---:R-:W-:Y:S02]  /*6040*/  HADD2.F32 R3, -RZ, R4.H0_H0 ;  /* 0x20000004ff037230 */ /* 0x004fe40000004100 */
[----:B-----5:R-:W-:-:S05]  /*6050*/  HADD2.F32 R15, -RZ, R6.H0_H0 ;  /* 0x20000006ff0f7230 */ /* 0x020fca0000004100 */
        /* <DEDUP_REMOVED lines=13> */
.L_x_98:
[----:B------:R-:W0:Y:S01]  /*6130*/  LDC.64 R4, c[0x0][0x380] ;  /* 0x0000e000ff047b82 */ /* 0x000e220000000a00 */
[----:B------:R-:W-:Y:S01]  /*6140*/  F2FP.F16.F32.PACK_AB R0, RZ, R0 ;  /* 0x00000000ff00723e */ /* 0x000fe200000000ff */
[----:B0-----:R-:W-:-:S05]  /*6150*/  IMAD.WIDE R4, R17, 0x2, R4 ;  /* 0x0000000211047825 */ /* 0x001fca00078e0204 */
[----:B------:R0:W-:Y:S02]  /*6160*/  STG.E.U16 desc[UR8][R4.64], R0 ;  /* 0x0000000004007986 */ /* 0x0001e4000c101508 */
.L_x_97:
[----:B------:R-:W-:Y:S05]  /*6170*/  BSYNC.RECONVERGENT B0 ;  /* 0x0000000000007941 */ /* 0x000fea0003800200 */
.L_x_96:
        /* <DEDUP_REMOVED lines=35> */
.L_x_101:
[----:B------:R-:W0:Y:S01]  /*63b0*/  LDC.64 R4, c[0x0][0x380] ;  /* 0x0000e000ff047b82 */ /* 0x000e220000000a00 */
[----:B------:R-:W-:Y:S01]  /*63c0*/  F2FP.F16.F32.PACK_AB R0, RZ, R0 ;  /* 0x00000000ff00723e */ /* 0x000fe200000000ff */
[----:B0-----:R-:W-:-:S05]  /*63d0*/  IMAD.WIDE R4, R15, 0x2, R4 ;  /* 0x000000020f047825 */ /* 0x001fca00078e0204 */
[----:B------:R0:W-:Y:S02]  /*63e0*/  STG.E.U16 desc[UR8][R4.64], R0 ;  /* 0x0000000004007986 */ /* 0x0001e4000c101508 */
.L_x_100:
[----:B------:R-:W-:Y:S05]  /*63f0*/  BSYNC.RECONVERGENT B0 ;  /* 0x0000000000007941 */ /* 0x000fea0003800200 */
.L_x_99:
        /* <DEDUP_REMOVED lines=35> */
.L_x_104:
[----:B------:R-:W0:Y:S01]  /*6630*/  LDC.64 R4, c[0x0][0x380] ;  /* 0x0000e000ff047b82 */ /* 0x000e220000000a00 */
[----:B------:R-:W-:Y:S01]  /*6640*/  F2FP.F16.F32.PACK_AB R0, RZ, R0 ;  /* 0x00000000ff00723e */ /* 0x000fe200000000ff */
[----:B0-----:R-:W-:-:S05]  /*6650*/  IMAD.WIDE R4, R15, 0x2, R4 ;  /* 0x000000020f047825 */ /* 0x001fca00078e0204 */
[----:B------:R0:W-:Y:S02]  /*6660*/  STG.E.U16 desc[UR8][R4.64], R0 ;  /* 0x0000000004007986 */ /* 0x0001e4000c101508 */
.L_x_103:
[----:B------:R-:W-:Y:S05]  /*6670*/  BSYNC.RECONVERGENT B0 ;  /* 0x0000000000007941 */ /* 0x000fea0003800200 */
.L_x_102:
[----:B------:R-:W-:Y:S01]  /*6680*/  ISETP.NE.AND P3, PT, R34, RZ, PT ;  /* 0x000000ff2200720c */ /* 0x000fe20003f65270 */
[----:B------:R-:W-:-:S12]  /*6690*/  BSSY.RECONVERGENT B0, `(.L_x_105) ;  /* 0x0000026000007945 */ /* 0x000fd80003800200 */
[----:B------:R-:W-:Y:S05]  /*66a0*/  @P3 BRA `(.L_x_106) ;  /* 0x0000000000903947 */ /* 0x000fea0003800000 */
[----:B0-2---:R-:W0:Y:S01]  /*66b0*/  LDC.64 R4, c[0x0][0x3a0] ;  /* 0x0000e800ff047b82 */ /* 0x005e220000000a00 */
[----:B------:R-:W2:Y:S01]  /*66c0*/  LDCU UR4, c[0x0][0x3b4] ;  /* 0x00007680ff0477ac */ /* 0x000ea20008000800 */
[C---:B----4-:R-:W-:Y:S02]  /*66d0*/  LOP3.LUT R3, R13.reuse, 0x1f, RZ, 0xc0, !PT ;  /* 0x0000001f0d037812 */ /* 0x050fe400078ec0ff */
[----:B-1-3--:R-:W-:Y:S02]  /*66e0*/  LOP3.LUT R0, R13, 0x1ffe0, RZ, 0xc0, !PT ;  /* 0x0001ffe00d007812 */ /* 0x00afe400078ec0ff */
[----:B------:R-:W-:Y:S02]  /*66f0*/  LEA R3, R2, R3, 0x5 ;  /* 0x0000000302037211 */ /* 0x000fe400078e28ff */
[----:B------:R-:W1:Y:S08]  /*6700*/  LDC.64 R6, c[0x0][0x3a8] ;  /* 0x0000ea00ff067b82 */ /* 0x000e700000000a00 */
[----:B------:R-:W3:Y:S01]  /*6710*/  LDC.64 R8, c[0x0][0x390] ;  /* 0x0000e400ff087b82 */ /* 0x000ee20000000a00 */
[----:B--2---:R-:W-:-:S02]  /*6720*/  IMAD R15, R0, UR4, R3 ;  /* 0x00000004000f7c24 */ /* 0x004fc4000f8e0203 */
[----:B0-----:R-:W-:-:S06]  /*6730*/  IMAD.WIDE.U32 R4, R13, 0x2, R4 ;  /* 0x000000020d047825 */ /* 0x001fcc00078e0004 */
[----:B------:R-:W2:Y:S01]  /*6740*/  LDG.E.U16 R4, desc[UR8][R4.64] ;  /* 0x0000000804047981 */ /* 0x000ea2000c1e1500 */
[----:B-1----:R-:W-:-:S03]  /*6750*/  IMAD.WIDE.U32 R6, R13, 0x2, R6 ;  /* 0x000000020d067825 */ /* 0x002fc600078e0006 */
[----:B------:R-:W0:Y:S04]  /*6760*/  LDS.64 R12, [UR10] ;  /* 0x0000000aff0c7984 */ /* 0x000e280008000a00 */
[----:B------:R-:W4:Y:S01]  /*6770*/  LDG.E.U16 R6, desc[UR8][R6.64] ;  /* 0x0000000806067981 */ /* 0x000f22000c1e1500 */
[----:B---3--:R-:W-:-:S05]  /*6780*/  IMAD.WIDE R8, R15, 0x2, R8 ;  /* 0x000000020f087825 */ /* 0x008fca00078e0208 */
        /* <DEDUP_REMOVED lines=18> */
.L_x_107:
[----:B------:R-:W0:Y:S01]  /*68b0*/  LDC.64 R4, c[0x0][0x380] ;  /* 0x0000e000ff047b82 */ /* 0x000e220000000a00 */
[----:B------:R-:W-:Y:S01]  /*68c0*/  F2FP.F16.F32.PACK_AB R0, RZ, R0 ;  /* 0x00000000ff00723e */ /* 0x000fe200000000ff */
[----:B0-----:R-:W-:-:S05]  /*68d0*/  IMAD.WIDE R4, R15, 0x2, R4 ;  /* 0x000000020f047825 */ /* 0x001fca00078e0204 */
[----:B------:R0:W-:Y:S02]  /*68e0*/  STG.E.U16 desc[UR8][R4.64], R0 ;  /* 0x0000000004007986 */ /* 0x0001e4000c101508 */
.L_x_106:
[----:B------:R-:W-:Y:S05]  /*68f0*/  BSYNC.RECONVERGENT B0 ;  /* 0x0000000000007941 */ /* 0x000fea0003800200 */
.L_x_105:
        /* <DEDUP_REMOVED lines=35> */
.L_x_110:
[----:B------:R-:W0:Y:S01]  /*6b30*/  LDC.64 R4, c[0x0][0x380] ;  /* 0x0000e000ff047b82 */ /* 0x000e220000000a00 */
[----:B------:R-:W-:Y:S01]  /*6b40*/  F2FP.F16.F32.PACK_AB R0, RZ, R0 ;  /* 0x00000000ff00723e */ /* 0x000fe200000000ff */
[----:B0-----:R-:W-:-:S05]  /*6b50*/  IMAD.WIDE R4, R11, 0x2, R4 ;  /* 0x000000020b047825 */ /* 0x001fca00078e0204 */
[----:B------:R0:W-:Y:S02]  /*6b60*/  STG.E.U16 desc[UR8][R4.64], R0 ;  /* 0x0000000004007986 */ /* 0x0001e4000c101508 */
.L_x_109:
[----:B------:R-:W-:Y:S05]  /*6b70*/  BSYNC.RECONVERGENT B0 ;  /* 0x0000000000007941 */ /* 0x000fea0003800200 */
.L_x_108:
        /* <DEDUP_REMOVED lines=35> */
.L_x_113:
[----:B------:R-:W0:Y:S01]  /*6db0*/  LDC.64 R4, c[0x0][0x380] ;  /* 0x0000e000ff047b82 */ /* 0x000e220000000a00 */
[----:B------:R-:W-:Y:S01]  /*6dc0*/  F2FP.F16.F32.PACK_AB R0, RZ, R0 ;  /* 0x00000000ff00723e */ /* 0x000fe200000000ff */
[----:B0-----:R-:W-:-:S05]  /*6dd0*/  IMAD.WIDE R4, R11, 0x2, R4 ;  /* 0x000000020b047825 */ /* 0x001fca00078e0204 */
[----:B------:R0:W-:Y:S02]  /*6de0*/  STG.E.U16 desc[UR8][R4.64], R0 ;  /* 0x0000000004007986 */ /* 0x0001e4000c101508 */
.L_x_112:
[----:B------:R-:W-:Y:S05]  /*6df0*/  BSYNC.RECONVERGENT B0 ;  /* 0x0000000000007941 */ /* 0x000fea0003800200 */
.L_x_111:
[----:B------:R-:W-:Y:S01]  /*6e00*/  ISETP.NE.AND P3, PT, R44, RZ, PT ;  /* 0x000000ff2c00720c */ /* 0x000fe20003f65270 */
[----:B------:R-:W-:-:S12]  /*6e10*/  BSSY.RECONVERGENT B0, `(.L_x_114) ;  /* 0x0000026000007945 */ /* 0x000fd80003800200 */
[----:B------:R-:W-:Y:S05]  /*6e20*/  @P3 BRA `(.L_x_115) ;  /* 0x0000000000903947 */ /* 0x000fea0003800000 */
[----:B0-2---:R-:W0:Y:S01]  /*6e30*/  LDC.64 R4, c[0x0][0x3a0] ;  /* 0x0000e800ff047b82 */ /* 0x005e220000000a00 */
[----:B------:R-:W2:Y:S01]  /*6e40*/  LDCU UR4, c[0x0][0x3b4] ;  /* 0x00007680ff0477ac */ /* 0x000ea20008000800 */
[C---:B----4-:R-:W-:Y:S01]  /*6e50*/  LOP3.LUT R3, R46.reuse, 0x1f, RZ, 0xc0, !PT ;  /* 0x0000001f2e037812 */ /* 0x050fe200078ec0ff */
[----:B---3--:R-:W3:Y:S01]  /*6e60*/  LDS.64 R14, [UR10] ;  /* 0x0000000aff0e7984 */ /* 0x008ee20008000a00 */
        /* <DEDUP_REMOVED lines=28> */
.L_x_116:
[----:B------:R-:W0:Y:S01]  /*7030*/  LDC.64 R4, c[0x0][0x380] ;  /* 0x0000e000ff047b82 */ /* 0x000e220000000a00 */
[----:B------:R-:W-:Y:S01]  /*7040*/  F2FP.F16.F32.PACK_AB R0, RZ, R0 ;  /* 0x00000000ff00723e */ /* 0x000fe200000000ff */
[----:B0-----:R-:W-:-:S05]  /*7050*/  IMAD.WIDE R4, R13, 0x2, R4 ;  /* 0x000000020d047825 */ /* 0x001fca00078e0204 */
[----:B------:R0:W-:Y:S02]  /*7060*/  STG.E.U16 desc[UR8][R4.64], R0 ;  /* 0x0000000004007986 */ /* 0x0001e4000c101508 */
.L_x_115:
[----:B------:R-:W-:Y:S05]  /*7070*/  BSYNC.RECONVERGENT B0 ;  /* 0x0000000000007941 */ /* 0x000fea0003800200 */
.L_x_114:
        /* <DEDUP_REMOVED lines=35> */
.L_x_119:
[----:B------:R-:W0:Y:S01]  /*72b0*/  LDC.64 R4, c[0x0][0x380] ;  /* 0x0000e000ff047b82 */ /* 0x000e220000000a00 */
[----:B------:R-:W-:Y:S01]  /*72c0*/  F2FP.F16.F32.PACK_AB R0, RZ, R0 ;  /* 0x00000000ff00723e */ /* 0x000fe200000000ff */
[----:B0-----:R-:W-:-:S05]  /*72d0*/  IMAD.WIDE R4, R13, 0x2, R4 ;  /* 0x000000020d047825 */ /* 0x001fca00078e0204 */
[----:B------:R0:W-:Y:S02]  /*72e0*/  STG.E.U16 desc[UR8][R4.64], R0 ;  /* 0x0000000004007986 */ /* 0x0001e4000c101508 */
.L_x_118:
[----:B------:R-:W-:Y:S05]  /*72f0*/  BSYNC.RECONVERGENT B0 ;  /* 0x0000000000007941 */ /* 0x000fea0003800200 */
.L_x_117:
        /* <DEDUP_REMOVED lines=35> */
.L_x_122:
[----:B------:R-:W0:Y:S01]  /*7530*/  LDC.64 R4, c[0x0][0x380] ;  /* 0x0000e000ff047b82 */ /* 0x000e220000000a00 */
[----:B------:R-:W-:Y:S01]  /*7540*/  F2FP.F16.F32.PACK_AB R0, RZ, R0 ;  /* 0x00000000ff00723e */ /* 0x000fe200000000ff */
[----:B0-----:R-:W-:-:S05]  /*7550*/  IMAD.WIDE R4, R13, 0x2, R4 ;  /* 0x000000020d047825 */ /* 0x001fca00078e0204 */
[----:B------:R0:W-:Y:S02]  /*7560*/  STG.E.U16 desc[UR8][R4.64], R0 ;  /* 0x0000000004007986 */ /* 0x0001e4000c101508 */
.L_x_121:
[----:B------:R-:W-:Y:S05]  /*7570*/  BSYNC.RECONVERGENT B0 ;  /* 0x0000000000007941 */ /* 0x000fea0003800200 */
.L_x_120:
        /* <DEDUP_REMOVED lines=35> */
.L_x_125:
[----:B------:R-:W0:Y:S01]  /*77b0*/  LDC.64 R4, c[0x0][0x380] ;  /* 0x0000e000ff047b82 */ /* 0x000e220000000a00 */
[----:B------:R-:W-:Y:S01]  /*77c0*/  F2FP.F16.F32.PACK_AB R0, RZ, R0 ;  /* 0x00000000ff00723e */ /* 0x000fe200000000ff */
[----:B0-----:R-:W-:-:S05]  /*77d0*/  IMAD.WIDE R4, R13, 0x2, R4 ;  /* 0x000000020d047825 */ /* 0x001fca00078e0204 */
[----:B------:R0:W-:Y:S02]  /*77e0*/  STG.E.U16 desc[UR8][R4.64], R0 ;  /* 0x0000000004007986 */ /* 0x0001e4000c101508 */
.L_x_124:
[----:B------:R-:W-:Y:S05]  /*77f0*/  BSYNC.RECONVERGENT B0 ;  /* 0x0000000000007941 */ /* 0x000fea0003800200 */
.L_x_123:
[----:B------:R-:W-:Y:S04]  /*7800*/  BSSY.RECONVERGENT B0, `(.L_x_126) ;  /* 0x0000026000007945 */ /* 0x000fe80003800200 */
        /* <DEDUP_REMOVED lines=33> */
.L_x_128:
[----:B------:R-:W0:Y:S01]  /*7a20*/  LDC.64 R4, c[0x0][0x380] ;  /* 0x0000e000ff047b82 */ /* 0x000e220000000a00 */
[----:B------:R-:W-:Y:S01]  /*7a30*/  F2FP.F16.F32.PACK_AB R0, RZ, R0 ;  /* 0x00000000ff00723e */ /* 0x000fe200000000ff */
[----:B0-----:R-:W-:-:S05]  /*7a40*/  IMAD.WIDE R4, R13, 0x2, R4 ;  /* 0x000000020d047825 */ /* 0x001fca00078e0204 */
[----:B------:R0:W-:Y:S02]  /*7a50*/  STG.E.U16 desc[UR8][R4.64], R0 ;  /* 0x0000000004007986 */ /* 0x0001e4000c101508 */
.L_x_127:
[----:B------:R-:W-:Y:S05]  /*7a60*/  BSYNC.RECONVERGENT B0 ;  /* 0x0000000000007941 */ /* 0x000fea0003800200 */
.L_x_126:
        /* <DEDUP_REMOVED lines=34> */
.L_x_131:
[----:B------:R-:W0:Y:S01]  /*7c90*/  LDC.64 R4, c[0x0][0x380] ;  /* 0x0000e000ff047b82 */ /* 0x000e220000000a00 */
[----:B------:R-:W-:Y:S01]  /*7ca0*/  F2FP.F16.F32.PACK_AB R0, RZ, R0 ;  /* 0x00000000ff00723e */ /* 0x000fe200000000ff */
[----:B0-----:R-:W-:-:S05]  /*7cb0*/  IMAD.WIDE R4, R13, 0x2, R4 ;  /* 0x000000020d047825 */ /* 0x001fca00078e0204 */
[----:B------:R0:W-:Y:S02]  /*7cc0*/  STG.E.U16 desc[UR8][R4.64], R0 ;  /* 0x0000000004007986 */ /* 0x0001e4000c101508 */
.L_x_130:
[----:B------:R-:W-:Y:S05]  /*7cd0*/  BSYNC.RECONVERGENT B0 ;  /* 0x0000000000007941 */ /* 0x000fea0003800200 */
.L_x_129:
        /* <DEDUP_REMOVED lines=34> */
.L_x_134:
[----:B------:R-:W0:Y:S01]  /*7f00*/  LDC.64 R4, c[0x0][0x380] ;  /* 0x0000e000ff047b82 */ /* 0x000e220000000a00 */
[----:B------:R-:W-:Y:S01]  /*7f10*/  F2FP.F16.F32.PACK_AB R0, RZ, R0 ;  /* 0x00000000ff00723e */ /* 0x000fe200000000ff */
[----:B0-----:R-:W-:-:S05]  /*7f20*/  IMAD.WIDE R4, R13, 0x2, R4 ;  /* 0x000000020d047825 */ /* 0x001fca00078e0204 */
[----:B------:R0:W-:Y:S02]  /*7f30*/  STG.E.U16 desc[UR8][R4.64], R0 ;  /* 0x0000000004007986 */ /* 0x0001e4000c101508 */
.L_x_133:
[----:B------:R-:W-:Y:S05]  /*7f40*/  BSYNC.RECONVERGENT B0 ;  /* 0x0000000000007941 */ /* 0x000fea0003800200 */
.L_x_132:
        /* <DEDUP_REMOVED lines=34> */
.L_x_137:
[----:B------:R-:W0:Y:S01]  /*8170*/  LDC.64 R4, c[0x0][0x380] ;  /* 0x0000e000ff047b82 */ /* 0x000e220000000a00 */
[----:B------:R-:W-:Y:S01]  /*8180*/  F2FP.F16.F32.PACK_AB R0, RZ, R0 ;  /* 0x00000000ff00723e */ /* 0x000fe200000000ff */
[----:B0-----:R-:W-:-:S05]  /*8190*/  IMAD.WIDE R4, R13, 0x2, R4 ;  /* 0x000000020d047825 */ /* 0x001fca00078e0204 */
[----:B------:R0:W-:Y:S02]  /*81a0*/  STG.E.U16 desc[UR8][R4.64], R0 ;  /* 0x0000000004007986 */ /* 0x0001e4000c101508 */
.L_x_136:
[----:B------:R-:W-:Y:S05]  /*81b0*/  BSYNC.RECONVERGENT B0 ;  /* 0x0000000000007941 */ /* 0x000fea0003800200 */
.L_x_135:
        /* <DEDUP_REMOVED lines=34> */
.L_x_140:
[----:B------:R-:W0:Y:S01]  /*83e0*/  LDC.64 R4, c[0x0][0x380] ;  /* 0x0000e000ff047b82 */ /* 0x000e220000000a00 */
[----:B------:R-:W-:Y:S01]  /*83f0*/  F2FP.F16.F32.PACK_AB R0, RZ, R0 ;  /* 0x00000000ff00723e */ /* 0x000fe200000000ff */
[----:B0-----:R-:W-:-:S05]  /*8400*/  IMAD.WIDE R4, R13, 0x2, R4 ;  /* 0x000000020d047825 */ /* 0x001fca00078e0204 */
[----:B------:R0:W-:Y:S02]  /*8410*/  STG.E.U16 desc[UR8][R4.64], R0 ;  /* 0x0000000004007986 */ /* 0x0001e4000c101508 */
.L_x_139:
[----:B------:R-:W-:Y:S05]  /*8420*/  BSYNC.RECONVERGENT B0 ;  /* 0x0000000000007941 */ /* 0x000fea0003800200 */
.L_x_138:
[----:B------:R-:W-:Y:S05]  /*8430*/  @P6 EXIT ;  /* 0x000000000000694d */ /* 0x000fea0003800000 */
        /* <DEDUP_REMOVED lines=27> */
[----:B------:R-:W-:Y:S01]  /*85f0*/  STG.E.U16 desc[UR8][R6.64], R8 ;  /* 0x0000000806007986 */ /* 0x000fe2000c101508 */
[----:B0-----:R-:W-:-:S04]  /*8600*/  IADD3 R2, P0, PT, R15, UR4, RZ ;  /* 0x000000040f027c10 */ /* 0x001fc8000ff1e0ff */
[----:B------:R-:W-:-:S05]  /*8610*/  LEA.HI.X.SX32 R3, R15, UR5, 0x1, P0 ;  /* 0x000000050f037c11 */ /* 0x000fca00080f0eff */
[----:B-1----:R-:W-:Y:S01]  /*8620*/  STG.E.U8 desc[UR8][R2.64], R5 ;  /* 0x0000000502007986 */ /* 0x002fe2000c101108 */
[----:B------:R-:W-:Y:S05]  /*8630*/  EXIT ;  /* 0x000000000000794d */ /* 0x000fea0003800000 */
.L_x_141:
[----:B------:R-:W0:Y:S01]  /*8640*/  LDC.64 R2, c[0x0][0x380] ;  /* 0x0000e000ff027b82 */ /* 0x000e220000000a00 */
[----:B------:R-:W-:Y:S01]  /*8650*/  F2FP.F16.F32.PACK_AB R8, RZ, R8 ;  /* 0x00000008ff08723e */ /* 0x000fe200000000ff */
[----:B0-----:R-:W-:-:S05]  /*8660*/  IMAD.WIDE R2, R15, 0x2, R2 ;  /* 0x000000020f027825 */ /* 0x001fca00078e0202 */
[----:B------:R-:W-:Y:S01]  /*8670*/  STG.E.U16 desc[UR8][R2.64], R8 ;  /* 0x0000000802007986 */ /* 0x000fe2000c101508 */
[----:B------:R-:W-:Y:S05]  /*8680*/  EXIT ;  /* 0x000000000000794d */ /* 0x000fea0003800000 */
.L_x_142:
        /* <DEDUP_REMOVED lines=15> */
.L_x_598:


//--------------------- .text._ZN17fastertransformer29add_bias_layernorm_add_res_e2ILi32EEEvP5char2PKS1_P7__half2PKS5_S8_S8_fiiPKfSA_ --------------------------
	.section	.text._ZN17fastertransformer29add_bias_layernorm_add_res_e2ILi32EEEvP5char2PKS1_P7__half2PKS5_S8_S8_fiiPKfSA_,"ax",@progbits
	.align	128
        .global         _ZN17fastertransformer29add_bias_layernorm_add_res_e2ILi32EEEvP5char2PKS1_P7__half2PKS5_S8_S8_fiiPKfSA_
        .type           _ZN17fastertransformer29add_bias_layernorm_add_res_e2ILi32EEEvP5char2PKS1_P7__half2PKS5_S8_S8_fiiPKfSA_,@function
        .size           _ZN17fastertransformer29add_bias_layernorm_add_res_e2ILi32EEEvP5char2PKS1_P7__half2PKS5_S8_S8_fiiPKfSA_,(.L_x_599 - _ZN17fastertransformer29add_bias_layernorm_add_res_e2ILi32EEEvP5char2PKS1_P7__half2PKS5_S8_S8_fiiPKfSA_)
        .other          _ZN17fastertransformer29add_bias_layernorm_add_res_e2ILi32EEEvP5char2PKS1_P7__half2PKS5_S8_S8_fiiPKfSA_,@"STO_CUDA_ENTRY STV_DEFAULT"
_ZN17fastertransformer29add_bias_layernorm_add_res_e2ILi32EEEvP5char2PKS1_P7__half2PKS5_S8_S8_fiiPKfSA_:
.text._ZN17fastertransformer29add_bias_layernorm_add_res_e2ILi32EEEvP5char2PKS1_P7__half2PKS5_S8_S8_fiiPKfSA_:
[----:B------:R-:W-:Y:S01]  /*0000*/  LDC R1, c[0x0][0x37c] ;  /* 0x0000df00ff017b82 */ /* 0x000fe20000000800 */
[----:B------:R-:W0:Y:S07]  /*0010*/  LDCU.64 UR4, c[0x0][0x3c8] ;  /* 0x00007900ff0477ac */ /* 0x000e2e0008000a00 */
[----:B------:R-:W1:Y:S01]  /*0020*/  LDC.64 R4, c[0x0][0x3c8] ;  /* 0x0000f200ff047b82 */ /* 0x000e620000000a00 */
[----:B------:R-:W2:Y:S07]  /*0030*/  LDCU.64 UR8, c[0x0][0x358] ;  /* 0x00006b00ff0877ac */ /* 0x000eae0008000a00 */
[----:B------:R-:W2:Y:S01]  /*0040*/  LDC.64 R6, c[0x0][0x3c0] ;  /* 0x0000f000ff067b82 */ /* 0x000ea20000000a00 */
[----:B------:R-:W3:Y:S01]  /*0050*/  S2R R42, SR_TID.X ;  /* 0x00000000002a7919 */ /* 0x000ee20000002100 */
[----:B------:R-:W3:Y:S01]  /*0060*/  LDCU UR7, c[0x0][0x360] ;  /* 0x00006c00ff0777ac */ /* 0x000ee20008000800 */
[----:B------:R-:W4:Y:S01]  /*0070*/  LDCU UR12, c[0x0][0x3b8] ;  /* 0x00007700ff0c77ac */ /* 0x000f220008000800 */
[----:B0-----:R-:W-:-:S04]  /*0080*/  UISETP.NE.U32.AND UP0, UPT, UR4, URZ, UPT ;  /* 0x000000ff0400728c */ /* 0x001fc8000bf05070 */
[----:B------:R-:W-:-:S06]  /*0090*/  UISETP.NE.AND.EX UP0, UPT, UR5, URZ, UPT, UP0 ;  /* 0x000000ff0500728c */ /* 0x000fcc000bf05300 */
[----:B------:R-:W-:Y:S01]  /*00a0*/  PLOP3.LUT P0, PT, PT, PT, UP0, 0x80, 0x8 ;  /* 0x000000000008781c */ /* 0x000fe20003f0f008 */
[----:B--2---:R-:W2:-:S12]  /*00b0*/  LDG.E.CONSTANT R8, desc[UR8][R6.64] ;  /* 0x0000000806087981 */ /* 0x004e98000c1e9900 */
[----:B-1----:R0:W5:Y:S01]  /*00c0*/  @P0 LDG.E.CONSTANT R5, desc[UR8][R4.64] ;  /* 0x0000000804050981 */ /* 0x002162000c1e9900 */
[----:B---3--:R-:W-:-:S04]  /*00d0*/  IADD3 R17, PT, PT, R42, UR7, RZ ;  /* 0x000000072a117c10 */ /* 0x008fc8000fffe0ff */
[----:B------:R-:W-:Y:S01]  /*00e0*/  IADD3 R3, PT, PT, R17, UR7, RZ ;  /* 0x0000000711037c10 */ /* 0x000fe2000fffe0ff */
[----:B----4-:R-:W-:-:S03]  /*00f0*/  USHF.R.S32.HI UR10, URZ, 0x1, UR12 ;  /* 0x00000001ff0a7899 */ /* 0x010fc6000801140c */
[----:B------:R-:W-:Y:S01]  /*0100*/  IADD3 R0, PT, PT, R3, UR7, RZ ;  /* 0x0000000703007c10 */ /* 0x000fe2000fffe0ff */
[----:B------:R-:W1:Y:S03]  /*0110*/  S2R R28, SR_CTAID.X ;  /* 0x00000000001c7919 */ /* 0x000e660000002500 */
[----:B------:R-:W-:Y:S02]  /*0120*/  IADD3 R2, PT, PT, R0, UR7, RZ ;  /* 0x0000000700027c10 */ /* 0x000fe4000fffe0ff */
[----:B------:R-:W-:Y:S02]  /*0130*/  PLOP3.LUT P0, PT, PT, PT, UP0, 0x80, 0x8 ;  /* 0x000000000008781c */ /* 0x000fe40003f0f008 */
[----:B0-----:R-:W-:Y:S02]  /*0140*/  IADD3 R4, PT, PT, R2, UR7, RZ ;  /* 0x0000000702047c10 */ /* 0x001fe4000fffe0ff */
[----:B------:R-:W-:-:S02]  /*0150*/  ISETP.LT.AND P3, PT, R42, UR10, PT ;  /* 0x0000000a2a007c0c */ /* 0x000fc4000bf61270 */
[----:B------:R-:W-:-:S04]  /*0160*/  IADD3 R9, PT, PT, R4, UR7, RZ ;  /* 0x0000000704097c10 */ /* 0x000fc8000fffe0ff */
[----:B------:R-:W-:Y:S01]  /*0170*/  IADD3 R7, PT, PT, R9, UR7, RZ ;  /* 0x0000000709077c10 */ /* 0x000fe2000fffe0ff */
[----:B------:R-:W-:Y:S01]  /*0180*/  UMOV UR11, 0xbf800000 ;  /* 0xbf800000000b7882 */ /* 0x000fe20000000000 */
[----:B------:R-:W-:Y:S02]  /*0190*/  BSSY.RECONVERGENT B0, `(.L_x_143) ;  /* 0x0000024000007945 */ /* 0x000fe40003800200 */
[----:B------:R-:W-:Y:S01]  /*01a0*/  IADD3 R6, PT, PT, R7, UR7, RZ ;  /* 0x0000000707067c10 */ /* 0x000fe2000fffe0ff */
[----:B------:R-:W-:Y:S01]  /*01b0*/  HFMA2 R68, -RZ, RZ, 0, 0 ;  /* 0x00000000ff447431 */ /* 0x000fe200000001ff */
[----:B------:R-:W-:Y:S02]  /*01c0*/  ISETP.GE.AND P1, PT, R3, UR10, PT ;  /* 0x0000000a03007c0c */ /* 0x000fe4000bf26270 */
[----:B------:R-:W-:Y:S02]  /*01d0*/  ISETP.GE.AND P2, PT, R0, UR10, PT ;  /* 0x0000000a00007c0c */ /* 0x000fe4000bf46270 */
[----:B--2---:R-:W-:-:S02]  /*01e0*/  R2UR UR4, R8 ;  /* 0x00000000080472ca */ /* 0x004fc400000e0000 */
[----:B-----5:R-:W-:Y:S02]  /*01f0*/  @P0 R2UR UR11, R5 ;  /* 0x00000000050b02ca */ /* 0x020fe400000e0000 */
[----:B------:R-:W-:Y:S02]  /*0200*/  P2R R5, PR, RZ, 0x8 ;  /* 0x00000008ff057803 */ /* 0x000fe40000000000 */
[----:B------:R-:W-:Y:S02]  /*0210*/  ISETP.GE.AND P0, PT, R17, UR10, PT ;  /* 0x0000000a11007c0c */ /* 0x000fe4000bf06270 */
[----:B------:R-:W-:Y:S01]  /*0220*/  IADD3 R5, PT, PT, R6, UR7, RZ ;  /* 0x0000000706057c10 */ /* 0x000fe2000fffe0ff */
[----:B-1----:R-:W-:Y:S10]  /*0230*/  @!P3 BRA `(.L_x_144) ;  /* 0x000000000064b947 */ /* 0x002ff40003800000 */
[----:B------:R-:W0:Y:S01]  /*0240*/  LDCU UR5, c[0x0][0x3b4] ;  /* 0x00007680ff0577ac */ /* 0x000e220008000800 */
[----:B------:R-:W-:Y:S01]  /*0250*/  SHF.L.U32 R8, R42, 0x1, RZ ;  /* 0x000000012a087819 */ /* 0x000fe200000006ff */
[----:B------:R-:W1:Y:S03]  /*0260*/  LDCU.64 UR14, c[0x0][0x388] ;  /* 0x00007100ff0e77ac */ /* 0x000e660008000a00 */
[C---:B------:R-:W-:Y:S02]  /*0270*/  LOP3.LUT R11, R8.reuse, 0x1e, RZ, 0xc0, !PT ;  /* 0x0000001e080b7812 */ /* 0x040fe400078ec0ff */
[----:B------:R-:W-:Y:S02]  /*0280*/  LOP3.LUT R8, R8, 0x7e0, RZ, 0xc0, !PT ;  /* 0x000007e008087812 */ /* 0x000fe400078ec0ff */
[----:B------:R-:W-:-:S05]  /*0290*/  LEA R11, R28, R11, 0x5 ;  /* 0x0000000b1c0b7211 */ /* 0x000fca00078e28ff */
[----:B0-----:R-:W-:Y:S02]  /*02a0*/  IMAD R8, R8, UR5, R11 ;  /* 0x0000000508087c24 */ /* 0x001fe4000f8e020b */
[----:B------:R-:W0:Y:S03]  /*02b0*/  LDC.64 R10, c[0x0][0x398] ;  /* 0x0000e600ff0a7b82 */ /* 0x000e260000000a00 */
[----:B-1----:R-:W-:-:S04]  /*02c0*/  IADD3 R12, P3, PT, R8, UR14, RZ ;  /* 0x0000000e080c7c10 */ /* 0x002fc8000ff7e0ff */
[----:B------:R-:W-:-:S05]  /*02d0*/  IADD3.X R13, PT, PT, RZ, UR15, RZ, P3, !PT ;  /* 0x0000000fff0d7c10 */ /* 0x000fca0009ffe4ff */
[----:B------:R-:W2:Y:S01]  /*02e0*/  LDG.E.U16 R12, desc[UR8][R12.64] ;  /* 0x000000080c0c7981 */ /* 0x000ea2000c1e1500 */
[----:B0-----:R-:W-:-:S06]  /*02f0*/  IMAD.WIDE.U32 R10, R42, 0x4, R10 ;  /* 0x000000042a0a7825 */ /* 0x001fcc00078e000a */
[----:B------:R0:W3:Y:S02]  /*0300*/  LDG.E R10, desc[UR8][R10.64] ;  /* 0x000000080a0a7981 */ /* 0x0000e4000c1e1900 */
[----:B0-----:R-:W-:Y:S02]  /*0310*/  F2FP.F16.F32.PACK_AB R11, RZ, UR4 ;  /* 0x00000004ff0b7c3e */ /* 0x001fe400080000ff */
[C---:B--2---:R-:W-:Y:S02]  /*0320*/  PRMT R8, R12.reuse, 0x8880, RZ ;  /* 0x000088800c087816 */ /* 0x044fe400000000ff */
[----:B------:R-:W-:-:S04]  /*0330*/  PRMT R14, R12, 0x9991, RZ ;  /* 0x000099910c0e7816 */ /* 0x000fc800000000ff */
[----:B------:R-:W-:Y:S08]  /*0340*/  I2F.F16 R8, R8 ;  /* 0x0000000800087306 */ /* 0x000ff00000200c00 */
[----:B------:R-:W0:Y:S02]  /*0350*/  I2F.F16 R15, R14 ;  /* 0x0000000e000f7306 */ /* 0x000e240000200c00 */
[----:B0-----:R-:W-:-:S05]  /*0360*/  PRMT R8, R8, 0x5410, R15 ;  /* 0x0000541008087816 */ /* 0x001fca000000000f */
[----:B------:R-:W-:-:S04]  /*0370*/  HMUL2 R67, R8, R11.H0_H0 ;  /* 0x2000000b08437232 */ /* 0x000fc80000000000 */
[----:B---3--:R-:W-:-:S05]  /*0380*/  HADD2 R67, R67, R10 ;  /* 0x0000000a43437230 */ /* 0x008fca0000000000 */
[--C-:B------:R-:W-:Y:S02]  /*0390*/  HADD2.F32 R10, -RZ, R67.reuse.H0_H0 ;  /* 0x20000043ff0a7230 */ /* 0x100fe40000004100 */
[----:B------:R-:W-:-:S05]  /*03a0*/  HADD2.F32 R11, -RZ, R67.H1_H1 ;  /* 0x30000043ff0b7230 */ /* 0x000fca0000004100 */
[----:B------:R-:W-:-:S04]  /*03b0*/  FADD.FTZ R10, R10, R11 ;  /* 0x0000000b0a0a7221 */ /* 0x000fc80000010000 */
[----:B------:R-:W-:-:S07]  /*03c0*/  FADD.FTZ R68, RZ, R10 ;  /* 0x0000000aff447221 */ /* 0x000fce0000010000 */
.L_x_144:
[----:B------:R-:W-:Y:S05]  /*03d0*/  BSYNC.RECONVERGENT B0 ;  /* 0x0000000000007941 */ /* 0x000fea0003800200 */
.L_x_143:
[----:B------:R-:W-:Y:S04]  /*03e0*/  BSSY.RECONVERGENT B0, `(.L_x_145) ;  /* 0x000001b000007945 */ /* 0x000fe80003800200 */
[----:B------:R-:W-:Y:S05]  /*03f0*/  @P0 BRA `(.L_x_146) ;  /* 0x0000000000640947 */ /* 0x000fea0003800000 */
        /* <DEDUP_REMOVED lines=10> */
[----:B------:R1:W2:Y:S01]  /*04a0*/  LDG.E.U16 R12, desc[UR8][R12.64] ;  /* 0x000000080c0c7981 */ /* 0x0002a2000c1e1500 */
[----:B0-----:R-:W-:-:S06]  /*04b0*/  IMAD.WIDE.U32 R10, R17, 0x4, R10 ;  /* 0x00000004110a7825 */ /* 0x001fcc00078e000a */
[----:B------:R-:W3:Y:S01]  /*04c0*/  LDG.E R10, desc[UR8][R10.64] ;  /* 0x000000080a0a7981 */ /* 0x000ee2000c1e1900 */
[----:B-1----:R-:W-:Y:S02]  /*04d0*/  F2FP.F16.F32.PACK_AB R13, RZ, UR4 ;  /* 0x00000004ff0d7c3e */ /* 0x002fe400080000ff */
[C---:B--2---:R-:W-:Y:S02]  /*04e0*/  PRMT R8, R12.reuse, 0x8880, RZ ;  /* 0x000088800c087816 */ /* 0x044fe400000000ff */
[----:B------:R-:W-:-:S04]  /*04f0*/  PRMT R14, R12, 0x9991, RZ ;  /* 0x000099910c0e7816 */ /* 0x000fc800000000ff */
[----:B------:R-:W-:Y:S08]  /*0500*/  I2F.F16 R8, R8 ;  /* 0x0000000800087306 */ /* 0x000ff00000200c00 */
[----:B------:R-:W0:Y:S02]  /*0510*/  I2F.F16 R15, R14 ;  /* 0x0000000e000f7306 */ /* 0x000e240000200c00 */
[----:B0-----:R-:W-:-:S05]  /*0520*/  PRMT R8, R8, 0x5410, R15 ;  /* 0x0000541008087816 */ /* 0x001fca000000000f */
[----:B------:R-:W-:-:S04]  /*0530*/  HMUL2 R13, R8, R13.H0_H0 ;  /* 0x2000000d080d7232 */ /* 0x000fc80000000000 */
[----:B---3--:R-:W-:-:S05]  /*0540*/  HFMA2 R66, R13, 1, 1, R10 ;  /* 0x3c003c000d427831 */ /* 0x008fca000000000a */
[--C-:B------:R-:W-:Y:S02]  /*0550*/  HADD2.F32 R10, -RZ, R66.reuse.H0_H0 ;  /* 0x20000042ff0a7230 */ /* 0x100fe40000004100 */
[----:B------:R-:W-:-:S05]  /*0560*/  HADD2.F32 R11, -RZ, R66.H1_H1 ;  /* 0x30000042ff0b7230 */ /* 0x000fca0000004100 */
[----:B------:R-:W-:-:S04]  /*0570*/  FADD.FTZ R11, R10, R11 ;  /* 0x0000000b0a0b7221 */ /* 0x000fc80000010000 */
[----:B------:R-:W-:-:S07]  /*0580*/  FADD.FTZ R68, R68, R11 ;  /* 0x0000000b44447221 */ /* 0x000fce0000010000 */
.L_x_146:
[----:B------:R-:W-:Y:S05]  /*0590*/  BSYNC.RECONVERGENT B0 ;  /* 0x0000000000007941 */ /* 0x000fea0003800200 */
.L_x_145:
        /* <DEDUP_REMOVED lines=14> */
[----:B------:R-:W3:Y:S01]  /*0680*/  LDG.E R10, desc[UR8][R10.64] ;  /* 0x000000080a0a7981 */ /* 0x000ee2000c1e1900 */
[----:B------:R-:W-:Y:S02]  /*0690*/  F2FP.F16.F32.PACK_AB R63, RZ, UR4 ;  /* 0x00000004ff3f7c3e */ /* 0x000fe400080000ff */
        /* <DEDUP_REMOVED lines=11> */
.L_x_148:
[----:B------:R-:W-:Y:S05]  /*0750*/  BSYNC.RECONVERGENT B0 ;  /* 0x0000000000007941 */ /* 0x000fea0003800200 */
.L_x_147:
[----:B------:R-:W-:Y:S04]  /*0760*/  BSSY.RECONVERGENT B0, `(.L_x_149) ;  /* 0x000001b000007945 */ /* 0x000fe80003800200 */
[----:B------:R-:W-:Y:S05]  /*0770*/  @P2 BRA `(.L_x_150) ;  /* 0x0000000000642947 */ /* 0x000fea0003800000 */
[----:B------:R-:W0:Y:S01]  /*0780*/  LDCU UR5, c[0x0][0x3b4] ;  /* 0x00007680ff0577ac */ /* 0x000e220008000800 */
[----:B------:R-:W-:Y:S01]  /*0790*/  SHF.L.U32 R3, R0, 0x1, RZ ;  /* 0x0000000100037819 */ /* 0x000fe200000006ff */
[----:B------:R-:W1:Y:S03]  /*07a0*/  LDCU.64 UR14, c[0x0][0x388] ;  /* 0x00007100ff0e77ac */ /* 0x000e660008000a00 */
[C---:B------:R-:W-:Y:S02]  /*07b0*/  LOP3.LUT R11, R3.reuse, 0x1e, RZ, 0xc0, !PT ;  /* 0x0000001e030b7812 */ /* 0x040fe400078ec0ff */
[----:B------:R-:W-:Y:S02]  /*07c0*/  LOP3.LUT R3, R3, 0x7fe0, RZ, 0xc0, !PT ;  /* 0x00007fe003037812 */ /* 0x000fe400078ec0ff */
[----:B------:R-:W-:Y:S02]  /*07d0*/  LEA R8, R28, R11, 0x5 ;  /* 0x0000000b1c087211 */ /* 0x000fe400078e28ff */
[----:B------:R-:W2:Y:S03]  /*07e0*/  LDC.64 R10, c[0x0][0x398] ;  /* 0x0000e600ff0a7b82 */ /* 0x000ea60000000a00 */
[----:B0-----:R-:W-:-:S05]  /*07f0*/  IMAD R3, R3, UR5, R8 ;  /* 0x0000000503037c24 */ /* 0x001fca000f8e0208 */
[----:B-1----:R-:W-:-:S04]  /*0800*/  IADD3 R12, P0, PT, R3, UR14, RZ ;  /* 0x0000000e030c7c10 */ /* 0x002fc8000ff1e0ff */
[----:B------:R-:W-:-:S05]  /*0810*/  IADD3.X R13, PT, PT, RZ, UR15, RZ, P0, !PT ;  /* 0x0000000fff0d7c10 */ /* 0x000fca00087fe4ff */
[----:B------:R0:W3:Y:S01]  /*0820*/  LDG.E.U16 R12, desc[UR8][R12.64] ;  /* 0x000000080c0c7981 */ /* 0x0000e2000c1e1500 */
[----:B--2---:R-:W-:-:S06]  /*0830*/  IMAD.WIDE.U32 R10, R0, 0x4, R10 ;  /* 0x00000004000a7825 */ /* 0x004fcc00078e000a */
[----:B------:R-:W2:Y:S01]  /*0840*/  LDG.E R10, desc[UR8][R10.64] ;  /* 0x000000080a0a7981 */ /* 0x000ea2000c1e1900 */
[----:B0-----:R-:W-:Y:S02]  /*0850*/  F2FP.F16.F32.PACK_AB R13, RZ, UR4 ;  /* 0x00000004ff0d7c3e */ /* 0x001fe400080000ff */
[C---:B---3--:R-:W-:Y:S02]  /*0860*/  PRMT R0, R12.reuse, 0x8880, RZ ;  /* 0x000088800c007816 */ /* 0x048fe400000000ff */
[----:B------:R-:W-:-:S04]  /*0870*/  PRMT R3, R12, 0x9991, RZ ;  /* 0x000099910c037816 */ /* 0x000fc800000000ff */
[----:B------:R-:W-:Y:S08]  /*0880*/  I2F.F16 R0, R0 ;  /* 0x0000000000007306 */ /* 0x000ff00000200c00 */
[----:B------:R-:W0:Y:S02]  /*0890*/  I2F.F16 R3, R3 ;  /* 0x0000000300037306 */ /* 0x000e240000200c00 */
[----:B0-----:R-:W-:-:S05]  /*08a0*/  PRMT R0, R0, 0x5410, R3 ;  /* 0x0000541000007816 */ /* 0x001fca0000000003 */
[----:B------:R-:W-:-:S04]  /*08b0*/  HMUL2 R13, R0, R13.H0_H0 ;  /* 0x2000000d000d7232 */ /* 0x000fc80000000000 */
[----:B--2---:R-:W-:-:S05]  /*08c0*/  HFMA2 R62, R13, 1, 1, R10 ;  /* 0x3c003c000d3e7831 */ /* 0x004fca000000000a */
[--C-:B------:R-:W-:Y:S02]  /*08d0*/  HADD2.F32 R8, -RZ, R62.reuse.H0_H0 ;  /* 0x2000003eff087230 */ /* 0x100fe40000004100 */
[----:B------:R-:W-:-:S05]  /*08e0*/  HADD2.F32 R11, -RZ, R62.H1_H1 ;  /* 0x3000003eff0b7230 */ /* 0x000fca0000004100 */
[----:B------:R-:W-:-:S04]  /*08f0*/  FADD.FTZ R11, R8, R11 ;  /* 0x0000000b080b7221 */ /* 0x000fc80000010000 */
[----:B------:R-:W-:-:S07]  /*0900*/  FADD.FTZ R68, R68, R11 ;  /* 0x0000000b44447221 */ /* 0x000fce0000010000 */
.L_x_150:
[----:B------:R-:W-:Y:S05]  /*0910*/  BSYNC.RECONVERGENT B0 ;  /* 0x0000000000007941 */ /* 0x000fea0003800200 */
.L_x_149:
[----:B------:R-:W-:Y:S01]  /*0920*/  ISETP.GE.AND P5, PT, R2, UR10, PT ;  /* 0x0000000a02007c0c */ /* 0x000fe2000bfa6270 */
[----:B------:R-:W-:Y:S01]  /*0930*/  BSSY.RECONVERGENT B0, `(.L_x_151) ;  /* 0x0000024000007945 */ /* 0x000fe20003800200 */
[----:B------:R-:W-:Y:S02]  /*0940*/  IADD3 R10, PT, PT, R5, UR7, RZ ;  /* 0x00000007050a7c10 */ /* 0x000fe4000fffe0ff */
[----:B------:R-:W-:Y:S02]  /*0950*/  ISETP.GE.AND P0, PT, R4, UR10, PT ;  /* 0x0000000a04007c0c */ /* 0x000fe4000bf06270 */
[----:B------:R-:W-:Y:S02]  /*0960*/  IADD3 R8, PT, PT, R10, UR7, RZ ;  /* 0x000000070a087c10 */ /* 0x000fe4000fffe0ff */
[----:B------:R-:W-:Y:S02]  /*0970*/  ISETP.GE.AND P1, PT, R9, UR10, PT ;  /* 0x0000000a09007c0c */ /* 0x000fe4000bf26270 */
[----:B------:R-:W-:-:S02]  /*0980*/  IADD3 R3, PT, PT, R8, UR7, RZ ;  /* 0x0000000708037c10 */ /* 0x000fc4000fffe0ff */
[----:B------:R-:W-:Y:S02]  /*0990*/  ISETP.GE.AND P2, PT, R7, UR10, PT ;  /* 0x0000000a07007c0c */ /* 0x000fe4000bf46270 */
[----:B------:R-:W-:Y:S02]  /*09a0*/  ISETP.GE.AND P3, PT, R6, UR10, PT ;  /* 0x0000000a06007c0c */ /* 0x000fe4000bf66270 */
[----:B------:R-:W-:Y:S02]  /*09b0*/  ISETP.GE.AND P4, PT, R5, UR10, PT ;  /* 0x0000000a05007c0c */ /* 0x000fe4000bf86270 */
[----:B------:R-:W-:Y:S01]  /*09c0*/  IADD3 R0, PT, PT, R3, UR7, RZ ;  /* 0x0000000703007c10 */ /* 0x000fe2000fffe0ff */
[----:B------:R-:W-:Y:S10]  /*09d0*/  @P5 BRA `(.L_x_152) ;  /* 0x0000000000645947 */ /* 0x000ff40003800000 */
        /* <DEDUP_REMOVED lines=25> */
.L_x_152:
[----:B------:R-:W-:Y:S05]  /*0b70*/  BSYNC.RECONVERGENT B0 ;  /* 0x0000000000007941 */ /* 0x000fea0003800200 */
.L_x_151:
[----:B------:R-:W-:Y:S01]  /*0b80*/  BSSY.RECONVERGENT B0, `(.L_x_153) ;  /* 0x000001c000007945 */ /* 0x000fe20003800200 */
[----:B------:R-:W-:-:S03]  /*0b90*/  IADD3 R2, PT, PT, R0, UR7, RZ ;  /* 0x0000000700027c10 */ /* 0x000fc6000fffe0ff */
        /* <DEDUP_REMOVED lines=26> */
.L_x_154:
[----:B------:R-:W-:Y:S05]  /*0d40*/  BSYNC.RECONVERGENT B0 ;  /* 0x0000000000007941 */ /* 0x000fea0003800200 */
.L_x_153:
        /* <DEDUP_REMOVED lines=28> */
.L_x_156:
[----:B------:R-:W-:Y:S05]  /*0f10*/  BSYNC.RECONVERGENT B0 ;  /* 0x0000000000007941 */ /* 0x000fea0003800200 */
.L_x_155:
        /* <DEDUP_REMOVED lines=27> */
.L_x_158:
[----:B------:R-:W-:Y:S05]  /*10d0*/  BSYNC.RECONVERGENT B0 ;  /* 0x0000000000007941 */ /* 0x000fea0003800200 */
.L_x_157:
[----:B------:R-:W-:Y:S04]  /*10e0*/  BSSY.RECONVERGENT B0, `(.L_x_159) ;  /* 0x000001b000007945 */ /* 0x000fe80003800200 */
[----:B------:R-:W-:Y:S05]  /*10f0*/  @P3 BRA `(.L_x_160) ;  /* 0x0000000000643947 */ /* 0x000fea0003800000 */
[----:B------:R-:W0:Y:S01]  /*1100*/  LDCU UR5, c[0x0][0x3b4] ;  /* 0x00007680ff0577ac */ /* 0x000e220008000800 */
[----:B------:R-:W-:Y:S01]  /*1110*/  SHF.L.U32 R7, R6, 0x1, RZ ;  /* 0x0000000106077819 */ /* 0x000fe200000006ff */
[----:B------:R-:W1:Y:S01]  /*1120*/  LDC.64 R14, c[0x0][0x398] ;  /* 0x0000e600ff0e7b82 */ /* 0x000e620000000a00 */
[----:B------:R-:W2:Y:S02]  /*1130*/  LDCU.64 UR14, c[0x0][0x388] ;  /* 0x00007100ff0e77ac */ /* 0x000ea40008000a00 */
[C---:B------:R-:W-:Y:S02]  /*1140*/  LOP3.LUT R9, R7.reuse, 0x1e, RZ, 0xc0, !PT ;  /* 0x0000001e07097812 */ /* 0x040fe400078ec0ff */
[----:B------:R-:W-:Y:S02]  /*1150*/  LOP3.LUT R7, R7, 0xffe0, RZ, 0xc0, !PT ;  /* 0x0000ffe007077812 */ /* 0x000fe400078ec0ff */
[----:B------:R-:W-:-:S05]  /*1160*/  LEA R12, R28, R9, 0x5 ;  /* 0x000000091c0c7211 */ /* 0x000fca00078e28ff */
[----:B0-----:R-:W-:-:S05]  /*1170*/  IMAD R12, R7, UR5, R12 ;  /* 0x00000005070c7c24 */ /* 0x001fca000f8e020c */
[----:B--2---:R-:W-:-:S04]  /*1180*/  IADD3 R12, P0, PT, R12, UR14, RZ ;  /* 0x0000000e0c0c7c10 */ /* 0x004fc8000ff1e0ff */
[----:B------:R-:W-:-:S05]  /*1190*/  IADD3.X R13, PT, PT, RZ, UR15, RZ, P0, !PT ;  /* 0x0000000fff0d7c10 */ /* 0x000fca00087fe4ff */
[----:B------:R-:W2:Y:S01]  /*11a0*/  LDG.E.U16 R12, desc[UR8][R12.64] ;  /* 0x000000080c0c7981 */ /* 0x000ea2000c1e1500 */
[----:B-1----:R-:W-:-:S06]  /*11b0*/  IMAD.WIDE.U32 R6, R6, 0x4, R14 ;  /* 0x0000000406067825 */ /* 0x002fcc00078e000e */
        /* <DEDUP_REMOVED lines=13> */
.L_x_160:
[----:B------:R-:W-:Y:S05]  /*1290*/  BSYNC.RECONVERGENT B0 ;  /* 0x0000000000007941 */ /* 0x000fea0003800200 */
.L_x_159:
        /* <DEDUP_REMOVED lines=8> */
[----:B0-----:R-:W-:-:S05]  /*1320*/  IMAD R6, R6, UR5, R7 ;  /* 0x0000000506067c24 */ /* 0x001fca000f8e0207 */
[----:B-1----:R-:W-:Y:S02]  /*1330*/  IADD3 R12, P0, PT, R6, UR14, RZ ;  /* 0x0000000e060c7c10 */ /* 0x002fe4000ff1e0ff */
[----:B------:R-:W0:Y:S02]  /*1340*/  LDC.64 R6, c[0x0][0x398] ;  /* 0x0000e600ff067b82 */ /* 0x000e240000000a00 */
        /* <DEDUP_REMOVED lines=16> */
.L_x_162:
[----:B------:R-:W-:Y:S05]  /*1450*/  BSYNC.RECONVERGENT B0 ;  /* 0x0000000000007941 */ /* 0x000fea0003800200 */
.L_x_161:
[----:B------:R-:W-:Y:S01]  /*1460*/  ISETP.GE.AND P0, PT, R10, UR10, PT ;  /* 0x0000000a0a007c0c */ /* 0x000fe2000bf06270 */
[----:B------:R-:W-:Y:S01]  /*1470*/  BSSY.RECONVERGENT B0, `(.L_x_163) ;  /* 0x0000029000007945 */ /* 0x000fe20003800200 */
[----:B------:R-:W-:Y:S02]  /*1480*/  IADD3 R13, PT, PT, R4, UR7, RZ ;  /* 0x00000007040d7c10 */ /* 0x000fe4000fffe0ff */
[----:B------:R-:W-:Y:S02]  /*1490*/  ISETP.GE.AND P5, PT, R8, UR10, PT ;  /* 0x0000000a08007c0c */ /* 0x000fe4000bfa6270 */
[----:B------:R-:W-:Y:S02]  /*14a0*/  IADD3 R11, PT, PT, R13, UR7, RZ ;  /* 0x000000070d0b7c10 */ /* 0x000fe4000fffe0ff */
[----:B------:R-:W-:Y:S02]  /*14b0*/  ISETP.GE.AND P4, PT, R3, UR10, PT ;  /* 0x0000000a03007c0c */ /* 0x000fe4000bf86270 */
[----:B------:R-:W-:-:S02]  /*14c0*/  ISETP.GE.AND P3, PT, R0, UR10, PT ;  /* 0x0000000a00007c0c */ /* 0x000fc4000bf66270 */
[----:B------:R-:W-:Y:S02]  /*14d0*/  ISETP.GE.AND P2, PT, R2, UR10, PT ;  /* 0x0000000a02007c0c */ /* 0x000fe4000bf46270 */
[----:B------:R-:W-:Y:S02]  /*14e0*/  ISETP.GE.AND P1, PT, R4, UR10, PT ;  /* 0x0000000a04007c0c */ /* 0x000fe4000bf26270 */
[----:B------:R-:W-:Y:S02]  /*14f0*/  IADD3 R9, PT, PT, R11, UR7, RZ ;  /* 0x000000070b097c10 */ /* 0x000fe4000fffe0ff */
[----:B------:R-:W-:Y:S02]  /*1500*/  P2R R60, PR, RZ, 0x20 ;  /* 0x00000020ff3c7803 */ /* 0x000fe40000000000 */
[----:B------:R-:W-:Y:S02]  /*1510*/  P2R R58, PR, RZ, 0x10 ;  /* 0x00000010ff3a7803 */ /* 0x000fe40000000000 */
[----:B------:R-:W-:-:S02]  /*1520*/  P2R R56, PR, RZ, 0x8 ;  /* 0x00000008ff387803 */ /* 0x000fc40000000000 */
[----:B------:R-:W-:Y:S02]  /*1530*/  IADD3 R7, PT, PT, R9, UR7, RZ ;  /* 0x0000000709077c10 */ /* 0x000fe4000fffe0ff */
[----:B------:R-:W-:Y:S02]  /*1540*/  P2R R54, PR, RZ, 0x4 ;  /* 0x00000004ff367803 */ /* 0x000fe40000000000 */
[----:B------:R-:W-:Y:S01]  /*1550*/  P2R R52, PR, RZ, 0x2 ;  /* 0x00000002ff347803 */ /* 0x000fe20000000000 */
[----:B------:R-:W-:Y:S06]  /*1560*/  @P0 BRA `(.L_x_164) ;  /* 0x0000000000640947 */ /* 0x000fec0003800000 */
        /* <DEDUP_REMOVED lines=10> */
[----:B------:R-:W3:Y:S01]  /*1610*/  LDG.E.U16 R16, desc[UR8][R16.64] ;  /* 0x0000000810107981 */ /* 0x000ee2000c1e1500 */
[----:B--2---:R-:W-:-:S06]  /*1620*/  IMAD.WIDE.U32 R14, R10, 0x4, R14 ;  /* 0x000000040a0e7825 */ /* 0x004fcc00078e000e */
[----:B------:R-:W2:Y:S01]  /*1630*/  LDG.E R14, desc[UR8][R14.64] ;  /* 0x000000080e0e7981 */ /* 0x000ea2000c1e1900 */
[----:B------:R-:W-:Y:S02]  /*1640*/  F2FP.F16.F32.PACK_AB R49, RZ, UR4 ;  /* 0x00000004ff317c3e */ /* 0x000fe400080000ff */
        /* <DEDUP_REMOVED lines=11> */
.L_x_164:
[----:B------:R-:W-:Y:S05]  /*1700*/  BSYNC.RECONVERGENT B0 ;  /* 0x0000000000007941 */ /* 0x000fea0003800200 */
.L_x_163:
        /* <DEDUP_REMOVED lines=28> */
.L_x_166:
[----:B------:R-:W-:Y:S05]  /*18d0*/  BSYNC.RECONVERGENT B0 ;  /* 0x0000000000007941 */ /* 0x000fea0003800200 */
.L_x_165:
        /* <DEDUP_REMOVED lines=28> */
.L_x_168:
[----:B------:R-:W-:Y:S05]  /*1aa0*/  BSYNC.RECONVERGENT B0 ;  /* 0x0000000000007941 */ /* 0x000fea0003800200 */
.L_x_167:
[----:B------:R-:W-:Y:S01]  /*1ab0*/  BSSY.RECONVERGENT B0, `(.L_x_169) ;  /* 0x000001c000007945 */ /* 0x000fe20003800200 */
[----:B------:R-:W-:-:S03]  /*1ac0*/  IADD3 R25, PT, PT, R26, UR7, RZ ;  /* 0x000000071a197c10 */ /* 0x000fc6000fffe0ff */
        /* <DEDUP_REMOVED lines=26> */
.L_x_170:
[----:B------:R-:W-:Y:S05]  /*1c70*/  BSYNC.RECONVERGENT B0 ;  /* 0x0000000000007941 */ /* 0x000fea0003800200 */
.L_x_169:
        /* <DEDUP_REMOVED lines=28> */
.L_x_172:
[----:B------:R-:W-:Y:S05]  /*1e40*/  BSYNC.RECONVERGENT B0 ;  /* 0x0000000000007941 */ /* 0x000fea0003800200 */
.L_x_171:
        /* <DEDUP_REMOVED lines=27> */
.L_x_174:
[----:B------:R-:W-:Y:S05]  /*2000*/  BSYNC.RECONVERGENT B0 ;  /* 0x0000000000007941 */ /* 0x000fea0003800200 */
.L_x_173:
[----:B------:R-:W-:Y:S01]  /*2010*/  ISETP.GE.AND P0, PT, R13, UR10, PT ;  /* 0x0000000a0d007c0c */ /* 0x000fe2000bf06270 */
[----:B------:R-:W-:Y:S01]  /*2020*/  BSSY.RECONVERGENT B0, `(.L_x_175) ;  /* 0x000001e000007945 */ /* 0x000fe20003800200 */
[----:B------:R-:W-:Y:S02]  /*2030*/  IADD3 R23, PT, PT, R24, UR7, RZ ;  /* 0x0000000718177c10 */ /* 0x000fe4000fffe0ff */
[----:B------:R-:W-:Y:S02]  /*2040*/  P2R R50, PR, RZ, 0x1 ;  /* 0x00000001ff327803 */ /* 0x000fe40000000000 */
[----:B------:R-:W-:-:S07]  /*2050*/  IADD3 R22, PT, PT, R23, UR7, RZ ;  /* 0x0000000717167c10 */ /* 0x000fce000fffe0ff */
        /* <DEDUP_REMOVED lines=26> */
.L_x_176:
[----:B------:R-:W-:Y:S05]  /*2200*/  BSYNC.RECONVERGENT B0 ;  /* 0x0000000000007941 */ /* 0x000fea0003800200 */
.L_x_175:
[----:B------:R-:W-:Y:S01]  /*2210*/  ISETP.GE.AND P0, PT, R11, UR10, PT ;  /* 0x0000000a0b007c0c */ /* 0x000fe2000bf06270 */
[----:B------:R-:W-:Y:S01]  /*2220*/  BSSY.RECONVERGENT B0, `(.L_x_177) ;  /* 0x000001d000007945 */ /* 0x000fe20003800200 */
[----:B------:R-:W-:Y:S02]  /*2230*/  IADD3 R21, PT, PT, R22, UR7, RZ ;  /* 0x0000000716157c10 */ /* 0x000fe4000fffe0ff */
[----:B------:R-:W-:-:S09]  /*2240*/  P2R R48, PR, RZ, 0x1 ;  /* 0x00000001ff307803 */ /* 0x000fd20000000000 */
        /* <DEDUP_REMOVED lines=26> */
.L_x_178:
[----:B------:R-:W-:Y:S05]  /*23f0*/  BSYNC.RECONVERGENT B0 ;  /* 0x0000000000007941 */ /* 0x000fea0003800200 */
.L_x_177:
        /* <DEDUP_REMOVED lines=30> */
.L_x_180:
[----:B------:R-:W-:Y:S05]  /*25e0*/  BSYNC.RECONVERGENT B0 ;  /* 0x0000000000007941 */ /* 0x000fea0003800200 */
.L_x_179:
        /* <DEDUP_REMOVED lines=30> */
.L_x_182:
[----:B------:R-:W-:Y:S05]  /*27d0*/  BSYNC.RECONVERGENT B0 ;  /* 0x0000000000007941 */ /* 0x000fea0003800200 */
.L_x_181:
[----:B------:R-:W-:Y:S01]  /*27e0*/  ISETP.GE.AND P0, PT, R27, UR10, PT ;  /* 0x0000000a1b007c0c */ /* 0x000fe2000bf06270 */
[----:B------:R-:W-:Y:S03]  /*27f0*/  BSSY.RECONVERGENT B0, `(.L_x_183) ;  /* 0x000001c000007945 */ /* 0x000fe60003800200 */
        /* <DEDUP_REMOVED lines=27> */
.L_x_184:
[----:B------:R-:W-:Y:S05]  /*29b0*/  BSYNC.RECONVERGENT B0 ;  /* 0x0000000000007941 */ /* 0x000fea0003800200 */
.L_x_183:
        /* <DEDUP_REMOVED lines=29> */
.L_x_186:
[----:B------:R-:W-:Y:S05]  /*2b90*/  BSYNC.RECONVERGENT B0 ;  /* 0x0000000000007941 */ /* 0x000fea0003800200 */
.L_x_185:
        /* <DEDUP_REMOVED lines=29> */
.L_x_188:
[----:B------:R-:W-:Y:S05]  /*2d70*/  BSYNC.RECONVERGENT B0 ;  /* 0x0000000000007941 */ /* 0x000fea0003800200 */
.L_x_187:
        /* <DEDUP_REMOVED lines=29> */
.L_x_190:
[----:B------:R-:W-:Y:S05]  /*2f50*/  BSYNC.RECONVERGENT B0 ;  /* 0x0000000000007941 */ /* 0x000fea0003800200 */
.L_x_189:
        /* <DEDUP_REMOVED lines=29> */
.L_x_192:
[----:B------:R-:W-:Y:S05]  /*3130*/  BSYNC.RECONVERGENT B0 ;  /* 0x0000000000007941 */ /* 0x000fea0003800200 */
.L_x_191:
        /* <DEDUP_REMOVED lines=29> */
.L_x_194:
[----:B------:R-:W-:Y:S05]  /*3310*/  BSYNC.RECONVERGENT B0 ;  /* 0x0000000000007941 */ /* 0x000fea0003800200 */
.L_x_193:
        /* <DEDUP_REMOVED lines=29> */
.L_x_196:
[----:B------:R-:W-:Y:S05]  /*34f0*/  BSYNC.RECONVERGENT B0 ;  /* 0x0000000000007941 */ /* 0x000fea0003800200 */
.L_x_195:
        /* <DEDUP_REMOVED lines=29> */
.L_x_198:
[----:B------:R-:W-:Y:S05]  /*36d0*/  BSYNC.RECONVERGENT B0 ;  /* 0x0000000000007941 */ /* 0x000fea0003800200 */
.L_x_197:
[----:B------:R-:W-:Y:S01]  /*36e0*/  ISETP.GE.AND P0, PT, R17, UR10, PT ;  /* 0x0000000a11007c0c */ /* 0x000fe2000bf06270 */
[----:B------:R-:W-:-:S12]  /*36f0*/  BSSY.RECONVERGENT B0, `(.L_x_199) ;  /* 0x000001b000007945 */ /* 0x000fd80003800200 */
        /* <DEDUP_REMOVED lines=26> */
.L_x_200:
[----:B------:R-:W-:Y:S05]  /*38a0*/  BSYNC.RECONVERGENT B0 ;  /* 0x0000000000007941 */ /* 0x000fea0003800200 */
.L_x_199:
[----:B------:R-:W-:Y:S01]  /*38b0*/  IADD3 R6, PT, PT, R17, UR7, RZ ;  /* 0x0000000711067c10 */ /* 0x000fe2000fffe0ff */
[----:B------:R-:W-:Y:S03]  /*38c0*/  BSSY.RECONVERGENT B0, `(.L_x_201) ;  /* 0x000001c000007945 */ /* 0x000fe60003800200 */
[----:B------:R-:W-:-:S13]  /*38d0*/  ISETP.GE.AND P1, PT, R6, UR10, PT ;  /* 0x0000000a06007c0c */ /* 0x000fda000bf26270 */
        /* <DEDUP_REMOVED lines=26> */
.L_x_202:
[----:B------:R-:W-:Y:S05]  /*3a80*/  BSYNC.RECONVERGENT B0 ;  /* 0x0000000000007941 */ /* 0x000fea0003800200 */
.L_x_201:
        /* <DEDUP_REMOVED lines=15> */
[----:B0-----:R-:W-:-:S05]  /*3b80*/  IMAD.WIDE.U32 R64, R4, 0x4, R2 ;  /* 0x0000000404407825 */ /* 0x001fca00078e0002 */
        /* <DEDUP_REMOVED lines=13> */
.L_x_204:
[----:B------:R-:W-:Y:S05]  /*3c60*/  BSYNC.RECONVERGENT B0 ;  /* 0x0000000000007941 */ /* 0x000fea0003800200 */
.L_x_203:
        /* <DEDUP_REMOVED lines=16> */
[----:B------:R0:W3:Y:S01]  /*3d70*/  LDG.E R0, desc[UR8][R34.64] ;  /* 0x0000000822007981 */ /* 0x0000e2000c1e1900 */
[----:B-1----:R-:W-:Y:S02]  /*3d80*/  F2FP.F16.F32.PACK_AB R65, RZ, UR4 ;  /* 0x00000004ff417c3e */ /* 0x002fe400080000ff */
[C---:B--2---:R-:W-:Y:S02]  /*3d90*/  PRMT R69, R64.reuse, 0x8880, RZ ;  /* 0x0000888040457816 */ /* 0x044fe400000000ff */
[----:B0-----:R-:W-:-:S04]  /*3da0*/  PRMT R34, R64, 0x9991, RZ ;  /* 0x0000999140227816 */ /* 0x001fc800000000ff */
        /* <DEDUP_REMOVED lines=9> */
.L_x_206:
[----:B------:R-:W-:Y:S05]  /*3e40*/  BSYNC.RECONVERGENT B0 ;  /* 0x0000000000007941 */ /* 0x000fea0003800200 */
.L_x_205:
[----:B------:R-:W0:Y:S01]  /*3e50*/  SHFL.BFLY PT, R35, R68, 0x10, 0x1f ;  /* 0x0e001f0044237f89 */ /* 0x000e2200000e0000 */
[----:B------:R-:W1:Y:S01]  /*3e60*/  S2UR UR6, SR_CgaCtaId ;  /* 0x00000000000679c3 */ /* 0x000e620000008800 */
[----:B------:R-:W-:Y:S01]  /*3e70*/  LOP3.LUT P4, RZ, R42, 0x1f, RZ, 0xc0, !PT ;  /* 0x0000001f2aff7812 */ /* 0x000fe2000788c0ff */
[----:B------:R-:W-:Y:S01]  /*3e80*/  UMOV UR4, 0x400 ;  /* 0x0000040000047882 */ /* 0x000fe20000000000 */
[----:B------:R-:W-:Y:S01]  /*3e90*/  USHF.L.U32 UR14, UR7, 0x1, URZ ;  /* 0x00000001070e7899 */ /* 0x000fe200080006ff */
[----:B------:R-:W-:Y:S10]  /*3ea0*/  BSSY.RECONVERGENT B0, `(.L_x_207) ;  /* 0x00001ad000007945 */ /* 0x000ff40003800200 */
[----:B------:R-:W-:-:S05]  /*3eb0*/  VOTEU.ALL UP1, P4 ;  /* 0x0000000000ff7886 */ /* 0x000fca0002020000 */
[----:B------:R-:W-:Y:S01]  /*3ec0*/  @!UP1 UIADD3 UR5, UPT, UPT, UR4, 0x8, URZ ;  /* 0x0000000804059890 */ /* 0x000fe2000fffe0ff */
[----:B0-----:R-:W-:-:S03]  /*3ed0*/  FADD.FTZ R35, R35, R68 ;  /* 0x0000004423237221 */ /* 0x001fc60000010000 */
[----:B-1----:R-:W-:Y:S02]  /*3ee0*/  @!UP1 ULEA UR5, UR6, UR5, 0x18 ;  /* 0x0000000506059291 */ /* 0x002fe4000f8ec0ff */
[----:B------:R-:W-:Y:S01]  /*3ef0*/  ULEA UR13, UR6, UR4, 0x18 ;  /* 0x00000004060d7291 */ /* 0x000fe2000f8ec0ff */
[----:B------:R-:W0:Y:S02]  /*3f00*/  SHFL.BFLY PT, R34, R35, 0x8, 0x1f ;  /* 0x0d001f0023227f89 */ /* 0x000e2400000e0000 */
[----:B0-----:R-:W-:Y:S01]  /*3f10*/  FADD.FTZ R64, R35, R34 ;  /* 0x0000002223407221 */ /* 0x001fe20000010000 */
[----:B------:R-:W-:-:S04]  /*3f20*/  I2FP.F32.U32 R35, UR7 ;  /* 0x0000000700237c45 */ /* 0x000fc80008201000 */
[----:B------:R-:W0:Y:S01]  /*3f30*/  SHFL.BFLY PT, R65, R64, 0x4, 0x1f ;  /* 0x0c801f0040417f89 */ /* 0x000e2200000e0000 */
[----:B------:R-:W-:Y:S01]  /*3f40*/  FMUL.FTZ R35, R35, 0.03125 ;  /* 0x3d00000023237820 */ /* 0x000fe20000410000 */
[----:B0-----:R-:W-:-:S05]  /*3f50*/  FADD.FTZ R65, R64, R65 ;  /* 0x0000004140417221 */ /* 0x001fca0000010000 */
[----:B------:R-:W0:Y:S02]  /*3f60*/  SHFL.BFLY PT, R34, R65, 0x2, 0x1f ;  /* 0x0c401f0041227f89 */ /* 0x000e2400000e0000 */
[----:B0-----:R-:W-:Y:S01]  /*3f70*/  FADD.FTZ R69, R65, R34 ;  /* 0x0000002241457221 */ /* 0x001fe20000010000 */
[----:B------:R-:W-:-:S04]  /*3f80*/  I2FP.F32.U32 R34, R42 ;  /* 0x0000002a00227245 */ /* 0x000fc80000201000 */
[----:B------:R-:W-:Y:S01]  /*3f90*/  FSETP.GT.FTZ.AND P5, PT, R35, R34, PT ;  /* 0x000000222300720b */ /* 0x000fe20003fb4000 */
[----:B------:R-:W0:Y:S01]  /*3fa0*/  SHFL.BFLY PT, R68, R69, 0x1, 0x1f ;  /* 0x0c201f0045447f89 */ /* 0x000e2200000e0000 */
[----:B------:R-:W-:-:S11]  /*3fb0*/  @!P4 LEA.HI R35, R42, UR5, RZ, 0x1d ;  /* 0x000000052a23cc11 */ /* 0x000fd6000f8fe8ff */
[----:B------:R-:W1:Y:S01]  /*3fc0*/  @P5 S2R R34, SR_CgaCtaId ;  /* 0x0000000000225919 */ /* 0x000e620000008800 */
[----:B------:R-:W-:-:S04]  /*3fd0*/  @P5 MOV R64, 0x400 ;  /* 0x0000040000405802 */ /* 0x000fc80000000f00 */
[----:B------:R-:W-:Y:S02]  /*3fe0*/  @P5 IADD3 R65, PT, PT, R64, 0x8, RZ ;  /* 0x0000000840415810 */ /* 0x000fe40007ffe0ff */
[----:B------:R-:W-:Y:S01]  /*3ff0*/  MOV R64, RZ ;  /* 0x000000ff00407202 */ /* 0x000fe20000000f00 */
[----:B0-----:R-:W-:-:S05]  /*4000*/  FADD.FTZ R68, R69, R68 ;  /* 0x0000004445447221 */ /* 0x001fca0000010000 */
[----:B------:R-:W-:Y:S01]  /*4010*/  @!P4 STS [R35], R68 ;  /* 0x000000442300c388 */ /* 0x000fe20000000800 */
[----:B------:R-:W-:Y:S01]  /*4020*/  BAR.SYNC.DEFER_BLOCKING 0x0 ;  /* 0x0000000000007b1d */ /* 0x000fe20000010000 */
[----:B------:R-:W-:Y:S02]  /*4030*/  ISETP.NE.AND P4, PT, R42, RZ, PT ;  /* 0x000000ff2a00720c */ /* 0x000fe40003f85270 */
[----:B-1----:R-:W-:Y:S02]  /*4040*/  @P5 LEA R65, R34, R65, 0x18 ;  /* 0x0000004122415211 */ /* 0x002fe400078ec0ff */
[----:B------:R-:W-:-:S04]  /*4050*/  @P5 SHF.L.U32 R34, R42, 0x2, RZ ;  /* 0x000000022a225819 */ /* 0x000fc800000006ff */
[----:B------:R-:W-:-:S04]  /*4060*/  @P5 LOP3.LUT R34, R34, 0x7c, RZ, 0xc0, !PT ;  /* 0x0000007c22225812 */ /* 0x000fc800078ec0ff */
[----:B------:R-:W-:-:S05]  /*4070*/  @P5 IADD3 R34, PT, PT, R65, R34, RZ ;  /* 0x0000002241225210 */ /* 0x000fca0007ffe0ff */
[----:B------:R0:W1:Y:S02]  /*4080*/  @P5 LDS R64, [R34] ;  /* 0x0000000022405984 */ /* 0x0000640000000800 */
[----:B0-----:R-:W0:Y:S02]  /*4090*/  @!P4 S2R R34, SR_CgaCtaId ;  /* 0x000000000022c919 */ /* 0x001e240000008800 */
[----:B-1----:R-:W1:Y:S02]  /*40a0*/  SHFL.BFLY PT, R65, R64, 0x10, 0x1f ;  /* 0x0e001f0040417f89 */ /* 0x002e6400000e0000 */
[----:B-1----:R-:W-:-:S05]  /*40b0*/  FADD.FTZ R65, R65, R64 ;  /* 0x0000004041417221 */ /* 0x002fca0000010000 */
[----:B------:R-:W1:Y:S02]  /*40c0*/  SHFL.BFLY PT, R68, R65, 0x8, 0x1f ;  /* 0x0d001f0041447f89 */ /* 0x000e6400000e0000 */
[----:B-1----:R-:W-:Y:S01]  /*40d0*/  FADD.FTZ R68, R65, R68 ;  /* 0x0000004441447221 */ /* 0x002fe20000010000 */
[----:B------:R-:W-:-:S04]  /*40e0*/  @!P4 MOV R65, 0x400 ;  /* 0x000004000041c802 */ /* 0x000fc80000000f00 */
[----:B------:R-:W1:Y:S01]  /*40f0*/  SHFL.BFLY PT, R35, R68, 0x4, 0x1f ;  /* 0x0c801f0044237f89 */ /* 0x000e6200000e0000 */
[----:B0-----:R-:W-:Y:S02]  /*4100*/  @!P4 LEA R65, R34, R65, 0x18 ;  /* 0x000000412241c211 */ /* 0x001fe400078ec0ff */
[----:B------:R-:W-:-:S04]  /*4110*/  IADD3 R34, PT, PT, -R42, UR10, RZ ;  /* 0x0000000a2a227c10 */ /* 0x000fc8000fffe1ff */
[----:B------:R-:W-:Y:S01]  /*4120*/  ISETP.GE.AND P6, PT, R34, 0x1, PT ;  /* 0x000000012200780c */ /* 0x000fe20003fc6270 */
[----:B-1----:R-:W-:-:S05]  /*4130*/  FADD.FTZ R35, R68, R35 ;  /* 0x0000002344237221 */ /* 0x002fca0000010000 */
[----:B------:R-:W0:Y:S02]  /*4140*/  SHFL.BFLY PT, R69, R35, 0x2, 0x1f ;  /* 0x0c401f0023457f89 */ /* 0x000e2400000e0000 */
[----:B0-----:R-:W-:Y:S01]  /*4150*/  FADD.FTZ R69, R35, R69 ;  /* 0x0000004523457221 */ /* 0x001fe20000010000 */
[----:B------:R-:W-:-:S04]  /*4160*/  @!P4 I2FP.F32.S32 R35, UR12 ;  /* 0x0000000c0023cc45 */ /* 0x000fc80008201400 */
[----:B------:R-:W0:Y:S02]  /*4170*/  SHFL.BFLY PT, R64, R69, 0x1, 0x1f ;  /* 0x0c201f0045407f89 */ /* 0x000e2400000e0000 */
[----:B------:R-:W1:Y:S01]  /*4180*/  @!P4 MUFU.RCP R35, R35 ;  /* 0x000000230023c308 */ /* 0x000e620000001000 */
[----:B0-----:R-:W-:-:S04]  /*4190*/  FADD.FTZ R64, R69, R64 ;  /* 0x0000004045407221 */ /* 0x001fc80000010000 */
[----:B-1----:R-:W-:Y:S01]  /*41a0*/  @!P4 FMUL.FTZ R64, R64, R35 ;  /* 0x000000234040c220 */ /* 0x002fe20000410000 */
[----:B------:R-:W-:-:S04]  /*41b0*/  @P6 HADD2.F32 R35, -RZ, R67.H0_H0 ;  /* 0x20000043ff236230 */ /* 0x000fc80000004100 */
[----:B------:R-:W-:Y:S01]  /*41c0*/  @!P4 STS [R65], R64 ;  /* 0x000000404100c388 */ /* 0x000fe20000000800 */
[----:B------:R-:W-:Y:S06]  /*41d0*/  BAR.SYNC.DEFER_BLOCKING 0x0 ;  /* 0x0000000000007b1d */ /* 0x000fec0000010000 */
[----:B------:R-:W0:Y:S02]  /*41e0*/  LDS R68, [UR13] ;  /* 0x0000000dff447984 */ /* 0x000e240008000800 */
[----:B0-----:R-:W-:Y:S01]  /*41f0*/  R2UR UR5, R68 ;  /* 0x00000000440572ca */ /* 0x001fe200000e0000 */
[----:B------:R-:W-:-:S12]  /*4200*/  @P6 HADD2.F32 R68, -RZ, R67.H1_H1 ;  /* 0x30000043ff446230 */ /* 0x000fd80000004100 */
[----:B------:R-:W-:Y:S01]  /*4210*/  @P6 FADD.FTZ R68, R68, -UR5 ;  /* 0x8000000544446e21 */ /* 0x000fe20008010000 */
[----:B------:R-:W-:-:S03]  /*4220*/  @P6 FADD.FTZ R35, R35, -UR5 ;  /* 0x8000000523236e21 */ /* 0x000fc60008010000 */
[----:B------:R-:W-:-:S04]  /*4230*/  @P6 FMUL.FTZ R68, R68, R68 ;  /* 0x0000004444446220 */ /* 0x000fc80000410000 */
[----:B------:R-:W-:Y:S01]  /*4240*/  @P6 FFMA.FTZ R68, R35, R35, R68 ;  /* 0x0000002323446223 */ /* 0x000fe20000010044 */
[----:B------:R-:W-:-:S03]  /*4250*/  HFMA2 R35, -RZ, RZ, 0, 0 ;  /* 0x00000000ff237431 */ /* 0x000fc600000001ff */
[----:B------:R-:W-:Y:S01]  /*4260*/  @P6 FADD.FTZ R35, RZ, R68 ;  /* 0x00000044ff236221 */ /* 0x000fe20000010000 */
[----:B------:R-:W-:-:S13]  /*4270*/  ISETP.LE.AND P6, PT, R34, UR7, PT ;  /* 0x0000000722007c0c */ /* 0x000fda000bfc3270 */
[--C-:B------:R-:W-:Y:S02]  /*4280*/  @!P6 HADD2.F32 R65, -RZ, R66.reuse.H1_H1 ;  /* 0x30000042ff41e230 */ /* 0x100fe40000004100 */
[----:B------:R-:W-:-:S03]  /*4290*/  @!P6 HADD2.F32 R64, -RZ, R66.H0_H0 ;  /* 0x20000042ff40e230 */ /* 0x000fc60000004100 */
[----:B------:R-:W-:Y:S02]  /*42a0*/  @!P6 FADD.FTZ R65, R65, -UR5 ;  /* 0x800000054141ee21 */ /* 0x000fe40008010000 */
[----:B------:R-:W-:Y:S02]  /*42b0*/  @!P6 FADD.FTZ R64, R64, -UR5 ;  /* 0x800000054040ee21 */ /* 0x000fe40008010000 */
[----:B------:R-:W-:-:S04]  /*42c0*/  @!P6 FMUL.FTZ R65, R65, R65 ;  /* 0x000000414141e220 */ /* 0x000fc80000410000 */
[----:B------:R-:W-:-:S04]  /*42d0*/  @!P6 FFMA.FTZ R64, R64, R64, R65 ;  /* 0x000000404040e223 */ /* 0x000fc80000010041 */
[----:B------:R-:W-:Y:S01]  /*42e0*/  @!P6 FADD.FTZ R35, R35, R64 ;  /* 0x000000402323e221 */ /* 0x000fe20000010000 */
[----:B------:R-:W-:Y:S01]  /*42f0*/  ISETP.LE.AND P6, PT, R34, UR14, PT ;  /* 0x0000000e22007c0c */ /* 0x000fe2000bfc3270 */
[----:B------:R-:W-:-:S12]  /*4300*/  UIMAD UR14, UR7, 0x3, URZ ;  /* 0x00000003070e78a4 */ /* 0x000fd8000f8e02ff */
        /* <DEDUP_REMOVED lines=8> */
[----:B------:R-:W-:-:S12]  /*4390*/  USHF.L.U32 UR14, UR7, 0x2, URZ ;  /* 0x00000002070e7899 */ /* 0x000fd800080006ff */
        /* <DEDUP_REMOVED lines=250> */
[----:B------:R-:W-:-:S13]  /*5340*/  ISETP.LE.AND P6, PT, R34, UR14, PT ;  /* 0x0000000e22007c0c */ /* 0x000fda000bfc3270 */
[--C-:B------:R-:W-:Y:S02]  /*5350*/  @!P6 HADD2.F32 R64, -RZ, R0.reuse.H1_H1 ;  /* 0x30000000ff40e230 */ /* 0x100fe40000004100 */
[----:B------:R-:W-:-:S03]  /*5360*/  @!P6 HADD2.F32 R34, -RZ, R0.H0_H0 ;  /* 0x20000000ff22e230 */ /* 0x000fc60000004100 */
[----:B------:R-:W-:Y:S02]  /*5370*/  @!P6 FADD.FTZ R64, R64, -UR5 ;  /* 0x800000054040ee21 */ /* 0x000fe40008010000 */
[----:B------:R-:W-:Y:S01]  /*5380*/  @!P6 FADD.FTZ R34, R34, -UR5 ;  /* 0x800000052222ee21 */ /* 0x000fe20008010000 */
[----:B------:R-:W-:Y:S01]  /*5390*/  @!UP1 UIADD3 UR5, UPT, UPT, UR4, 0x8, URZ ;  /* 0x0000000804059890 */ /* 0x000fe2000fffe0ff */
[----:B------:R-:W-:-:S03]  /*53a0*/  @!P6 FMUL.FTZ R65, R64, R64 ;  /* 0x000000404041e220 */ /* 0x000fc60000410000 */
[----:B------:R-:W-:Y:S01]  /*53b0*/  @!UP1 ULEA UR5, UR6, UR5, 0x18 ;  /* 0x0000000506059291 */ /* 0x000fe2000f8ec0ff */
[----:B------:R-:W-:Y:S01]  /*53c0*/  @!P6 FFMA.FTZ R34, R34, R34, R65 ;  /* 0x000000222222e223 */ /* 0x000fe20000010041 */
[----:B------:R-:W-:-:S03]  /*53d0*/  VOTEU.ANY UP1, P5 ;  /* 0x0000000000ff7886 */ /* 0x000fc60002820100 */
[----:B------:R-:W-:Y:S01]  /*53e0*/  @!P6 FADD.FTZ R35, R35, R34 ;  /* 0x000000222323e221 */ /* 0x000fe20000010000 */
[----:B------:R-:W-:Y:S01]  /*53f0*/  LOP3.LUT P6, RZ, R42, 0x1f, RZ, 0xc0, !PT ;  /* 0x0000001f2aff7812 */ /* 0x000fe200078cc0ff */
[----:B------:R-:W-:-:S03]  /*5400*/  @UP1 UIADD3 UR4, UPT, UPT, UR4, 0x8, URZ ;  /* 0x0000000804041890 */ /* 0x000fc6000fffe0ff */
[----:B------:R-:W0:Y:S01]  /*5410*/  SHFL.BFLY PT, R34, R35, 0x10, 0x1f ;  /* 0x0e001f0023227f89 */ /* 0x000e2200000e0000 */
[----:B------:R-:W-:Y:S01]  /*5420*/  @UP1 ULEA UR4, UR6, UR4, 0x18 ;  /* 0x0000000406041291 */ /* 0x000fe2000f8ec0ff */
[----:B0-----:R-:W-:-:S05]  /*5430*/  FADD.FTZ R34, R34, R35 ;  /* 0x0000002322227221 */ /* 0x001fca0000010000 */
[----:B------:R-:W0:Y:S02]  /*5440*/  SHFL.BFLY PT, R65, R34, 0x8, 0x1f ;  /* 0x0d001f0022417f89 */ /* 0x000e2400000e0000 */
[----:B0-----:R-:W-:Y:S01]  /*5450*/  FADD.FTZ R65, R34, R65 ;  /* 0x0000004122417221 */ /* 0x001fe20000010000 */
[----:B------:R-:W-:-:S04]  /*5460*/  @P5 SHF.L.U32 R34, R42, 0x2, RZ ;  /* 0x000000022a225819 */ /* 0x000fc800000006ff */
[----:B------:R-:W0:Y:S01]  /*5470*/  SHFL.BFLY PT, R64, R65, 0x4, 0x1f ;  /* 0x0c801f0041407f89 */ /* 0x000e2200000e0000 */
[----:B------:R-:W-:Y:S02]  /*5480*/  @P5 LOP3.LUT R35, R34, 0x7c, RZ, 0xc0, !PT ;  /* 0x0000007c22235812 */ /* 0x000fe400078ec0ff */
[----:B------:R-:W-:Y:S01]  /*5490*/  MOV R34, RZ ;  /* 0x000000ff00227202 */ /* 0x000fe20000000f00 */
[----:B0-----:R-:W-:Y:S01]  /*54a0*/  FADD.FTZ R64, R65, R64 ;  /* 0x0000004041407221 */ /* 0x001fe20000010000 */
[----:B------:R-:W-:-:S04]  /*54b0*/  @!P6 LEA.HI R65, R42, UR5, RZ, 0x1d ;  /* 0x000000052a41ec11 */ /* 0x000fc8000f8fe8ff */
[----:B------:R-:W0:Y:S02]  /*54c0*/  SHFL.BFLY PT, R69, R64, 0x2, 0x1f ;  /* 0x0c401f0040457f89 */ /* 0x000e2400000e0000 */
[----:B0-----:R-:W-:-:S05]  /*54d0*/  FADD.FTZ R69, R64, R69 ;  /* 0x0000004540457221 */ /* 0x001fca0000010000 */
[----:B------:R-:W0:Y:S02]  /*54e0*/  SHFL.BFLY PT, R68, R69, 0x1, 0x1f ;  /* 0x0c201f0045447f89 */ /* 0x000e2400000e0000 */
[----:B0-----:R-:W-:-:S05]  /*54f0*/  FADD.FTZ R68, R69, R68 ;  /* 0x0000004445447221 */ /* 0x001fca0000010000 */
[----:B------:R-:W-:Y:S01]  /*5500*/  @!P6 STS [R65], R68 ;  /* 0x000000444100e388 */ /* 0x000fe20000000800 */
[----:B------:R-:W-:Y:S01]  /*5510*/  BAR.SYNC.DEFER_BLOCKING 0x0 ;  /* 0x0000000000007b1d */ /* 0x000fe20000010000 */
[----:B------:R-:W-:-:S05]  /*5520*/  ISETP.LT.AND P6, PT, R42, UR10, PT ;  /* 0x0000000a2a007c0c */ /* 0x000fca000bfc1270 */
[----:B------:R-:W0:Y:S04]  /*5530*/  @P5 LDS R34, [R35+UR4] ;  /* 0x0000000423225984 */ /* 0x000e280008000800 */
[----:B0-----:R-:W0:Y:S02]  /*5540*/  SHFL.BFLY PT, R35, R34, 0x10, 0x1f ;  /* 0x0e001f0022237f89 */ /* 0x001e2400000e0000 */
[----:B0-----:R-:W-:Y:S02]  /*5550*/  FADD.FTZ R35, R35, R34 ;  /* 0x0000002223237221 */ /* 0x001fe40000010000 */
[----:B------:R-:W0:Y:S03]  /*5560*/  @!P4 LDC R34, c[0x0][0x3b0] ;  /* 0x0000ec00ff22cb82 */ /* 0x000e260000000800 */
[----:B------:R-:W1:Y:S02]  /*5570*/  SHFL.BFLY PT, R64, R35, 0x8, 0x1f ;  /* 0x0d001f0023407f89 */ /* 0x000e6400000e0000 */
[----:B-1----:R-:W-:Y:S01]  /*5580*/  FADD.FTZ R64, R35, R64 ;  /* 0x0000004023407221 */ /* 0x002fe20000010000 */
[----:B------:R-:W-:-:S04]  /*5590*/  @!P4 I2FP.F32.S32 R35, UR12 ;  /* 0x0000000c0023cc45 */ /* 0x000fc80008201400 */
[----:B------:R-:W1:Y:S02]  /*55a0*/  SHFL.BFLY PT, R65, R64, 0x4, 0x1f ;  /* 0x0c801f0040417f89 */ /* 0x000e6400000e0000 */
[----:B------:R-:W0:Y:S01]  /*55b0*/  @!P4 MUFU.RCP R35, R35 ;  /* 0x000000230023c308 */ /* 0x000e220000001000 */
[----:B-1----:R-:W-:-:S05]  /*55c0*/  FADD.FTZ R65, R64, R65 ;  /* 0x0000004140417221 */ /* 0x002fca0000010000 */
[----:B------:R-:W1:Y:S02]  /*55d0*/  SHFL.BFLY PT, R68, R65, 0x2, 0x1f ;  /* 0x0c401f0041447f89 */ /* 0x000e6400000e0000 */
[----:B-1----:R-:W-:-:S05]  /*55e0*/  FADD.FTZ R68, R65, R68 ;  /* 0x0000004441447221 */ /* 0x002fca0000010000 */
[----:B------:R-:W1:Y:S02]  /*55f0*/  SHFL.BFLY PT, R69, R68, 0x1, 0x1f ;  /* 0x0c201f0044457f89 */ /* 0x000e6400000e0000 */
[----:B-1----:R-:W-:-:S04]  /*5600*/  FADD.FTZ R69, R68, R69 ;  /* 0x0000004544457221 */ /* 0x002fc80000010000 */
[----:B0-----:R-:W-:-:S06]  /*5610*/  @!P4 FFMA.FTZ R34, R69, R35, R34 ;  /* 0x000000234522c223 */ /* 0x001fcc0000010022 */
[----:B------:R-:W0:Y:S02]  /*5620*/  @!P4 MUFU.RSQ R34, R34 ;  /* 0x000000220022c308 */ /* 0x000e240000001400 */
[----:B0-----:R0:W-:Y:S01]  /*5630*/  @!P4 STS [UR13+0x4], R34 ;  /* 0x00000422ff00c988 */ /* 0x0011e2000800080d */
[----:B------:R-:W-:Y:S06]  /*5640*/  BAR.SYNC.DEFER_BLOCKING 0x0 ;  /* 0x0000000000007b1d */ /* 0x000fec0000010000 */
[----:B------:R-:W-:Y:S05]  /*5650*/  @!P6 BRA `(.L_x_208) ;  /* 0x0000000000c4e947 */ /* 0x000fea0003800000 */
[----:B0-----:R-:W0:Y:S01]  /*5660*/  LDS.64 R34, [UR13] ;  /* 0x0000000dff227984 */ /* 0x001e220008000a00 */
[--C-:B------:R-:W-:Y:S01]  /*5670*/  HADD2.F32 R65, -RZ, R67.reuse.H0_H0 ;  /* 0x20000043ff417230 */ /* 0x100fe20000004100 */
[----:B------:R-:W1:Y:S01]  /*5680*/  LDCU UR4, c[0x0][0x3b4] ;  /* 0x00007680ff0477ac */ /* 0x000e620008000800 */
[----:B------:R-:W-:-:S03]  /*5690*/  HADD2.F32 R67, -RZ, R67.H1_H1 ;  /* 0x30000043ff437230 */ /* 0x000fc60000004100 */
[--C-:B0-----:R-:W-:Y:S02]  /*56a0*/  FADD.FTZ R68, R65, -R34.reuse ;  /* 0x8000002241447221 */ /* 0x101fe40000010000 */
[----:B------:R-:W-:Y:S01]  /*56b0*/  FADD.FTZ R34, R67, -R34 ;  /* 0x8000002243227221 */ /* 0x000fe20000010000 */
[----:B------:R-:W0:Y:S01]  /*56c0*/  LDC.64 R64, c[0x0][0x3a0] ;  /* 0x0000e800ff407b82 */ /* 0x000e220000000a00 */
[-C--:B------:R-:W-:Y:S02]  /*56d0*/  FMUL.FTZ R68, R68, R35.reuse ;  /* 0x0000002344447220 */ /* 0x080fe40000410000 */
[----:B------:R-:W-:-:S05]  /*56e0*/  FMUL.FTZ R67, R34, R35 ;  /* 0x0000002322437220 */ /* 0x000fca0000410000 */
[----:B------:R-:W2:Y:S01]  /*56f0*/  LDC.64 R34, c[0x0][0x3a8] ;  /* 0x0000ea00ff227b82 */ /* 0x000ea20000000a00 */
[----:B0-----:R-:W-:-:S06]  /*5700*/  IMAD.WIDE.U32 R64, R42, 0x4, R64 ;  /* 0x000000042a407825 */ /* 0x001fcc00078e0040 */
[----:B------:R-:W3:Y:S01]  /*5710*/  LDG.E R64, desc[UR8][R64.64] ;  /* 0x0000000840407981 */ /* 0x000ee2000c1e1900 */
[----:B--2---:R-:W-:-:S06]  /*5720*/  IMAD.WIDE.U32 R34, R42, 0x4, R34 ;  /* 0x000000042a227825 */ /* 0x004fcc00078e0022 */
[----:B------:R-:W2:Y:S01]  /*5730*/  LDG.E R34, desc[UR8][R34.64] ;  /* 0x0000000822227981 */ /* 0x000ea2000c1e1900 */
[----:B---3--:R-:W-:Y:S02]  /*5740*/  HADD2.F32 R69, -RZ, R64.H0_H0 ;  /* 0x20000040ff457230 */ /* 0x008fe40000004100 */
[--C-:B--2---:R-:W-:Y:S02]  /*5750*/  HADD2.F32 R35, -RZ, R34.reuse.H0_H0 ;  /* 0x20000022ff237230 */ /* 0x104fe40000004100 */
[----:B------:R-:W-:-:S03]  /*5760*/  HADD2.F32 R34, -RZ, R34.H1_H1 ;  /* 0x30000022ff227230 */ /* 0x000fc60000004100 */
[----:B------:R-:W-:Y:S01]  /*5770*/  FFMA.FTZ R68, R69, R68, R35 ;  /* 0x0000004445447223 */ /* 0x000fe20000010023 */
[----:B------:R-:W-:Y:S01]  /*5780*/  HADD2.F32 R69, -RZ, R64.H1_H1 ;  /* 0x30000040ff457230 */ /* 0x000fe20000004100 */
[----:B------:R-:W-:-:S04]  /*5790*/  SHF.L.U32 R64, R42, 0x1, RZ ;  /* 0x000000012a407819 */ /* 0x000fc800000006ff */
[----:B------:R-:W-:Y:S01]  /*57a0*/  FFMA.FTZ R67, R69, R67, R34 ;  /* 0x0000004345437223 */ /* 0x000fe20000010022 */
[C---:B------:R-:W-:Y:S01]  /*57b0*/  LOP3.LUT R65, R64.reuse, 0x1e, RZ, 0xc0, !PT ;  /* 0x0000001e40417812 */ /* 0x040fe200078ec0ff */
[----:B------:R-:W0:Y:S01]  /*57c0*/  LDC.64 R34, c[0x0][0x390] ;  /* 0x0000e400ff227b82 */ /* 0x000e220000000a00 */
[----:B------:R-:W-:Y:S02]  /*57d0*/  LOP3.LUT R64, R64, 0x7e0, RZ, 0xc0, !PT ;  /* 0x000007e040407812 */ /* 0x000fe400078ec0ff */
[----:B------:R-:W-:-:S05]  /*57e0*/  LEA R65, R28, R65, 0x5 ;  /* 0x000000411c417211 */ /* 0x000fca00078e28ff */
[----:B-1----:R-:W-:-:S05]  /*57f0*/  IMAD R65, R64, UR4, R65 ;  /* 0x0000000440417c24 */ /* 0x002fca000f8e0241 */
[----:B------:R-:W-:-:S05]  /*5800*/  SHF.R.U32.HI R65, RZ, 0x1, R65 ;  /* 0x00000001ff417819 */ /* 0x000fca0000011641 */
[----:B0-----:R-:W-:-:S05]  /*5810*/  IMAD.WIDE.U32 R34, R65, 0x4, R34 ;  /* 0x0000000441227825 */ /* 0x001fca00078e0022 */
[----:B------:R-:W2:Y:S02]  /*5820*/  LDG.E R64, desc[UR8][R34.64] ;  /* 0x0000000822407981 */ /* 0x000ea4000c1e1900 */
[--C-:B--2---:R-:W-:Y:S02]  /*5830*/  HADD2.F32 R69, -RZ, R64.reuse.H0_H0 ;  /* 0x20000040ff457230 */ /* 0x104fe40000004100 */
[----:B------:R-:W-:-:S03]  /*5840*/  HADD2.F32 R64, -RZ, R64.H1_H1 ;  /* 0x30000040ff407230 */ /* 0x000fc60000004100 */
[----:B------:R-:W-:Y:S02]  /*5850*/  FADD.FTZ R68, R69, R68 ;  /* 0x0000004445447221 */ /* 0x000fe40000010000 */
[----:B------:R-:W-:Y:S01]  /*5860*/  FADD.FTZ R67, R64, R67 ;  /* 0x0000004340437221 */ /* 0x000fe20000010000 */
[----:B------:R-:W-:Y:S06]  /*5870*/  BRA.U !UP0, `(.L_x_209) ;  /* 0x00000001082c7547 */ /* 0x000fec000b800000 */
[C---:B------:R-:W-:Y:S01]  /*5880*/  F2FP.F16.F32.PACK_AB R64, R67.reuse, R68 ;  /* 0x000000444340723e */ /* 0x040fe200000000ff */
[----:B------:R-:W-:-:S04]  /*5890*/  FMUL.FTZ R67, R67, UR11 ;  /* 0x0000000b43437c20 */ /* 0x000fc80008410000 */
[----:B------:R0:W-:Y:S02]  /*58a0*/  STG.E desc[UR8][R34.64], R64 ;  /* 0x0000004022007986 */ /* 0x0001e4000c101908 */
[----:B------:R-:W-:Y:S01]  /*58b0*/  F2I.S8.NTZ R67, R67 ;  /* 0x0000004300437305 */ /* 0x000fe20000202100 */
[----:B0-----:R-:W-:Y:S02]  /*58c0*/  FMUL.FTZ R34, R68, UR11 ;  /* 0x0000000b44227c20 */ /* 0x001fe40008410000 */
[----:B------:R-:W0:Y:S05]  /*58d0*/  LDC.64 R68, c[0x0][0x380] ;  /* 0x0000e000ff447b82 */ /* 0x000e2a0000000a00 */
[----:B------:R-:W1:Y:S02]  /*58e0*/  F2I.S8.NTZ R34, R34 ;  /* 0x0000002200227305 */ /* 0x000e640000202100 */
[----:B-1----:R-:W-:Y:S01]  /*58f0*/  PRMT R67, R67, 0x7604, R34 ;  /* 0x0000760443437816 */ /* 0x002fe20000000022 */
[----:B0-----:R-:W-:-:S05]  /*5900*/  IMAD.WIDE.U32 R68, R65, 0x2, R68 ;  /* 0x0000000241447825 */ /* 0x001fca00078e0044 */
[----:B------:R1:W-:Y:S01]  /*5910*/  STG.E.U16 desc[UR8][R68.64], R67 ;  /* 0x0000004344007986 */ /* 0x0003e2000c101508 */
[----:B------:R-:W-:Y:S05]  /*5920*/  BRA `(.L_x_208) ;  /* 0x0000000000107947 */ /* 0x000fea0003800000 */
.L_x_209:
[----:B------:R-:W0:Y:S01]  /*5930*/  LDC.64 R34, c[0x0][0x380] ;  /* 0x0000e000ff227b82 */ /* 0x000e220000000a00 */
[----:B------:R-:W-:Y:S01]  /*5940*/  F2FP.F16.F32.PACK_AB R67, R67, R68 ;  /* 0x000000444343723e */ /* 0x000fe200000000ff */
[----:B0-----:R-:W-:-:S05]  /*5950*/  IMAD.WIDE.U32 R34, R65, 0x4, R34 ;  /* 0x0000000441227825 */ /* 0x001fca00078e0022 */
[----:B------:R2:W-:Y:S02]  /*5960*/  STG.E desc[UR8][R34.64], R67 ;  /* 0x0000004322007986 */ /* 0x0005e4000c101908 */
.L_x_208:
[----:B------:R-:W-:Y:S05]  /*5970*/  BSYNC.RECONVERGENT B0 ;  /* 0x0000000000007941 */ /* 0x000fea0003800200 */
.L_x_207:
[----:B------:R-:W0:Y:S01]  /*5980*/  LDCU UR4, c[0x0][0x360] ;  /* 0x00006c00ff0477ac */ /* 0x000e220008000800 */
[----:B------:R-:W-:Y:S01]  /*5990*/  BSSY.RECONVERGENT B0, `(.L_x_210) ;  /* 0x0000037000007945 */ /* 0x000fe20003800200 */
[----:B0-2---:R-:W-:-:S04]  /*59a0*/  IADD3 R34, PT, PT, R42, UR4, RZ ;  /* 0x000000042a227c10 */ /* 0x005fc8000fffe0ff */
[----:B------:R-:W-:-:S13]  /*59b0*/  ISETP.GE.AND P4, PT, R34, UR10, PT ;  /* 0x0000000a22007c0c */ /* 0x000fda000bf86270 */
[----:B------:R-:W-:Y:S05]  /*59c0*/  @P4 BRA `(.L_x_211) ;  /* 0x0000000000cc4947 */ /* 0x000fea0003800000 */
[----:B------:R-:W0:Y:S01]  /*59d0*/  LDS.64 R34, [UR13] ;  /* 0x0000000dff227984 */ /* 0x000e220008000a00 */
[--C-:B-1----:R-:W-:Y:S01]  /*59e0*/  HADD2.F32 R67, -RZ, R66.reuse.H0_H0 ;  /* 0x20000042ff437230 */ /* 0x102fe20000004100 */
[----:B------:R-:W1:Y:S01]  /*59f0*/  LDC.64 R64, c[0x0][0x3a0] ;  /* 0x0000e800ff407b82 */ /* 0x000e620000000a00 */
[----:B------:R-:W-:Y:S01]  /*5a00*/  HADD2.F32 R69, -RZ, R66.H1_H1 ;  /* 0x30000042ff457230 */ /* 0x000fe20000004100 */
[----:B------:R-:W2:Y:S02]  /*5a10*/  LDCU UR4, c[0x0][0x360] ;  /* 0x00006c00ff0477ac */ /* 0x000ea40008000800 */
[--C-:B0-----:R-:W-:Y:S02]  /*5a20*/  FADD.FTZ R66, R67, -R34.reuse ;  /* 0x8000002243427221 */ /* 0x101fe40000010000 */
[----:B------:R-:W-:Y:S01]  /*5a30*/  FADD.FTZ R34, R69, -R34 ;  /* 0x8000002245227221 */ /* 0x000fe20000010000 */
[----:B--2---:R-:W-:Y:S01]  /*5a40*/  IADD3 R67, PT, PT, R42, UR4, RZ ;  /* 0x000000042a437c10 */ /* 0x004fe2000fffe0ff */
[----:B------:R-:W0:Y:S01]  /*5a50*/  LDCU UR4, c[0x0][0x3b4] ;  /* 0x00007680ff0477ac */ /* 0x000e220008000800 */
[-C--:B------:R-:W-:Y:S01]  /*5a60*/  FMUL.FTZ R66, R66, R35.reuse ;  /* 0x0000002342427220 */ /* 0x080fe20000410000 */
[----:B------:R-:W-:-:S02]  /*5a70*/  FMUL.FTZ R68, R34, R35 ;  /* 0x0000002322447220 */ /* 0x000fc40000410000 */
[----:B------:R-:W2:Y:S01]  /*5a80*/  LDC.64 R34, c[0x0][0x3a8] ;  /* 0x0000ea00ff227b82 */ /* 0x000ea20000000a00 */
[----:B-1----:R-:W-:-:S06]  /*5a90*/  IMAD.WIDE.U32 R64, R67, 0x4, R64 ;  /* 0x0000000443407825 */ /* 0x002fcc00078e0040 */
[----:B------:R-:W3:Y:S01]  /*5aa0*/  LDG.E R64, desc[UR8][R64.64] ;  /* 0x0000000840407981 */ /* 0x000ee2000c1e1900 */
[----:B--2---:R-:W-:-:S06]  /*5ab0*/  IMAD.WIDE.U32 R34, R67, 0x4, R34 ;  /* 0x0000000443227825 */ /* 0x004fcc00078e0022 */
[----:B------:R-:W2:Y:S01]  /*5ac0*/  LDG.E R34, desc[UR8][R34.64] ;  /* 0x0000000822227981 */ /* 0x000ea2000c1e1900 */
[----:B------:R-:W-:Y:S01]  /*5ad0*/  SHF.L.U32 R67, R67, 0x1, RZ ;  /* 0x0000000143437819 */ /* 0x000fe200000006ff */
[----:B---3--:R-:W-:Y:S02]  /*5ae0*/  HADD2.F32 R69, -RZ, R64.H0_H0 ;  /* 0x20000040ff457230 */ /* 0x008fe40000004100 */
[--C-:B--2---:R-:W-:Y:S02]  /*5af0*/  HADD2.F32 R35, -RZ, R34.reuse.H0_H0 ;  /* 0x20000022ff237230 */ /* 0x104fe40000004100 */
[----:B------:R-:W-:-:S03]  /*5b00*/  HADD2.F32 R34, -RZ, R34.H1_H1 ;  /* 0x30000022ff227230 */ /* 0x000fc60000004100 */
[----:B------:R-:W-:Y:S01]  /*5b10*/  FFMA.FTZ R66, R69, R66, R35 ;  /* 0x0000004245427223 */ /* 0x000fe20000010023 */
[----:B------:R-:W-:Y:S02]  /*5b20*/  HADD2.F32 R69, -RZ, R64.H1_H1 ;  /* 0x30000040ff457230 */ /* 0x000fe40000004100 */
[----:B------:R-:W1:Y:S03]  /*5b30*/  LDC.64 R64, c[0x0][0x390] ;  /* 0x0000e400ff407b82 */ /* 0x000e660000000a00 */
[----:B------:R-:W-:Y:S01]  /*5b40*/  FFMA.FTZ R68, R69, R68, R34 ;  /* 0x0000004445447223 */ /* 0x000fe20000010022 */
[C---:B------:R-:W-:Y:S02]  /*5b50*/  LOP3.LUT R69, R67.reuse, 0x1e, RZ, 0xc0, !PT ;  /* 0x0000001e43457812 */ /* 0x040fe400078ec0ff */
[----:B------:R-:W-:Y:S02]  /*5b60*/  LOP3.LUT R67, R67, 0x1fe0, RZ, 0xc0, !PT ;  /* 0x00001fe043437812 */ /* 0x000fe400078ec0ff */
[----:B------:R-:W-:-:S05]  /*5b70*/  LEA R34, R28, R69, 0x5 ;  /* 0x000000451c227211 */ /* 0x000fca00078e28ff */
[----:B0-----:R-:W-:-:S05]  /*5b80*/  IMAD R67, R67, UR4, R34 ;  /* 0x0000000443437c24 */ /* 0x001fca000f8e0222 */
[----:B------:R-:W-:-:S05]  /*5b90*/  SHF.R.U32.HI R67, RZ, 0x1, R67 ;  /* 0x00000001ff437819 */ /* 0x000fca0000011643 */
[----:B-1----:R-:W-:-:S05]  /*5ba0*/  IMAD.WIDE.U32 R64, R67, 0x4, R64 ;  /* 0x0000000443407825 */ /* 0x002fca00078e0040 */
[----:B------:R-:W2:Y:S02]  /*5bb0*/  LDG.E R34, desc[UR8][R64.64] ;  /* 0x0000000840227981 */ /* 0x000ea4000c1e1900 */
[--C-:B--2---:R-:W-:Y:S02]  /*5bc0*/  HADD2.F32 R69, -RZ, R34.reuse.H0_H0 ;  /* 0x20000022ff457230 */ /* 0x104fe40000004100 */
[----:B------:R-:W-:-:S03]  /*5bd0*/  HADD2.F32 R35, -RZ, R34.H1_H1 ;  /* 0x30000022ff237230 */ /* 0x000fc60000004100 */
[----:B------:R-:W-:Y:S02]  /*5be0*/  FADD.FTZ R69, R69, R66 ;  /* 0x0000004245457221 */ /* 0x000fe40000010000 */
[----:B------:R-:W-:Y:S01]  /*5bf0*/  FADD.FTZ R66, R35, R68 ;  /* 0x0000004423427221 */ /* 0x000fe20000010000 */
[----:B------:R-:W-:Y:S06]  /*5c00*/  BRA.U !UP0, `(.L_x_212) ;  /* 0x00000001082c7547 */ /* 0x000fec000b800000 */
[----:B------:R-:W0:Y:S01]  /*5c10*/  LDC.64 R34, c[0x0][0x380] ;  /* 0x0000e000ff227b82 */ /* 0x000e220000000a00 */
[C---:B------:R-:W-:Y:S01]  /*5c20*/  F2FP.F16.F32.PACK_AB R68, R66.reuse, R69 ;  /* 0x000000454244723e */ /* 0x040fe200000000ff */
[----:B------:R-:W-:Y:S01]  /*5c30*/  FMUL.FTZ R69, R69, UR11 ;  /* 0x0000000b45457c20 */ /* 0x000fe20008410000 */
[----:B------:R-:W-:-:S03]  /*5c40*/  FMUL.FTZ R66, R66, UR11 ;  /* 0x0000000b42427c20 */ /* 0x000fc60008410000 */
[----:B------:R2:W-:Y:S02]  /*5c50*/  STG.E desc[UR8][R64.64], R68 ;  /* 0x0000004440007986 */ /* 0x0005e4000c101908 */
[----:B------:R-:W-:Y:S08]  /*5c60*/  F2I.S8.NTZ R69, R69 ;  /* 0x0000004500457305 */ /* 0x000ff00000202100 */
[----:B------:R-:W1:Y:S01]  /*5c70*/  F2I.S8.NTZ R66, R66 ;  /* 0x0000004200427305 */ /* 0x000e620000202100 */
[----:B0-----:R-:W-:Y:S01]  /*5c80*/  IMAD.WIDE.U32 R34, R67, 0x2, R34 ;  /* 0x0000000243227825 */ /* 0x001fe200078e0022 */
[----:B-1----:R-:W-:-:S05]  /*5c90*/  PRMT R69, R66, 0x7604, R69 ;  /* 0x0000760442457816 */ /* 0x002fca0000000045 */
[----:B------:R2:W-:Y:S01]  /*5ca0*/  STG.E.U16 desc[UR8][R34.64], R69 ;  /* 0x0000004522007986 */ /* 0x0005e2000c101508 */
[----:B------:R-:W-:Y:S05]  /*5cb0*/  BRA `(.L_x_211) ;  /* 0x0000000000107947 */ /* 0x000fea0003800000 */
.L_x_212:
[----:B------:R-:W0:Y:S01]  /*5cc0*/  LDC.64 R34, c[0x0][0x380] ;  /* 0x0000e000ff227b82 */ /* 0x000e220000000a00 */
[----:B------:R-:W-:Y:S01]  /*5cd0*/  F2FP.F16.F32.PACK_AB R69, R66, R69 ;  /* 0x000000454245723e */ /* 0x000fe200000000ff */
[----:B0-----:R-:W-:-:S05]  /*5ce0*/  IMAD.WIDE.U32 R34, R67, 0x4, R34 ;  /* 0x0000000443227825 */ /* 0x001fca00078e0022 */
[----:B------:R0:W-:Y:S02]  /*5cf0*/  STG.E desc[UR8][R34.64], R69 ;  /* 0x0000004522007986 */ /* 0x0001e4000c101908 */
.L_x_211:
[----:B------:R-:W-:Y:S05]  /*5d00*/  BSYNC.RECONVERGENT B0 ;  /* 0x0000000000007941 */ /* 0x000fea0003800200 */
.L_x_210:
[----:B0-2---:R-:W0:Y:S01]  /*5d10*/  LDC R35, c[0x0][0x360] ;  /* 0x0000d800ff237b82 */ /* 0x005e220000000800 */
[----:B------:R-:W-:Y:S01]  /*5d20*/  BSSY.RECONVERGENT B0, `(.L_x_213) ;  /* 0x0000037000007945 */ /* 0x000fe20003800200 */
[----:B0-----:R-:W-:-:S04]  /*5d30*/  IADD3 R34, PT, PT, R35, R35, R42 ;  /* 0x0000002323227210 */ /* 0x001fc80007ffe02a */
[----:B------:R-:W-:-:S13]  /*5d40*/  ISETP.GE.AND P4, PT, R34, UR10, PT ;  /* 0x0000000a22007c0c */ /* 0x000fda000bf86270 */
[----:B------:R-:W-:Y:S05]  /*5d50*/  @P4 BRA `(.L_x_214) ;  /* 0x0000000000cc4947 */ /* 0x000fea0003800000 */
[----:B-1----:R-:W0:Y:S01]  /*5d60*/  LDC R67, c[0x0][0x360] ;  /* 0x0000d800ff437b82 */ /* 0x002e220000000800 */
[----:B------:R-:W1:Y:S01]  /*5d70*/  LDS.64 R34, [UR13] ;  /* 0x0000000dff227984 */ /* 0x000e620008000a00 */
[--C-:B------:R-:W-:Y:S01]  /*5d80*/  HADD2.F32 R66, -RZ, R63.reuse.H0_H0 ;  /* 0x2000003fff427230 */ /* 0x100fe20000004100 */
[----:B------:R-:W2:Y:S01]  /*5d90*/  LDCU UR4, c[0x0][0x3b4] ;  /* 0x00007680ff0477ac */ /* 0x000ea20008000800 */
[----:B------:R-:W-:-:S04]  /*5da0*/  HADD2.F32 R63, -RZ, R63.H1_H1 ;  /* 0x3000003fff3f7230 */ /* 0x000fc80000004100 */
[----:B------:R-:W3:Y:S01]  /*5db0*/  LDC.64 R64, c[0x0][0x3a0] ;  /* 0x0000e800ff407b82 */ /* 0x000ee20000000a00 */
[----:B0-----:R-:W-:-:S05]  /*5dc0*/  IADD3 R67, PT, PT, R67, R67, R42 ;  /* 0x0000004343437210 */ /* 0x001fca0007ffe02a */
[----:B---3--:R-:W-:Y:S02]  /*5dd0*/  IMAD.WIDE.U32 R68, R67, 0x4, R64 ;  /* 0x0000000443447825 */ /* 0x008fe400078e0040 */
[----:B------:R-:W0:Y:S04]  /*5de0*/  LDC.64 R64, c[0x0][0x3a8] ;  /* 0x0000ea00ff407b82 */ /* 0x000e280000000a00 */
[----:B------:R-:W3:Y:S01]  /*5df0*/  LDG.E R68, desc[UR8][R68.64] ;  /* 0x0000000844447981 */ /* 0x000ee2000c1e1900 */
[--C-:B-1----:R-:W-:Y:S01]  /*5e00*/  FADD.FTZ R66, R66, -R34.reuse ;  /* 0x8000002242427221 */ /* 0x102fe20000010000 */
[----:B------:R-:W-:Y:S01]  /*5e10*/  FADD.FTZ R34, R63, -R34 ;  /* 0x800000223f227221 */ /* 0x000fe20000010000 */
[----:B0-----:R-:W-:-:S06]  /*5e20*/  IMAD.WIDE.U32 R64, R67, 0x4, R64 ;  /* 0x0000000443407825 */ /* 0x001fcc00078e0040 */
[----:B------:R0:W4:Y:S01]  /*5e30*/  LDG.E R64, desc[UR8][R64.64] ;  /* 0x0000000840407981 */ /* 0x000122000c1e1900 */
[-C--:B------:R-:W-:Y:S01]  /*5e40*/  FMUL.FTZ R63, R34, R35.reuse ;  /* 0x00000023223f7220 */ /* 0x080fe20000410000 */
[----:B------:R-:W-:Y:S01]  /*5e50*/  SHF.L.U32 R67, R67, 0x1, RZ ;  /* 0x0000000143437819 */ /* 0x000fe200000006ff */
[----:B0-----:R-:W-:Y:S01]  /*5e60*/  FMUL.FTZ R65, R66, R35 ;  /* 0x0000002342417220 */ /* 0x001fe20000410000 */
[----:B---3--:R-:W-:Y:S02]  /*5e70*/  HADD2.F32 R66, -RZ, R68.H0_H0 ;  /* 0x20000044ff427230 */ /* 0x008fe40000004100 */
[----:B----4-:R-:W-:-:S05]  /*5e80*/  HADD2.F32 R35, -RZ, R64.H0_H0 ;  /* 0x20000040ff237230 */ /* 0x010fca0000004100 */
[----:B------:R-:W-:Y:S01]  /*5e90*/  FFMA.FTZ R66, R66, R65, R35 ;  /* 0x0000004142427223 */ /* 0x000fe20000010023 */
[C---:B------:R-:W-:Y:S02]  /*5ea0*/  LOP3.LUT R35, R67.reuse, 0x1e, RZ, 0xc0, !PT ;  /* 0x0000001e43237812 */ /* 0x040fe400078ec0ff */
[----:B------:R-:W-:Y:S02]  /*5eb0*/  LOP3.LUT R67, R67, 0x3fe0, RZ, 0xc0, !PT ;  /* 0x00003fe043437812 */ /* 0x000fe400078ec0ff */
[----:B------:R-:W-:-:S05]  /*5ec0*/  LEA R34, R28, R35, 0x5 ;  /* 0x000000231c227211 */ /* 0x000fca00078e28ff */
[----:B--2---:R-:W-:Y:S02]  /*5ed0*/  IMAD R65, R67, UR4, R34 ;  /* 0x0000000443417c24 */ /* 0x004fe4000f8e0222 */
[----:B------:R-:W0:Y:S01]  /*5ee0*/  LDC.64 R34, c[0x0][0x390] ;  /* 0x0000e400ff227b82 */ /* 0x000e220000000a00 */
[----:B------:R-:W-:Y:S02]  /*5ef0*/  HADD2.F32 R68, -RZ, R68.H1_H1 ;  /* 0x30000044ff447230 */ /* 0x000fe40000004100 */
[----:B------:R-:W-:-:S05]  /*5f00*/  HADD2.F32 R67, -RZ, R64.H1_H1 ;  /* 0x30000040ff437230 */ /* 0x000fca0000004100 */
[----:B------:R-:W-:Y:S01]  /*5f10*/  FFMA.FTZ R67, R68, R63, R67 ;  /* 0x0000003f44437223 */ /* 0x000fe20000010043 */
        /* <DEDUP_REMOVED lines=19> */
.L_x_215:
[----:B------:R-:W0:Y:S01]  /*6050*/  LDC.64 R34, c[0x0][0x380] ;  /* 0x0000e000ff227b82 */ /* 0x000e220000000a00 */
[----:B------:R-:W-:Y:S01]  /*6060*/  F2FP.F16.F32.PACK_AB R67, R67, R66 ;  /* 0x000000424343723e */ /* 0x000fe200000000ff */
[----:B0-----:R-:W-:-:S05]  /*6070*/  IMAD.WIDE.U32 R34, R63, 0x4, R34 ;  /* 0x000000043f227825 */ /* 0x001fca00078e0022 */
[----:B------:R0:W-:Y:S02]  /*6080*/  STG.E desc[UR8][R34.64], R67 ;  /* 0x0000004322007986 */ /* 0x0001e4000c101908 */
.L_x_214:
[----:B------:R-:W-:Y:S05]  /*6090*/  BSYNC.RECONVERGENT B0 ;  /* 0x0000000000007941 */ /* 0x000fea0003800200 */
.L_x_213:
[----:B0-2---:R-:W0:Y:S01]  /*60a0*/  LDC R35, c[0x0][0x360] ;  /* 0x0000d800ff237b82 */ /* 0x005e220000000800 */
[----:B------:R-:W-:Y:S01]  /*60b0*/  BSSY.RECONVERGENT B0, `(.L_x_216) ;  /* 0x0000039000007945 */ /* 0x000fe20003800200 */
[----:B0-----:R-:W-:-:S04]  /*60c0*/  IADD3 R34, PT, PT, R35, R35, R42 ;  /* 0x0000002323227210 */ /* 0x001fc80007ffe02a */
[----:B------:R-:W-:-:S04]  /*60d0*/  IADD3 R34, PT, PT, R34, R35, RZ ;  /* 0x0000002322227210 */ /* 0x000fc80007ffe0ff */
[----:B------:R-:W-:-:S13]  /*60e0*/  ISETP.GE.AND P4, PT, R34, UR10, PT ;  /* 0x0000000a22007c0c */ /* 0x000fda000bf86270 */
[----:B------:R-:W-:Y:S05]  /*60f0*/  @P4 BRA `(.L_x_217) ;  /* 0x0000000000d04947 */ /* 0x000fea0003800000 */
[----:B------:R-:W0:Y:S08]  /*6100*/  LDC R66, c[0x0][0x360] ;  /* 0x0000d800ff427b82 */ /* 0x000e300000000800 */
[----:B------:R-:W2:Y:S08]  /*6110*/  LDC.64 R64, c[0x0][0x3a0] ;  /* 0x0000e800ff407b82 */ /* 0x000eb00000000a00 */
[----:B------:R-:W3:Y:S01]  /*6120*/  LDC.64 R34, c[0x0][0x3a8] ;  /* 0x0000ea00ff227b82 */ /* 0x000ee20000000a00 */
[----:B-1----:R-:W-:Y:S01]  /*6130*/  HADD2.F32 R69, -RZ, R62.H0_H0 ;  /* 0x2000003eff457230 */ /* 0x002fe20000004100 */
[----:B------:R-:W1:Y:S01]  /*6140*/  LDCU UR4, c[0x0][0x3b4] ;  /* 0x00007680ff0477ac */ /* 0x000e620008000800 */
[----:B0-----:R-:W-:-:S04]  /*6150*/  IADD3 R63, PT, PT, R66, R66, R42 ;  /* 0x00000042423f7210 */ /* 0x001fc80007ffe02a */
[----:B------:R-:W-:-:S05]  /*6160*/  IADD3 R63, PT, PT, R63, R66, RZ ;  /* 0x000000423f3f7210 */ /* 0x000fca0007ffe0ff */
[----:B--2---:R-:W-:-:S06]  /*6170*/  IMAD.WIDE.U32 R64, R63, 0x4, R64 ;  /* 0x000000043f407825 */ /* 0x004fcc00078e0040 */
[----:B------:R-:W2:Y:S01]  /*6180*/  LDG.E R64, desc[UR8][R64.64] ;  /* 0x0000000840407981 */ /* 0x000ea2000c1e1900 */
[----:B---3--:R-:W-:-:S03]  /*6190*/  IMAD.WIDE.U32 R66, R63, 0x4, R34 ;  /* 0x000000043f427825 */ /* 0x008fc600078e0022 */
[----:B------:R-:W0:Y:S04]  /*61a0*/  LDS.64 R34, [UR13] ;  /* 0x0000000dff227984 */ /* 0x000e280008000a00 */
[----:B------:R3:W4:Y:S01]  /*61b0*/  LDG.E R66, desc[UR8][R66.64] ;  /* 0x0000000842427981 */ /* 0x000722000c1e1900 */
[----:B------:R-:W-:Y:S01]  /*61c0*/  HADD2.F32 R68, -RZ, R62.H1_H1 ;  /* 0x3000003eff447230 */ /* 0x000fe20000004100 */
[----:B------:R-:W-:-:S04]  /*61d0*/  SHF.L.U32 R63, R63, 0x1, RZ ;  /* 0x000000013f3f7819 */ /* 0x000fc800000006ff */
[C---:B---3--:R-:W-:Y:S02]  /*61e0*/  LOP3.LUT R67, R63.reuse, 0x1e, RZ, 0xc0, !PT ;  /* 0x0000001e3f437812 */ /* 0x048fe400078ec0ff */
[----:B------:R-:W-:Y:S01]  /*61f0*/  LOP3.LUT R63, R63, 0x7fe0, RZ, 0xc0, !PT ;  /* 0x00007fe03f3f7812 */ /* 0x000fe200078ec0ff */
[--C-:B0-----:R-:W-:Y:S01]  /*6200*/  FADD.FTZ R62, R69, -R34.reuse ;  /* 0x80000022453e7221 */ /* 0x101fe20000010000 */
[----:B------:R-:W-:-:S03]  /*6210*/  FADD.FTZ R34, R68, -R34 ;  /* 0x8000002244227221 */ /* 0x000fc60000010000 */
[----:B------:R-:W-:Y:S01]  /*6220*/  FMUL.FTZ R68, R62, R35 ;  /* 0x000000233e447220 */ /* 0x000fe20000410000 */
[----:B--2---:R-:W-:Y:S02]  /*6230*/  HADD2.F32 R62, -RZ, R64.H0_H0 ;  /* 0x20000040ff3e7230 */ /* 0x004fe40000004100 */
[----:B----4-:R-:W-:-:S05]  /*6240*/  HADD2.F32 R69, -RZ, R66.H0_H0 ;  /* 0x20000042ff457230 */ /* 0x010fca0000004100 */
[----:B------:R-:W-:Y:S01]  /*6250*/  FFMA.FTZ R65, R62, R68, R69 ;  /* 0x000000443e417223 */ /* 0x000fe20000010045 */
[----:B------:R-:W-:-:S05]  /*6260*/  LEA R62, R28, R67, 0x5 ;  /* 0x000000431c3e7211 */ /* 0x000fca00078e28ff */
[----:B-1----:R-:W-:Y:S02]  /*6270*/  IMAD R67, R63, UR4, R62 ;  /* 0x000000043f437c24 */ /* 0x002fe4000f8e023e */
[----:B------:R-:W0:Y:S03]  /*6280*/  LDC.64 R62, c[0x0][0x390] ;  /* 0x0000e400ff3e7b82 */ /* 0x000e260000000a00 */
[----:B------:R-:W-:Y:S01]  /*6290*/  SHF.R.U32.HI R67, RZ, 0x1, R67 ;  /* 0x00000001ff437819 */ /* 0x000fe20000011643 */
[----:B------:R-:W-:-:S04]  /*62a0*/  FMUL.FTZ R68, R34, R35 ;  /* 0x0000002322447220 */ /* 0x000fc80000410000 */
[----:B0-----:R-:W-:-:S05]  /*62b0*/  IMAD.WIDE.U32 R62, R67, 0x4, R62 ;  /* 0x00000004433e7825 */ /* 0x001fca00078e003e */
[----:B------:R-:W2:Y:S01]  /*62c0*/  LDG.E R34, desc[UR8][R62.64] ;  /* 0x000000083e227981 */ /* 0x000ea2000c1e1900 */
[----:B------:R-:W-:Y:S02]  /*62d0*/  HADD2.F32 R64, -RZ, R64.H1_H1 ;  /* 0x30000040ff407230 */ /* 0x000fe40000004100 */
[----:B------:R-:W-:-:S05]  /*62e0*/  HADD2.F32 R35, -RZ, R66.H1_H1 ;  /* 0x30000042ff237230 */ /* 0x000fca0000004100 */
[----:B------:R-:W-:Y:S01]  /*62f0*/  FFMA.FTZ R35, R64, R68, R35 ;  /* 0x0000004440237223 */ /* 0x000fe20000010023 */
[--C-:B--2---:R-:W-:Y:S02]  /*6300*/  HADD2.F32 R64, -RZ, R34.reuse.H0_H0 ;  /* 0x20000022ff407230 */ /* 0x104fe40000004100 */
[----:B------:R-:W-:-:S03]  /*6310*/  HADD2.F32 R34, -RZ, R34.H1_H1 ;  /* 0x30000022ff227230 */ /* 0x000fc60000004100 */
[----:B------:R-:W-:Y:S02]  /*6320*/  FADD.FTZ R65, R64, R65 ;  /* 0x0000004140417221 */ /* 0x000fe40000010000 */
[----:B------:R-:W-:Y:S01]  /*6330*/  FADD.FTZ R64, R34, R35 ;  /* 0x0000002322407221 */ /* 0x000fe20000010000 */
[----:B------:R-:W-:Y:S06]  /*6340*/  BRA.U !UP0, `(.L_x_218) ;  /* 0x00000001082c7547 */ /* 0x000fec000b800000 */
[----:B------:R-:W0:Y:S01]  /*6350*/  LDC.64 R34, c[0x0][0x380] ;  /* 0x0000e000ff227b82 */ /* 0x000e220000000a00 */
[----:B------:R-:W-:Y:S01]  /*6360*/  FMUL.FTZ R66, R65, UR11 ;  /* 0x0000000b41427c20 */ /* 0x000fe20008410000 */
[C---:B------:R-:W-:Y:S01]  /*6370*/  F2FP.F16.F32.PACK_AB R65, R64.reuse, R65 ;  /* 0x000000414041723e */ /* 0x040fe200000000ff */
[----:B------:R-:W-:-:S04]  /*6380*/  FMUL.FTZ R64, R64, UR11 ;  /* 0x0000000b40407c20 */ /* 0x000fc80008410000 */
[----:B------:R-:W-:Y:S01]  /*6390*/  F2I.S8.NTZ R66, R66 ;  /* 0x0000004200427305 */ /* 0x000fe20000202100 */
[----:B------:R2:W-:Y:S07]  /*63a0*/  STG.E desc[UR8][R62.64], R65 ;  /* 0x000000413e007986 */ /* 0x0005ee000c101908 */
[----:B------:R-:W1:Y:S01]  /*63b0*/  F2I.S8.NTZ R69, R64 ;  /* 0x0000004000457305 */ /* 0x000e620000202100 */
[----:B0-----:R-:W-:Y:S01]  /*63c0*/  IMAD.WIDE.U32 R34, R67, 0x2, R34 ;  /* 0x0000000243227825 */ /* 0x001fe200078e0022 */
[----:B-1----:R-:W-:-:S05]  /*63d0*/  PRMT R69, R69, 0x7604, R66 ;  /* 0x0000760445457816 */ /* 0x002fca0000000042 */
[----:B------:R2:W-:Y:S01]  /*63e0*/  STG.E.U16 desc[UR8][R34.64], R69 ;  /* 0x0000004522007986 */ /* 0x0005e2000c101508 */
[----:B------:R-:W-:Y:S05]  /*63f0*/  BRA `(.L_x_217) ;  /* 0x0000000000107947 */ /* 0x000fea0003800000 */
.L_x_218:
[----:B------:R-:W0:Y:S01]  /*6400*/  LDC.64 R34, c[0x0][0x380] ;  /* 0x0000e000ff227b82 */ /* 0x000e220000000a00 */
[----:B------:R-:W-:Y:S01]  /*6410*/  F2FP.F16.F32.PACK_AB R65, R64, R65 ;  /* 0x000000414041723e */ /* 0x000fe200000000ff */
[----:B0-----:R-:W-:-:S05]  /*6420*/  IMAD.WIDE.U32 R34, R67, 0x4, R34 ;  /* 0x0000000443227825 */ /* 0x001fca00078e0022 */
[----:B------:R0:W-:Y:S02]  /*6430*/  STG.E desc[UR8][R34.64], R65 ;  /* 0x0000004122007986 */ /* 0x0001e4000c101908 */
.L_x_217:
[----:B------:R-:W-:Y:S05]  /*6440*/  BSYNC.RECONVERGENT B0 ;  /* 0x0000000000007941 */ /* 0x000fea0003800200 */
.L_x_216:
[----:B0-2---:R-:W0:Y:S01]  /*6450*/  LDC R35, c[0x0][0x360] ;  /* 0x0000d800ff237b82 */ /* 0x005e220000000800 */
[----:B------:R-:W-:Y:S01]  /*6460*/  BSSY.RECONVERGENT B0, `(.L_x_219) ;  /* 0x0000039000007945 */ /* 0x000fe20003800200 */
[----:B0-----:R-:W-:-:S04]  /*6470*/  IADD3 R34, PT, PT, R35, R35, R42 ;  /* 0x0000002323227210 */ /* 0x001fc80007ffe02a */
[----:B------:R-:W-:-:S04]  /*6480*/  IADD3 R34, PT, PT, R35, R34, R35 ;  /* 0x0000002223227210 */ /* 0x000fc80007ffe023 */
        /* <DEDUP_REMOVED lines=8> */
[----:B------:R-:W-:-:S05]  /*6510*/  IADD3 R65, PT, PT, R64, R65, R64 ;  /* 0x0000004140417210 */ /* 0x000fca0007ffe040 */
[C---:B--2---:R-:W-:Y:S02]  /*6520*/  IMAD.WIDE.U32 R66, R65.reuse, 0x4, R34 ;  /* 0x0000000441427825 */ /* 0x044fe400078e0022 */
[----:B------:R-:W0:Y:S04]  /*6530*/  LDS.64 R34, [UR13] ;  /* 0x0000000dff227984 */ /* 0x000e280008000a00 */
[----:B------:R-:W2:Y:S01]  /*6540*/  LDG.E R66, desc[UR8][R66.64] ;  /* 0x0000000842427981 */ /* 0x000ea2000c1e1900 */
[----:B---3--:R-:W-:-:S05]  /*6550*/  IMAD.WIDE.U32 R62, R65, 0x4, R62 ;  /* 0x00000004413e7825 */ /* 0x008fca00078e003e */
[----:B------:R3:W4:Y:S01]  /*6560*/  LDG.E R64, desc[UR8][R62.64] ;  /* 0x000000083e407981 */ /* 0x000722000c1e1900 */
[----:B------:R-:W-:-:S04]  /*6570*/  SHF.L.U32 R65, R65, 0x1, RZ ;  /* 0x0000000141417819 */ /* 0x000fc800000006ff */
[C---:B---3--:R-:W-:Y:S02]  /*6580*/  LOP3.LUT R63, R65.reuse, 0x1e, RZ, 0xc0, !PT ;  /* 0x0000001e413f7812 */ /* 0x048fe400078ec0ff */
[----:B------:R-:W-:Y:S01]  /*6590*/  LOP3.LUT R65, R65, 0x7fe0, RZ, 0xc0, !PT ;  /* 0x00007fe041417812 */ /* 0x000fe200078ec0ff */
[----:B0-----:R-:W-:-:S04]  /*65a0*/  FADD.FTZ R68, R69, -R34 ;  /* 0x8000002245447221 */ /* 0x001fc80000010000 */
[----:B------:R-:W-:Y:S01]  /*65b0*/  FMUL.FTZ R62, R68, R35 ;  /* 0x00000023443e7220 */ /* 0x000fe20000410000 */
[----:B------:R-:W-:-:S05]  /*65c0*/  HADD2.F32 R61, -RZ, R61.H1_H1 ;  /* 0x3000003dff3d7230 */ /* 0x000fca0000004100 */
[----:B------:R-:W-:Y:S01]  /*65d0*/  FADD.FTZ R61, R61, -R34 ;  /* 0x800000223d3d7221 */ /* 0x000fe20000010000 */
[----:B--2---:R-:W-:Y:S02]  /*65e0*/  HADD2.F32 R69, -RZ, R66.H0_H0 ;  /* 0x20000042ff457230 */ /* 0x004fe40000004100 */
[----:B----4-:R-:W-:-:S05]  /*65f0*/  HADD2.F32 R68, -RZ, R64.H0_H0 ;  /* 0x20000040ff447230 */ /* 0x010fca0000004100 */
[----:B------:R-:W-:Y:S01]  /*6600*/  FFMA.FTZ R68, R68, R62, R69 ;  /* 0x0000003e44447223 */ /* 0x000fe20000010045 */
[----:B------:R-:W-:-:S05]  /*6610*/  LEA R62, R28, R63, 0x5 ;  /* 0x0000003f1c3e7211 */ /* 0x000fca00078e28ff */
[----:B-1----:R-:W-:Y:S02]  /*6620*/  IMAD R65, R65, UR4, R62 ;  /* 0x0000000441417c24 */ /* 0x002fe4000f8e023e */
[----:B------:R-:W0:Y:S03]  /*6630*/  LDC.64 R62, c[0x0][0x390] ;  /* 0x0000e400ff3e7b82 */ /* 0x000e260000000a00 */
[----:B------:R-:W-:-:S05]  /*6640*/  SHF.R.U32.HI R65, RZ, 0x1, R65 ;  /* 0x00000001ff417819 */ /* 0x000fca0000011641 */
[----:B0-----:R-:W-:-:S05]  /*6650*/  IMAD.WIDE.U32 R62, R65, 0x4, R62 ;  /* 0x00000004413e7825 */ /* 0x001fca00078e003e */
[----:B------:R-:W2:Y:S01]  /*6660*/  LDG.E R34, desc[UR8][R62.64] ;  /* 0x000000083e227981 */ /* 0x000ea2000c1e1900 */
[----:B------:R-:W-:Y:S01]  /*6670*/  FMUL.FTZ R61, R61, R35 ;  /* 0x000000233d3d7220 */ /* 0x000fe20000410000 */
        /* <DEDUP_REMOVED lines=10> */
[C---:B------:R-:W-:Y:S01]  /*6720*/  FMUL.FTZ R66, R61.reuse, UR11 ;  /* 0x0000000b3d427c20 */ /* 0x040fe20008410000 */
[----:B------:R-:W-:-:S03]  /*6730*/  F2FP.F16.F32.PACK_AB R61, R61, R68 ;  /* 0x000000443d3d723e */ /* 0x000fc600000000ff */
[----:B------:R-:W-:Y:S02]  /*6740*/  F2I.S8.NTZ R67, R66 ;  /* 0x0000004200437305 */ /* 0x000fe40000202100 */
[----:B------:R2:W-:Y:S06]  /*6750*/  STG.E desc[UR8][R62.64], R61 ;  /* 0x0000003d3e007986 */ /* 0x0005ec000c101908 */
[----:B------:R-:W1:Y:S01]  /*6760*/  F2I.S8.NTZ R64, R64 ;  /* 0x0000004000407305 */ /* 0x000e620000202100 */
[----:B0-----:R-:W-:Y:S01]  /*6770*/  IMAD.WIDE.U32 R34, R65, 0x2, R34 ;  /* 0x0000000241227825 */ /* 0x001fe200078e0022 */
[----:B-1----:R-:W-:-:S05]  /*6780*/  PRMT R67, R67, 0x7604, R64 ;  /* 0x0000760443437816 */ /* 0x002fca0000000040 */
[----:B------:R2:W-:Y:S01]  /*6790*/  STG.E.U16 desc[UR8][R34.64], R67 ;  /* 0x0000004322007986 */ /* 0x0005e2000c101508 */
[----:B------:R-:W-:Y:S05]  /*67a0*/  BRA `(.L_x_220) ;  /* 0x0000000000107947 */ /* 0x000fea0003800000 */
.L_x_221:
[----:B------:R-:W0:Y:S01]  /*67b0*/  LDC.64 R34, c[0x0][0x380] ;  /* 0x0000e000ff227b82 */ /* 0x000e220000000a00 */
[----:B------:R-:W-:Y:S01]  /*67c0*/  F2FP.F16.F32.PACK_AB R61, R61, R68 ;  /* 0x000000443d3d723e */ /* 0x000fe200000000ff */
[----:B0-----:R-:W-:-:S05]  /*67d0*/  IMAD.WIDE.U32 R34, R65, 0x4, R34 ;  /* 0x0000000441227825 */ /* 0x001fca00078e0022 */
[----:B------:R0:W-:Y:S02]  /*67e0*/  STG.E desc[UR8][R34.64], R61 ;  /* 0x0000003d22007986 */ /* 0x0001e4000c101908 */
.L_x_220:
[----:B------:R-:W-:Y:S05]  /*67f0*/  BSYNC.RECONVERGENT B0 ;  /* 0x0000000000007941 */ /* 0x000fea0003800200 */
.L_x_219:
[----:B0-2---:R-:W0:Y:S01]  /*6800*/  LDC R35, c[0x0][0x360] ;  /* 0x0000d800ff237b82 */ /* 0x005e220000000800 */
[----:B------:R-:W-:Y:S01]  /*6810*/  BSSY.RECONVERGENT B0, `(.L_x_222) ;  /* 0x000003b000007945 */ /* 0x000fe20003800200 */
[----:B0-----:R-:W-:-:S04]  /*6820*/  IADD3 R34, PT, PT, R35, R35, R42 ;  /* 0x0000002323227210 */ /* 0x001fc80007ffe02a */
[----:B------:R-:W-:-:S04]  /*6830*/  IADD3 R34, PT, PT, R35, R34, R35 ;  /* 0x0000002223227210 */ /* 0x000fc80007ffe023 */
        /* <DEDUP_REMOVED lines=9> */
[----:B------:R-:W-:-:S04]  /*68d0*/  IADD3 R61, PT, PT, R64, R61, R64 ;  /* 0x0000003d403d7210 */ /* 0x000fc80007ffe040 */
[----:B------:R-:W-:-:S05]  /*68e0*/  IADD3 R61, PT, PT, R61, R64, RZ ;  /* 0x000000403d3d7210 */ /* 0x000fca0007ffe0ff */
[C---:B--2---:R-:W-:Y:S02]  /*68f0*/  IMAD.WIDE.U32 R64, R61.reuse, 0x4, R34 ;  /* 0x000000043d407825 */ /* 0x044fe400078e0022 */
[----:B------:R-:W0:Y:S02]  /*6900*/  LDS.64 R34, [UR13] ;  /* 0x0000000dff227984 */ /* 0x000e240008000a00 */
[C---:B---3--:R-:W-:Y:S02]  /*6910*/  IMAD.WIDE.U32 R62, R61.reuse, 0x4, R62 ;  /* 0x000000043d3e7825 */ /* 0x048fe400078e003e */
[----:B------:R-:W2:Y:S04]  /*6920*/  LDG.E R64, desc[UR8][R64.64] ;  /* 0x0000000840407981 */ /* 0x000ea8000c1e1900 */
[----:B------:R3:W4:Y:S01]  /*6930*/  LDG.E R66, desc[UR8][R62.64] ;  /* 0x000000083e427981 */ /* 0x000722000c1e1900 */
[----:B------:R-:W-:Y:S01]  /*6940*/  SHF.L.U32 R61, R61, 0x1, RZ ;  /* 0x000000013d3d7819 */ /* 0x000fe200000006ff */
[----:B---3--:R-:W3:Y:S03]  /*6950*/  LDC.64 R62, c[0x0][0x390] ;  /* 0x0000e400ff3e7b82 */ /* 0x008ee60000000a00 */
[----:B------:R-:W-:-:S02]  /*6960*/  LOP3.LUT R65, R61, 0x1e, RZ, 0xc0, !PT ;  /* 0x0000001e3d417812 */ /* 0x000fc400078ec0ff */
[----:B------:R-:W-:Y:S01]  /*6970*/  LOP3.LUT R61, R61, 0xffe0, RZ, 0xc0, !PT ;  /* 0x0000ffe03d3d7812 */ /* 0x000fe200078ec0ff */
[----:B0-----:R-:W-:-:S04]  /*6980*/  FADD.FTZ R68, R67, -R34 ;  /* 0x8000002243447221 */ /* 0x001fc80000010000 */
[----:B------:R-:W-:Y:S01]  /*6990*/  FMUL.FTZ R69, R68, R35 ;  /* 0x0000002344457220 */ /* 0x000fe20000410000 */
[----:B--2---:R-:W-:Y:S02]  /*69a0*/  HADD2.F32 R68, -RZ, R64.H0_H0 ;  /* 0x20000040ff447230 */ /* 0x004fe40000004100 */
[----:B----4-:R-:W-:-:S05]  /*69b0*/  HADD2.F32 R67, -RZ, R66.H0_H0 ;  /* 0x20000042ff437230 */ /* 0x010fca0000004100 */
[----:B------:R-:W-:Y:S01]  /*69c0*/  FFMA.FTZ R67, R67, R69, R68 ;  /* 0x0000004543437223 */ /* 0x000fe20000010044 */
[----:B------:R-:W-:-:S05]  /*69d0*/  LEA R68, R28, R65, 0x5 ;  /* 0x000000411c447211 */ /* 0x000fca00078e28ff */
[----:B-1----:R-:W-:-:S05]  /*69e0*/  IMAD R61, R61, UR4, R68 ;  /* 0x000000043d3d7c24 */ /* 0x002fca000f8e0244 */
[----:B------:R-:W-:-:S05]  /*69f0*/  SHF.R.U32.HI R61, RZ, 0x1, R61 ;  /* 0x00000001ff3d7819 */ /* 0x000fca000001163d */
[----:B---3--:R-:W-:-:S05]  /*6a00*/  IMAD.WIDE.U32 R62, R61, 0x4, R62 ;  /* 0x000000043d3e7825 */ /* 0x008fca00078e003e */
[----:B------:R-:W2:Y:S01]  /*6a10*/  LDG.E R65, desc[UR8][R62.64] ;  /* 0x000000083e417981 */ /* 0x000ea2000c1e1900 */
[----:B------:R-:W-:-:S05]  /*6a20*/  HADD2.F32 R59, -RZ, R59.H1_H1 ;  /* 0x3000003bff3b7230 */ /* 0x000fca0000004100 */
[----:B------:R-:W-:Y:S01]  /*6a30*/  FADD.FTZ R34, R59, -R34 ;  /* 0x800000223b227221 */ /* 0x000fe20000010000 */
[----:B------:R-:W-:-:S03]  /*6a40*/  HADD2.F32 R66, -RZ, R66.H1_H1 ;  /* 0x30000042ff427230 */ /* 0x000fc60000004100 */
[----:B------:R-:W-:Y:S01]  /*6a50*/  FMUL.FTZ R34, R34, R35 ;  /* 0x0000002322227220 */ /* 0x000fe20000410000 */
        /* <DEDUP_REMOVED lines=18> */
.L_x_224:
[----:B------:R-:W0:Y:S01]  /*6b80*/  LDC.64 R34, c[0x0][0x380] ;  /* 0x0000e000ff227b82 */ /* 0x000e220000000a00 */
[----:B------:R-:W-:Y:S01]  /*6b90*/  F2FP.F16.F32.PACK_AB R67, R64, R67 ;  /* 0x000000434043723e */ /* 0x000fe200000000ff */
[----:B0-----:R-:W-:-:S05]  /*6ba0*/  IMAD.WIDE.U32 R34, R61, 0x4, R34 ;  /* 0x000000043d227825 */ /* 0x001fca00078e0022 */
[----:B------:R0:W-:Y:S02]  /*6bb0*/  STG.E desc[UR8][R34.64], R67 ;  /* 0x0000004322007986 */ /* 0x0001e4000c101908 */
.L_x_223:
[----:B------:R-:W-:Y:S05]  /*6bc0*/  BSYNC.RECONVERGENT B0 ;  /* 0x0000000000007941 */ /* 0x000fea0003800200 */
.L_x_222:
        /* <DEDUP_REMOVED lines=8> */
[----:B------:R-:W2:Y:S07]  /*6c50*/  LDCU UR4, c[0x0][0x3b4] ;  /* 0x00007680ff0477ac */ /* 0x000eae0008000800 */
[----:B------:R-:W3:Y:S08]  /*6c60*/  LDC.64 R64, c[0x0][0x3a0] ;  /* 0x0000e800ff407b82 */ /* 0x000ef00000000a00 */
[----:B------:R-:W4:Y:S01]  /*6c70*/  LDC.64 R62, c[0x0][0x3a8] ;  /* 0x0000ea00ff3e7b82 */ /* 0x000f220000000a00 */
[----:B0-----:R-:W-:-:S04]  /*6c80*/  IADD3 R34, PT, PT, R61, R61, R42 ;  /* 0x0000003d3d227210 */ /* 0x001fc80007ffe02a */
[----:B------:R-:W-:-:S04]  /*6c90*/  IADD3 R34, PT, PT, R61, R34, R61 ;  /* 0x000000223d227210 */ /* 0x000fc80007ffe03d */
[----:B------:R-:W-:Y:S02]  /*6ca0*/  IADD3 R61, PT, PT, R61, R34, R61 ;  /* 0x000000223d3d7210 */ /* 0x000fe40007ffe03d */
[----:B------:R-:W0:Y:S02]  /*6cb0*/  LDC.64 R34, c[0x0][0x390] ;  /* 0x0000e400ff227b82 */ /* 0x000e240000000a00 */
[C---:B------:R-:W-:Y:S01]  /*6cc0*/  SHF.L.U32 R59, R61.reuse, 0x1, RZ ;  /* 0x000000013d3b7819 */ /* 0x040fe200000006ff */
[----:B---3--:R-:W-:-:S03]  /*6cd0*/  IMAD.WIDE.U32 R64, R61, 0x4, R64 ;  /* 0x000000043d407825 */ /* 0x008fc600078e0040 */
[----:B-1----:R-:W-:Y:S01]  /*6ce0*/  LOP3.LUT R67, R59, 0x1e, RZ, 0xc0, !PT ;  /* 0x0000001e3b437812 */ /* 0x002fe200078ec0ff */
[----:B----4-:R-:W-:Y:S01]  /*6cf0*/  IMAD.WIDE.U32 R62, R61, 0x4, R62 ;  /* 0x000000043d3e7825 */ /* 0x010fe200078e003e */
[----:B------:R-:W-:Y:S01]  /*6d00*/  LOP3.LUT R59, R59, 0xffe0, RZ, 0xc0, !PT ;  /* 0x0000ffe03b3b7812 */ /* 0x000fe200078ec0ff */
[----:B------:R-:W3:Y:S01]  /*6d10*/  LDG.E R64, desc[UR8][R64.64] ;  /* 0x0000000840407981 */ /* 0x000ee2000c1e1900 */
[----:B------:R-:W-:-:S03]  /*6d20*/  LEA R66, R28, R67, 0x5 ;  /* 0x000000431c427211 */ /* 0x000fc600078e28ff */
[----:B------:R-:W4:Y:S02]  /*6d30*/  LDG.E R62, desc[UR8][R62.64] ;  /* 0x000000083e3e7981 */ /* 0x000f24000c1e1900 */
[----:B--2---:R-:W-:-:S05]  /*6d40*/  IMAD R59, R59, UR4, R66 ;  /* 0x000000043b3b7c24 */ /* 0x004fca000f8e0242 */
[----:B------:R-:W-:-:S05]  /*6d50*/  SHF.R.U32.HI R59, RZ, 0x1, R59 ;  /* 0x00000001ff3b7819 */ /* 0x000fca000001163b */
[----:B0-----:R-:W-:Y:S02]  /*6d60*/  IMAD.WIDE.U32 R66, R59, 0x4, R34 ;  /* 0x000000043b427825 */ /* 0x001fe400078e0022 */
[----:B------:R-:W0:Y:S04]  /*6d70*/  LDS.64 R34, [UR13] ;  /* 0x0000000dff227984 */ /* 0x000e280008000a00 */
[----:B------:R-:W2:Y:S01]  /*6d80*/  LDG.E R61, desc[UR8][R66.64] ;  /* 0x00000008423d7981 */ /* 0x000ea2000c1e1900 */
[--C-:B------:R-:W-:Y:S02]  /*6d90*/  HADD2.F32 R69, -RZ, R57.reuse.H0_H0 ;  /* 0x20000039ff457230 */ /* 0x100fe40000004100 */
[----:B------:R-:W-:-:S03]  /*6da0*/  HADD2.F32 R57, -RZ, R57.H1_H1 ;  /* 0x30000039ff397230 */ /* 0x000fc60000004100 */
[--C-:B0-----:R-:W-:Y:S02]  /*6db0*/  FADD.FTZ R68, R69, -R34.reuse ;  /* 0x8000002245447221 */ /* 0x101fe40000010000 */
[----:B------:R-:W-:Y:S02]  /*6dc0*/  FADD.FTZ R69, R57, -R34 ;  /* 0x8000002239457221 */ /* 0x000fe40000010000 */
[-C--:B------:R-:W-:Y:S02]  /*6dd0*/  FMUL.FTZ R68, R68, R35.reuse ;  /* 0x0000002344447220 */ /* 0x080fe40000410000 */
[----:B------:R-:W-:Y:S01]  /*6de0*/  FMUL.FTZ R69, R69, R35 ;  /* 0x0000002345457220 */ /* 0x000fe20000410000 */
[----:B---3--:R-:W-:Y:S02]  /*6df0*/  HADD2.F32 R34, -RZ, R64.H0_H0 ;  /* 0x20000040ff227230 */ /* 0x008fe40000004100 */
[----:B----4-:R-:W-:Y:S02]  /*6e00*/  HADD2.F32 R57, -RZ, R62.H0_H0 ;  /* 0x2000003eff397230 */ /* 0x010fe40000004100 */
[----:B------:R-:W-:-:S02]  /*6e10*/  HADD2.F32 R64, -RZ, R64.H1_H1 ;  /* 0x30000040ff407230 */ /* 0x000fc40000004100 */
[----:B------:R-:W-:Y:S02]  /*6e20*/  HADD2.F32 R35, -RZ, R62.H1_H1 ;  /* 0x3000003eff237230 */ /* 0x000fe40000004100 */
[----:B------:R-:W-:-:S03]  /*6e30*/  FFMA.FTZ R34, R34, R68, R57 ;  /* 0x0000004422227223 */ /* 0x000fc60000010039 */
        /* <DEDUP_REMOVED lines=9> */
[----:B------:R-:W-:-:S04]  /*6ed0*/  F2FP.F16.F32.PACK_AB R57, R64, R57 ;  /* 0x000000394039723e */ /* 0x000fc800000000ff */
[----:B------:R-:W-:Y:S01]  /*6ee0*/  F2I.S8.NTZ R61, R61 ;  /* 0x0000003d003d7305 */ /* 0x000fe20000202100 */
[----:B------:R2:W-:Y:S07]  /*6ef0*/  STG.E desc[UR8][R66.64], R57 ;  /* 0x0000003942007986 */ /* 0x0005ee000c101908 */
[----:B------:R-:W1:Y:S01]  /*6f00*/  F2I.S8.NTZ R62, R62 ;  /* 0x0000003e003e7305 */ /* 0x000e620000202100 */
[----:B0-----:R-:W-:Y:S01]  /*6f10*/  IMAD.WIDE.U32 R34, R59, 0x2, R34 ;  /* 0x000000023b227825 */ /* 0x001fe200078e0022 */
[----:B-1----:R-:W-:-:S05]  /*6f20*/  PRMT R59, R62, 0x7604, R61 ;  /* 0x000076043e3b7816 */ /* 0x002fca000000003d */
[----:B------:R2:W-:Y:S01]  /*6f30*/  STG.E.U16 desc[UR8][R34.64], R59 ;  /* 0x0000003b22007986 */ /* 0x0005e2000c101508 */
[----:B------:R-:W-:Y:S05]  /*6f40*/  BRA `(.L_x_226) ;  /* 0x0000000000107947 */ /* 0x000fea0003800000 */
.L_x_227:
[----:B------:R-:W0:Y:S01]  /*6f50*/  LDC.64 R34, c[0x0][0x380] ;  /* 0x0000e000ff227b82 */ /* 0x000e220000000a00 */
[----:B------:R-:W-:Y:S01]  /*6f60*/  F2FP.F16.F32.PACK_AB R57, R64, R57 ;  /* 0x000000394039723e */ /* 0x000fe200000000ff */
[----:B0-----:R-:W-:-:S05]  /*6f70*/  IMAD.WIDE.U32 R34, R59, 0x4, R34 ;  /* 0x000000043b227825 */ /* 0x001fca00078e0022 */
[----:B------:R0:W-:Y:S02]  /*6f80*/  STG.E desc[UR8][R34.64], R57 ;  /* 0x0000003922007986 */ /* 0x0001e4000c101908 */
.L_x_226:
[----:B------:R-:W-:Y:S05]  /*6f90*/  BSYNC.RECONVERGENT B0 ;  /* 0x0000000000007941 */ /* 0x000fea0003800200 */
.L_x_225:
[----:B0-2---:R-:W0:Y:S01]  /*6fa0*/  LDC R35, c[0x0][0x360] ;  /* 0x0000d800ff237b82 */ /* 0x005e220000000800 */
[----:B------:R-:W-:Y:S01]  /*6fb0*/  BSSY.RECONVERGENT B0, `(.L_x_228) ;  /* 0x000003d000007945 */ /* 0x000fe20003800200 */
[----:B0-----:R-:W-:-:S04]  /*6fc0*/  IADD3 R34, PT, PT, R35, R35, R42 ;  /* 0x0000002323227210 */ /* 0x001fc80007ffe02a */
[----:B------:R-:W-:-:S04]  /*6fd0*/  IADD3 R34, PT, PT, R35, R34, R35 ;  /* 0x0000002223227210 */ /* 0x000fc80007ffe023 */
[----:B------:R-:W-:-:S04]  /*6fe0*/  IADD3 R34, PT, PT, R35, R34, R35 ;  /* 0x0000002223227210 */ /* 0x000fc80007ffe023 */
[----:B------:R-:W-:-:S04]  /*6ff0*/  IADD3 R34, PT, PT, R34, R35, RZ ;  /* 0x0000002322227210 */ /* 0x000fc80007ffe0ff */
        /* <DEDUP_REMOVED lines=8> */
[----:B------:R-:W-:-:S04]  /*7080*/  IADD3 R34, PT, PT, R57, R34, R57 ;  /* 0x0000002239227210 */ /* 0x000fc80007ffe039 */
[----:B------:R-:W-:Y:S02]  /*7090*/  IADD3 R57, PT, PT, R34, R57, RZ ;  /* 0x0000003922397210 */ /* 0x000fe40007ffe0ff */
[----:B------:R-:W1:Y:S02]  /*70a0*/  LDC.64 R34, c[0x0][0x390] ;  /* 0x0000e400ff227b82 */ /* 0x000e640000000a00 */
[C---:B------:R-:W-:Y:S01]  /*70b0*/  SHF.L.U32 R59, R57.reuse, 0x1, RZ ;  /* 0x00000001393b7819 */ /* 0x040fe200000006ff */
[----:B---3--:R-:W-:-:S03]  /*70c0*/  IMAD.WIDE.U32 R64, R57, 0x4, R64 ;  /* 0x0000000439407825 */ /* 0x008fc600078e0040 */
[----:B------:R-:W-:Y:S01]  /*70d0*/  LOP3.LUT R61, R59, 0x1e, RZ, 0xc0, !PT ;  /* 0x0000001e3b3d7812 */ /* 0x000fe200078ec0ff */
[----:B----4-:R-:W-:Y:S01]  /*70e0*/  IMAD.WIDE.U32 R62, R57, 0x4, R62 ;  /* 0x00000004393e7825 */ /* 0x010fe200078e003e */
[----:B------:R-:W-:Y:S01]  /*70f0*/  LOP3.LUT R59, R59, 0xffe0, RZ, 0xc0, !PT ;  /* 0x0000ffe03b3b7812 */ /* 0x000fe200078ec0ff */
[----:B------:R-:W3:Y:S01]  /*7100*/  LDG.E R64, desc[UR8][R64.64] ;  /* 0x0000000840407981 */ /* 0x000ee2000c1e1900 */
[----:B------:R-:W-:-:S03]  /*7110*/  LEA R66, R28, R61, 0x5 ;  /* 0x0000003d1c427211 */ /* 0x000fc600078e28ff */
[----:B------:R-:W4:Y:S02]  /*7120*/  LDG.E R62, desc[UR8][R62.64] ;  /* 0x000000083e3e7981 */ /* 0x000f24000c1e1900 */
[----:B--2---:R-:W-:-:S05]  /*7130*/  IMAD R59, R59, UR4, R66 ;  /* 0x000000043b3b7c24 */ /* 0x004fca000f8e0242 */
[----:B------:R-:W-:-:S05]  /*7140*/  SHF.R.U32.HI R57, RZ, 0x1, R59 ;  /* 0x00000001ff397819 */ /* 0x000fca000001163b */
[----:B-1----:R-:W-:Y:S02]  /*7150*/  IMAD.WIDE.U32 R66, R57, 0x4, R34 ;  /* 0x0000000439427825 */ /* 0x002fe400078e0022 */
[----:B------:R-:W0:Y:S04]  /*7160*/  LDS.64 R34, [UR13] ;  /* 0x0000000dff227984 */ /* 0x000e280008000a00 */
[----:B------:R-:W2:Y:S01]  /*7170*/  LDG.E R59, desc[UR8][R66.64] ;  /* 0x00000008423b7981 */ /* 0x000ea2000c1e1900 */
[--C-:B------:R-:W-:Y:S02]  /*7180*/  HADD2.F32 R61, -RZ, R55.reuse.H0_H0 ;  /* 0x20000037ff3d7230 */ /* 0x100fe40000004100 */
[----:B------:R-:W-:-:S03]  /*7190*/  HADD2.F32 R55, -RZ, R55.H1_H1 ;  /* 0x30000037ff377230 */ /* 0x000fc60000004100 */
[--C-:B0-----:R-:W-:Y:S02]  /*71a0*/  FADD.FTZ R68, R61, -R34.reuse ;  /* 0x800000223d447221 */ /* 0x101fe40000010000 */
[----:B------:R-:W-:-:S04]  /*71b0*/  FADD.FTZ R34, R55, -R34 ;  /* 0x8000002237227221 */ /* 0x000fc80000010000 */
[-C--:B------:R-:W-:Y:S01]  /*71c0*/  FMUL.FTZ R61, R34, R35.reuse ;  /* 0x00000023223d7220 */ /* 0x080fe20000410000 */
[----:B------:R-:W-:Y:S01]  /*71d0*/  FMUL.FTZ R68, R68, R35 ;  /* 0x0000002344447220 */ /* 0x000fe20000410000 */
[--C-:B---3--:R-:W-:Y:S02]  /*71e0*/  HADD2.F32 R34, -RZ, R64.reuse.H0_H0 ;  /* 0x20000040ff227230 */ /* 0x108fe40000004100 */
[----:B------:R-:W-:Y:S02]  /*71f0*/  HADD2.F32 R64, -RZ, R64.H1_H1 ;  /* 0x30000040ff407230 */ /* 0x000fe40000004100 */
[--C-:B----4-:R-:W-:Y:S02]  /*7200*/  HADD2.F32 R55, -RZ, R62.reuse.H1_H1 ;  /* 0x3000003eff377230 */ /* 0x110fe40000004100 */
[----:B------:R-:W-:-:S03]  /*7210*/  HADD2.F32 R35, -RZ, R62.H0_H0 ;  /* 0x2000003eff237230 */ /* 0x000fc60000004100 */
[----:B------:R-:W-:Y:S02]  /*7220*/  FFMA.FTZ R64, R64, R61, R55 ;  /* 0x0000003d40407223 */ /* 0x000fe40000010037 */
        /* <DEDUP_REMOVED lines=17> */
.L_x_230:
[----:B------:R-:W0:Y:S01]  /*7340*/  LDC.64 R34, c[0x0][0x380] ;  /* 0x0000e000ff227b82 */ /* 0x000e220000000a00 */
[----:B------:R-:W-:Y:S01]  /*7350*/  F2FP.F16.F32.PACK_AB R55, R64, R55 ;  /* 0x000000374037723e */ /* 0x000fe200000000ff */
[----:B0-----:R-:W-:-:S05]  /*7360*/  IMAD.WIDE.U32 R34, R57, 0x4, R34 ;  /* 0x0000000439227825 */ /* 0x001fca00078e0022 */
[----:B------:R0:W-:Y:S02]  /*7370*/  STG.E desc[UR8][R34.64], R55 ;  /* 0x0000003722007986 */ /* 0x0001e4000c101908 */
.L_x_229:
[----:B------:R-:W-:Y:S05]  /*7380*/  BSYNC.RECONVERGENT B0 ;  /* 0x0000000000007941 */ /* 0x000fea0003800200 */
.L_x_228:
[----:B0-2---:R-:W0:Y:S01]  /*7390*/  LDC R35, c[0x0][0x360] ;  /* 0x0000d800ff237b82 */ /* 0x005e220000000800 */
[----:B------:R-:W-:Y:S01]  /*73a0*/  BSSY.RECONVERGENT B0, `(.L_x_231) ;  /* 0x0000043000007945 */ /* 0x000fe20003800200 */
[----:B0-----:R-:W-:-:S04]  /*73b0*/  IADD3 R34, PT, PT, R35, R35, R42 ;  /* 0x0000002323227210 */ /* 0x001fc80007ffe02a */
[----:B------:R-:W-:-:S04]  /*73c0*/  IADD3 R34, PT, PT, R35, R34, R35 ;  /* 0x0000002223227210 */ /* 0x000fc80007ffe023 */
        /* <DEDUP_REMOVED lines=11> */
[----:B------:R-:W-:Y:S02]  /*7480*/  IADD3 R55, PT, PT, R55, R34, R55 ;  /* 0x0000002237377210 */ /* 0x000fe40007ffe037 */
        /* <DEDUP_REMOVED lines=14> */
[--C-:B------:R-:W-:Y:S01]  /*7570*/  HADD2.F32 R59, -RZ, R53.reuse.H0_H0 ;  /* 0x20000035ff3b7230 */ /* 0x100fe20000004100 */
[----:B------:R-:W-:Y:S01]  /*7580*/  PLOP3.LUT P4, PT, PT, PT, UP0, 0x80, 0x8 ;  /* 0x000000000008781c */ /* 0x000fe20003f8f008 */
[----:B------:R-:W-:-:S03]  /*7590*/  HADD2.F32 R53, -RZ, R53.H1_H1 ;  /* 0x30000035ff357230 */ /* 0x000fc60000004100 */
[----:B0-----:R-:W-:-:S04]  /*75a0*/  FADD.FTZ R68, R59, -R34 ;  /* 0x800000223b447221 */ /* 0x001fc80000010000 */
[----:B------:R-:W-:Y:S01]  /*75b0*/  FMUL.FTZ R61, R68, R35 ;  /* 0x00000023443d7220 */ /* 0x000fe20000410000 */
[----:B------:R-:W-:-:S04]  /*75c0*/  FADD.FTZ R34, R53, -R34 ;  /* 0x8000002235227221 */ /* 0x000fc80000010000 */
[----:B------:R-:W-:Y:S01]  /*75d0*/  FMUL.FTZ R34, R34, R35 ;  /* 0x0000002322227220 */ /* 0x000fe20000410000 */
[----:B---3--:R-:W-:Y:S02]  /*75e0*/  HADD2.F32 R59, -RZ, R64.H0_H0 ;  /* 0x20000040ff3b7230 */ /* 0x008fe40000004100 */
[----:B----4-:R-:W-:-:S05]  /*75f0*/  HADD2.F32 R68, -RZ, R62.H0_H0 ;  /* 0x2000003eff447230 */ /* 0x010fca0000004100 */
[----:B------:R-:W-:Y:S01]  /*7600*/  FFMA.FTZ R68, R59, R61, R68 ;  /* 0x0000003d3b447223 */ /* 0x000fe20000010044 */
[----:B------:R-:W-:Y:S02]  /*7610*/  HADD2.F32 R64, -RZ, R64.H1_H1 ;  /* 0x30000040ff407230 */ /* 0x000fe40000004100 */
[----:B------:R-:W-:Y:S02]  /*7620*/  HADD2.F32 R35, -RZ, R62.H1_H1 ;  /* 0x3000003eff237230 */ /* 0x000fe40000004100 */
[----:B--2---:R-:W-:-:S05]  /*7630*/  HADD2.F32 R59, -RZ, R57.H0_H0 ;  /* 0x20000039ff3b7230 */ /* 0x004fca0000004100 */
[----:B------:R-:W-:-:S04]  /*7640*/  FADD.FTZ R59, R59, R68 ;  /* 0x000000443b3b7221 */ /* 0x000fc80000010000 */
[----:B------:R-:W-:Y:S01]  /*7650*/  @P4 FMUL.FTZ R61, R59, UR11 ;  /* 0x0000000b3b3d4c20 */ /* 0x000fe20008410000 */
[----:B------:R-:W-:Y:S01]  /*7660*/  PLOP3.LUT P4, PT, PT, PT, UP0, 0x80, 0x8 ;  /* 0x000000000008781c */ /* 0x000fe20003f8f008 */
[----:B------:R-:W-:Y:S02]  /*7670*/  HADD2.F32 R57, -RZ, R57.H1_H1 ;  /* 0x30000039ff397230 */ /* 0x000fe40000004100 */
[----:B------:R-:W-:-:S04]  /*7680*/  FFMA.FTZ R34, R64, R34, R35 ;  /* 0x0000002240227223 */ /* 0x000fc80000010023 */
[----:B------:R-:W-:-:S06]  /*7690*/  FADD.FTZ R34, R57, R34 ;  /* 0x0000002239227221 */ /* 0x000fcc0000010000 */
[C---:B------:R-:W-:Y:S01]  /*76a0*/  @P4 FMUL.FTZ R53, R34.reuse, UR11 ;  /* 0x0000000b22354c20 */ /* 0x040fe20008410000 */
[----:B------:R-:W-:Y:S02]  /*76b0*/  PLOP3.LUT P4, PT, PT, PT, UP0, 0x80, 0x8 ;  /* 0x000000000008781c */ /* 0x000fe40003f8f008 */
[----:B------:R-:W-:Y:S02]  /*76c0*/  F2FP.F16.F32.PACK_AB R59, R34, R59 ;  /* 0x0000003b223b723e */ /* 0x000fe400000000ff */
[----:B------:R-:W0:Y:S09]  /*76d0*/  LDC.64 R34, c[0x0][0x380] ;  /* 0x0000e000ff227b82 */ /* 0x000e320000000a00 */
[----:B------:R2:W-:Y:S01]  /*76e0*/  @P4 STG.E desc[UR8][R66.64], R59 ;  /* 0x0000003b42004986 */ /* 0x0005e2000c101908 */
[----:B------:R-:W-:-:S13]  /*76f0*/  PLOP3.LUT P4, PT, PT, PT, UP0, 0x80, 0x8 ;  /* 0x000000000008781c */ /* 0x000fda0003f8f008 */
[----:B------:R-:W-:Y:S01]  /*7700*/  @P4 F2I.S8.NTZ R61, R61 ;  /* 0x0000003d003d4305 */ /* 0x000fe20000202100 */
[----:B------:R-:W-:-:S13]  /*7710*/  PLOP3.LUT P4, PT, PT, PT, UP0, 0x80, 0x8 ;  /* 0x000000000008781c */ /* 0x000fda0003f8f008 */
[----:B------:R-:W1:Y:S01]  /*7720*/  @P4 F2I.S8.NTZ R64, R53 ;  /* 0x0000003500404305 */ /* 0x000e620000202100 */
[----:B------:R-:W-:-:S13]  /*7730*/  PLOP3.LUT P4, PT, PT, PT, UP0, 0x80, 0x8 ;  /* 0x000000000008781c */ /* 0x000fda0003f8f008 */
[----:B0-----:R-:W-:Y:S01]  /*7740*/  @P4 IMAD.WIDE.U32 R62, R55, 0x2, R34 ;  /* 0x00000002373e4825 */ /* 0x001fe200078e0022 */
[----:B------:R-:W-:-:S13]  /*7750*/  PLOP3.LUT P4, PT, PT, PT, UP0, 0x80, 0x8 ;  /* 0x000000000008781c */ /* 0x000fda0003f8f008 */
[----:B-1----:R-:W-:Y:S02]  /*7760*/  @P4 PRMT R57, R64, 0x7604, R61 ;  /* 0x0000760440394816 */ /* 0x002fe4000000003d */
[----:B------:R-:W-:-:S13]  /*7770*/  PLOP3.LUT P4, PT, PT, PT, UP0, 0x80, 0x8 ;  /* 0x000000000008781c */ /* 0x000fda0003f8f008 */
[----:B------:R-:W-:Y:S01]  /*7780*/  @!P4 IMAD.WIDE.U32 R34, R55, 0x4, R34 ;  /* 0x000000043722c825 */ /* 0x000fe200078e0022 */
[----:B------:R-:W-:-:S13]  /*7790*/  PLOP3.LUT P4, PT, PT, PT, UP0, 0x80, 0x8 ;  /* 0x000000000008781c */ /* 0x000fda0003f8f008 */
[----:B------:R2:W-:Y:S01]  /*77a0*/  @P4 STG.E.U16 desc[UR8][R62.64], R57 ;  /* 0x000000393e004986 */ /* 0x0005e2000c101508 */
[----:B------:R-:W-:-:S13]  /*77b0*/  PLOP3.LUT P4, PT, PT, PT, UP0, 0x80, 0x8 ;  /* 0x000000000008781c */ /* 0x000fda0003f8f008 */
[----:B------:R2:W-:Y:S02]  /*77c0*/  @!P4 STG.E desc[UR8][R34.64], R59 ;  /* 0x0000003b2200c986 */ /* 0x0005e4000c101908 */
.L_x_232:
[----:B------:R-:W-:Y:S05]  /*77d0*/  BSYNC.RECONVERGENT B0 ;  /* 0x0000000000007941 */ /* 0x000fea0003800200 */
.L_x_231:
[----:B------:R-:W2:Y:S01]  /*77e0*/  LDC R53, c[0x0][0x360] ;  /* 0x0000d800ff357b82 */ /* 0x000ea20000000800 */
[----:B------:R-:W-:Y:S01]  /*77f0*/  BSSY.RECONVERGENT B0, `(.L_x_233) ;  /* 0x000003f000007945 */ /* 0x000fe20003800200 */
[----:B--2---:R-:W-:-:S04]  /*7800*/  IADD3 R34, PT, PT, R53, R53, R42 ;  /* 0x0000003535227210 */ /* 0x004fc80007ffe02a */
[----:B------:R-:W-:-:S04]  /*7810*/  IADD3 R34, PT, PT, R53, R34, R53 ;  /* 0x0000002235227210 */ /* 0x000fc80007ffe035 */
[----:B------:R-:W-:-:S04]  /*7820*/  IADD3 R34, PT, PT, R53, R34, R53 ;  /* 0x0000002235227210 */ /* 0x000fc80007ffe035 */
[----:B------:R-:W-:-:S04]  /*7830*/  IADD3 R34, PT, PT, R53, R34, R53 ;  /* 0x0000002235227210 */ /* 0x000fc80007ffe035 */
[----:B------:R-:W-:-:S04]  /*7840*/  IADD3 R53, PT, PT, R34, R53, RZ ;  /* 0x0000003522357210 */ /* 0x000fc80007ffe0ff */
[----:B------:R-:W-:-:S13]  /*7850*/  ISETP.GE.AND P4, PT, R53, UR10, PT ;  /* 0x0000000a35007c0c */ /* 0x000fda000bf86270 */
[----:B------:R-:W-:Y:S05]  /*7860*/  @P4 BRA `(.L_x_234) ;  /* 0x0000000000dc4947 */ /* 0x000fea0003800000 */
[----:B------:R-:W0:Y:S01]  /*7870*/  LDC.64 R64, c[0x0][0x3a0] ;  /* 0x0000e800ff407b82 */ /* 0x000e220000000a00 */
[----:B------:R-:W2:Y:S01]  /*7880*/  LDCU UR4, c[0x0][0x3b4] ;  /* 0x00007680ff0477ac */ /* 0x000ea20008000800 */
[----:B------:R-:W-:-:S04]  /*7890*/  SHF.L.U32 R55, R53, 0x1, RZ ;  /* 0x0000000135377819 */ /* 0x000fc800000006ff */
[C---:B------:R-:W-:Y:S02]  /*78a0*/  LOP3.LUT R57, R55.reuse, 0x1e, RZ, 0xc0, !PT ;  /* 0x0000001e37397812 */ /* 0x040fe400078ec0ff */
[----:B------:R-:W3:Y:S01]  /*78b0*/  LDC.64 R62, c[0x0][0x3a8] ;  /* 0x0000ea00ff3e7b82 */ /* 0x000ee20000000a00 */
[----:B------:R-:W-:Y:S02]  /*78c0*/  LOP3.LUT R55, R55, 0x1ffe0, RZ, 0xc0, !PT ;  /* 0x0001ffe037377812 */ /* 0x000fe400078ec0ff */
[----:B------:R-:W-:-:S05]  /*78d0*/  LEA R66, R28, R57, 0x5 ;  /* 0x000000391c427211 */ /* 0x000fca00078e28ff */
[----:B------:R-:W1:Y:S01]  /*78e0*/  LDC.64 R34, c[0x0][0x390] ;  /* 0x0000e400ff227b82 */ /* 0x000e620000000a00 */
[----:B--2---:R-:W-:Y:S02]  /*78f0*/  IMAD R55, R55, UR4, R66 ;  /* 0x0000000437377c24 */ /* 0x004fe4000f8e0242 */
[----:B0-----:R-:W-:-:S06]  /*7900*/  IMAD.WIDE.U32 R64, R53, 0x4, R64 ;  /* 0x0000000435407825 */ /* 0x001fcc00078e0040 */
[----:B------:R-:W2:Y:S01]  /*7910*/  LDG.E R64, desc[UR8][R64.64] ;  /* 0x0000000840407981 */ /* 0x000ea2000c1e1900 */
[----:B---3--:R-:W-:Y:S01]  /*7920*/  IMAD.WIDE.U32 R62, R53, 0x4, R62 ;  /* 0x00000004353e7825 */ /* 0x008fe200078e003e */
[----:B------:R-:W-:-:S05]  /*7930*/  SHF.R.U32.HI R53, RZ, 0x1, R55 ;  /* 0x00000001ff357819 */ /* 0x000fca0000011637 */
[----:B------:R-:W3:Y:S01]  /*7940*/  LDG.E R62, desc[UR8][R62.64] ;  /* 0x000000083e3e7981 */ /* 0x000ee2000c1e1900 */
[----:B-1----:R-:W-:-:S03]  /*7950*/  IMAD.WIDE.U32 R66, R53, 0x4, R34 ;  /* 0x0000000435427825 */ /* 0x002fc600078e0022 */
[----:B------:R-:W0:Y:S04]  /*7960*/  LDS.64 R34, [UR13] ;  /* 0x0000000dff227984 */ /* 0x000e280008000a00 */
[----:B------:R-:W4:Y:S01]  /*7970*/  LDG.E R55, desc[UR8][R66.64] ;  /* 0x0000000842377981 */ /* 0x000f22000c1e1900 */
[--C-:B------:R-:W-:Y:S01]  /*7980*/  HADD2.F32 R57, -RZ, R51.reuse.H0_H0 ;  /* 0x20000033ff397230 */ /* 0x100fe20000004100 */
[----:B------:R-:W-:Y:S01]  /*7990*/  PLOP3.LUT P4, PT, PT, PT, UP0, 0x80, 0x8 ;  /* 0x000000000008781c */ /* 0x000fe20003f8f008 */
[----:B------:R-:W-:-:S03]  /*79a0*/  HADD2.F32 R51, -RZ, R51.H1_H1 ;  /* 0x30000033ff337230 */ /* 0x000fc60000004100 */
[----:B0-----:R-:W-:-:S04]  /*79b0*/  FADD.FTZ R68, R57, -R34 ;  /* 0x8000002239447221 */ /* 0x001fc80000010000 */
[----:B------:R-:W-:Y:S01]  /*79c0*/  FMUL.FTZ R59, R68, R35 ;  /* 0x00000023443b7220 */ /* 0x000fe20000410000 */
[----:B------:R-:W-:-:S04]  /*79d0*/  FADD.FTZ R34, R51, -R34 ;  /* 0x8000002233227221 */ /* 0x000fc80000010000 */
[----:B------:R-:W-:Y:S01]  /*79e0*/  FMUL.FTZ R34, R34, R35 ;  /* 0x0000002322227220 */ /* 0x000fe20000410000 */
[----:B--2---:R-:W-:Y:S02]  /*79f0*/  HADD2.F32 R57, -RZ, R64.H0_H0 ;  /* 0x20000040ff397230 */ /* 0x004fe40000004100 */
[----:B---3--:R-:W-:-:S05]  /*7a00*/  HADD2.F32 R68, -RZ, R62.H0_H0 ;  /* 0x2000003eff447230 */ /* 0x008fca0000004100 */
[----:B------:R-:W-:Y:S01]  /*7a10*/  FFMA.FTZ R68, R57, R59, R68 ;  /* 0x0000003b39447223 */ /* 0x000fe20000010044 */
[----:B----4-:R-:W-:-:S05]  /*7a20*/  HADD2.F32 R57, -RZ, R55.H0_H0 ;  /* 0x20000037ff397230 */ /* 0x010fca0000004100 */
[----:B------:R-:W-:Y:S01]  /*7a30*/  FADD.FTZ R57, R57, R68 ;  /* 0x0000004439397221 */ /* 0x000fe20000010000 */
[----:B------:R-:W-:Y:S02]  /*7a40*/  HADD2.F32 R64, -RZ, R64.H1_H1 ;  /* 0x30000040ff407230 */ /* 0x000fe40000004100 */
[----:B------:R-:W-:Y:S02]  /*7a50*/  HADD2.F32 R51, -RZ, R62.H1_H1 ;  /* 0x3000003eff337230 */ /* 0x000fe40000004100 */
        /* <DEDUP_REMOVED lines=24> */
.L_x_234:
[----:B------:R-:W-:Y:S05]  /*7be0*/  BSYNC.RECONVERGENT B0 ;  /* 0x0000000000007941 */ /* 0x000fea0003800200 */
.L_x_233:
[----:B------:R-:W2:Y:S01]  /*7bf0*/  LDC R51, c[0x0][0x360] ;  /* 0x0000d800ff337b82 */ /* 0x000ea20000000800 */
[----:B------:R-:W-:Y:S01]  /*7c00*/  BSSY.RECONVERGENT B0, `(.L_x_235) ;  /* 0x0000039000007945 */ /* 0x000fe20003800200 */
[----:B--2---:R-:W-:-:S04]  /*7c10*/  IADD3 R34, PT, PT, R51, R51, R42 ;  /* 0x0000003333227210 */ /* 0x004fc80007ffe02a */
[----:B------:R-:W-:-:S04]  /*7c20*/  IADD3 R34, PT, PT, R51, R34, R51 ;  /* 0x0000002233227210 */ /* 0x000fc80007ffe033 */
[----:B------:R-:W-:-:S04]  /*7c30*/  IADD3 R34, PT, PT, R51, R34, R51 ;  /* 0x0000002233227210 */ /* 0x000fc80007ffe033 */
[----:B------:R-:W-:-:S04]  /*7c40*/  IADD3 R34, PT, PT, R51, R34, R51 ;  /* 0x0000002233227210 */ /* 0x000fc80007ffe033 */
[----:B------:R-:W-:-:S04]  /*7c50*/  IADD3 R51, PT, PT, R51, R34, R51 ;  /* 0x0000002233337210 */ /* 0x000fc80007ffe033 */
        /* <DEDUP_REMOVED lines=19> */
[--C-:B------:R-:W-:Y:S02]  /*7d90*/  HADD2.F32 R55, -RZ, R49.reuse.H0_H0 ;  /* 0x20000031ff377230 */ /* 0x100fe40000004100 */
[----:B------:R-:W-:-:S03]  /*7da0*/  HADD2.F32 R57, -RZ, R49.H1_H1 ;  /* 0x30000031ff397230 */ /* 0x000fc60000004100 */
[--C-:B0-----:R-:W-:Y:S02]  /*7db0*/  FADD.FTZ R68, R55, -R34.reuse ;  /* 0x8000002237447221 */ /* 0x101fe40000010000 */
[----:B------:R-:W-:Y:S02]  /*7dc0*/  FADD.FTZ R57, R57, -R34 ;  /* 0x8000002239397221 */ /* 0x000fe40000010000 */
[-C--:B------:R-:W-:Y:S02]  /*7dd0*/  FMUL.FTZ R68, R68, R35.reuse ;  /* 0x0000002344447220 */ /* 0x080fe40000410000 */
[----:B------:R-:W-:Y:S01]  /*7de0*/  FMUL.FTZ R57, R57, R35 ;  /* 0x0000002339397220 */ /* 0x000fe20000410000 */
[--C-:B--2---:R-:W-:Y:S02]  /*7df0*/  HADD2.F32 R34, -RZ, R64.reuse.H0_H0 ;  /* 0x20000040ff227230 */ /* 0x104fe40000004100 */
[----:B------:R-:W-:Y:S02]  /*7e00*/  HADD2.F32 R64, -RZ, R64.H1_H1 ;  /* 0x30000040ff407230 */ /* 0x000fe40000004100 */
[----:B---3--:R-:W-:-:S02]  /*7e10*/  HADD2.F32 R49, -RZ, R62.H0_H0 ;  /* 0x2000003eff317230 */ /* 0x008fc40000004100 */
[----:B------:R-:W-:-:S03]  /*7e20*/  HADD2.F32 R55, -RZ, R62.H1_H1 ;  /* 0x3000003eff377230 */ /* 0x000fc60000004100 */
[----:B------:R-:W-:Y:S01]  /*7e30*/  FFMA.FTZ R49, R34, R68, R49 ;  /* 0x0000004422317223 */ /* 0x000fe20000010031 */
[--C-:B----4-:R-:W-:Y:S02]  /*7e40*/  HADD2.F32 R34, -RZ, R53.reuse.H0_H0 ;  /* 0x20000035ff227230 */ /* 0x110fe40000004100 */
[----:B------:R-:W-:Y:S01]  /*7e50*/  FFMA.FTZ R64, R64, R57, R55 ;  /* 0x0000003940407223 */ /* 0x000fe20000010037 */
[----:B------:R-:W-:Y:S02]  /*7e60*/  HADD2.F32 R53, -RZ, R53.H1_H1 ;  /* 0x30000035ff357230 */ /* 0x000fe40000004100 */
[----:B------:R-:W-:-:S03]  /*7e70*/  FADD.FTZ R49, R34, R49 ;  /* 0x0000003122317221 */ /* 0x000fc60000010000 */
        /* <DEDUP_REMOVED lines=13> */
.L_x_237:
[----:B------:R-:W0:Y:S01]  /*7f50*/  LDC.64 R34, c[0x0][0x380] ;  /* 0x0000e000ff227b82 */ /* 0x000e220000000a00 */
[----:B------:R-:W-:Y:S01]  /*7f60*/  F2FP.F16.F32.PACK_AB R49, R64, R49 ;  /* 0x000000314031723e */ /* 0x000fe200000000ff */
[----:B0-----:R-:W-:-:S05]  /*7f70*/  IMAD.WIDE.U32 R34, R51, 0x4, R34 ;  /* 0x0000000433227825 */ /* 0x001fca00078e0022 */
[----:B------:R0:W-:Y:S02]  /*7f80*/  STG.E desc[UR8][R34.64], R49 ;  /* 0x0000003122007986 */ /* 0x0001e4000c101908 */
.L_x_236:
[----:B------:R-:W-:Y:S05]  /*7f90*/  BSYNC.RECONVERGENT B0 ;  /* 0x0000000000007941 */ /* 0x000fea0003800200 */
.L_x_235:
[----:B------:R-:W-:Y:S01]  /*7fa0*/  ISETP.NE.AND P4, PT, R60, RZ, PT ;  /* 0x000000ff3c00720c */ /* 0x000fe20003f85270 */
[----:B------:R-:W-:-:S12]  /*7fb0*/  BSSY.RECONVERGENT B0, `(.L_x_238) ;  /* 0x000003f000007945 */ /* 0x000fd80003800200 */
[----:B------:R-:W-:Y:S05]  /*7fc0*/  @P4 BRA `(.L_x_239) ;  /* 0x0000000000f44947 */ /* 0x000fea0003800000 */
[----:B0-2---:R-:W0:Y:S01]  /*7fd0*/  S2R R34, SR_TID.X ;  /* 0x0000000000227919 */ /* 0x005e220000002100 */
[----:B------:R-:W2:Y:S01]  /*7fe0*/  LDC.64 R62, c[0x0][0x3a0] ;  /* 0x0000e800ff3e7b82 */ /* 0x000ea20000000a00 */
[----:B------:R-:W3:Y:S07]  /*7ff0*/  LDCU UR4, c[0x0][0x3b4] ;  /* 0x00007680ff0477ac */ /* 0x000eee0008000800 */
[----:B------:R-:W4:Y:S01]  /*8000*/  LDC.64 R60, c[0x0][0x3a8] ;  /* 0x0000ea00ff3c7b82 */ /* 0x000f220000000a00 */
[----:B0-----:R-:W-:-:S04]  /*8010*/  IADD3 R34, PT, PT, R34, UR7, RZ ;  /* 0x0000000722227c10 */ /* 0x001fc8000fffe0ff */
[----:B------:R-:W-:-:S04]  /*8020*/  IADD3 R34, PT, PT, R34, UR7, RZ ;  /* 0x0000000722227c10 */ /* 0x000fc8000fffe0ff */
        /* <DEDUP_REMOVED lines=8> */
[----:B------:R-:W-:Y:S02]  /*80b0*/  IADD3 R53, PT, PT, R34, UR7, RZ ;  /* 0x0000000722357c10 */ /* 0x000fe4000fffe0ff */
[----:B------:R-:W0:Y:S02]  /*80c0*/  LDC.64 R34, c[0x0][0x390] ;  /* 0x0000e400ff227b82 */ /* 0x000e240000000a00 */
[C---:B------:R-:W-:Y:S01]  /*80d0*/  SHF.L.U32 R49, R53.reuse, 0x1, RZ ;  /* 0x0000000135317819 */ /* 0x040fe200000006ff */
[----:B--2---:R-:W-:-:S03]  /*80e0*/  IMAD.WIDE.U32 R62, R53, 0x4, R62 ;  /* 0x00000004353e7825 */ /* 0x004fc600078e003e */
[----:B------:R-:W-:Y:S01]  /*80f0*/  LOP3.LUT R51, R49, 0x1e, RZ, 0xc0, !PT ;  /* 0x0000001e31337812 */ /* 0x000fe200078ec0ff */
[----:B----4-:R-:W-:Y:S01]  /*8100*/  IMAD.WIDE.U32 R60, R53, 0x4, R60 ;  /* 0x00000004353c7825 */ /* 0x010fe200078e003c */
[----:B------:R-:W-:Y:S01]  /*8110*/  LOP3.LUT R49, R49, 0x1ffe0, RZ, 0xc0, !PT ;  /* 0x0001ffe031317812 */ /* 0x000fe200078ec0ff */
[----:B------:R-:W2:Y:S01]  /*8120*/  LDG.E R62, desc[UR8][R62.64] ;  /* 0x000000083e3e7981 */ /* 0x000ea2000c1e1900 */
[----:B------:R-:W-:-:S03]  /*8130*/  LEA R64, R28, R51, 0x5 ;  /* 0x000000331c407211 */ /* 0x000fc600078e28ff */
[----:B------:R-:W4:Y:S02]  /*8140*/  LDG.E R60, desc[UR8][R60.64] ;  /* 0x000000083c3c7981 */ /* 0x000f24000c1e1900 */
[----:B---3--:R-:W-:-:S05]  /*8150*/  IMAD R49, R49, UR4, R64 ;  /* 0x0000000431317c24 */ /* 0x008fca000f8e0240 */
[----:B------:R-:W-:-:S05]  /*8160*/  SHF.R.U32.HI R49, RZ, 0x1, R49 ;  /* 0x00000001ff317819 */ /* 0x000fca0000011631 */
[----:B0-----:R-:W-:Y:S02]  /*8170*/  IMAD.WIDE.U32 R64, R49, 0x4, R34 ;  /* 0x0000000431407825 */ /* 0x001fe400078e0022 */
[----:B------:R-:W0:Y:S04]  /*8180*/  LDS.64 R34, [UR13] ;  /* 0x0000000dff227984 */ /* 0x000e280008000a00 */
[----:B------:R-:W3:Y:S01]  /*8190*/  LDG.E R51, desc[UR8][R64.64] ;  /* 0x0000000840337981 */ /* 0x000ee2000c1e1900 */
[--C-:B------:R-:W-:Y:S02]  /*81a0*/  HADD2.F32 R53, -RZ, R47.reuse.H0_H0 ;  /* 0x2000002fff357230 */ /* 0x100fe40000004100 */
[----:B------:R-:W-:-:S03]  /*81b0*/  HADD2.F32 R47, -RZ, R47.H1_H1 ;  /* 0x3000002fff2f7230 */ /* 0x000fc60000004100 */
[--C-:B0-----:R-:W-:Y:S02]  /*81c0*/  FADD.FTZ R66, R53, -R34.reuse ;  /* 0x8000002235427221 */ /* 0x101fe40000010000 */
[----:B-1----:R-:W-:Y:S02]  /*81d0*/  FADD.FTZ R68, R47, -R34 ;  /* 0x800000222f447221 */ /* 0x002fe40000010000 */
[-C--:B------:R-:W-:Y:S02]  /*81e0*/  FMUL.FTZ R66, R66, R35.reuse ;  /* 0x0000002342427220 */ /* 0x080fe40000410000 */
[----:B------:R-:W-:Y:S01]  /*81f0*/  FMUL.FTZ R68, R68, R35 ;  /* 0x0000002344447220 */ /* 0x000fe20000410000 */
[----:B--2---:R-:W-:Y:S02]  /*8200*/  HADD2.F32 R34, -RZ, R62.H0_H0 ;  /* 0x2000003eff227230 */ /* 0x004fe40000004100 */
[----:B----4-:R-:W-:Y:S02]  /*8210*/  HADD2.F32 R47, -RZ, R60.H0_H0 ;  /* 0x2000003cff2f7230 */ /* 0x010fe40000004100 */
[----:B------:R-:W-:-:S02]  /*8220*/  HADD2.F32 R62, -RZ, R62.H1_H1 ;  /* 0x3000003eff3e7230 */ /* 0x000fc40000004100 */
[----:B------:R-:W-:Y:S02]  /*8230*/  HADD2.F32 R53, -RZ, R60.H1_H1 ;  /* 0x3000003cff357230 */ /* 0x000fe40000004100 */
[----:B------:R-:W-:-:S03]  /*8240*/  FFMA.FTZ R47, R34, R66, R47 ;  /* 0x00000042222f7223 */ /* 0x000fc6000001002f */
[----:B------:R-:W-:Y:S01]  /*8250*/  FFMA.FTZ R62, R62, R68, R53 ;  /* 0x000000443e3e7223 */ /* 0x000fe20000010035 */
[--C-:B---3--:R-:W-:Y:S02]  /*8260*/  HADD2.F32 R34, -RZ, R51.reuse.H0_H0 ;  /* 0x20000033ff227230 */ /* 0x108fe40000004100 */
        /* <DEDUP_REMOVED lines=15> */
.L_x_240:
[----:B------:R-:W0:Y:S01]  /*8360*/  LDC.64 R34, c[0x0][0x380] ;  /* 0x0000e000ff227b82 */ /* 0x000e220000000a00 */
[----:B------:R-:W-:Y:S01]  /*8370*/  F2FP.F16.F32.PACK_AB R47, R62, R47 ;  /* 0x0000002f3e2f723e */ /* 0x000fe200000000ff */
[----:B0-----:R-:W-:-:S05]  /*8380*/  IMAD.WIDE.U32 R34, R49, 0x4, R34 ;  /* 0x0000000431227825 */ /* 0x001fca00078e0022 */
[----:B------:R3:W-:Y:S02]  /*8390*/  STG.E desc[UR8][R34.64], R47 ;  /* 0x0000002f22007986 */ /* 0x0007e4000c101908 */
.L_x_239:
[----:B------:R-:W-:Y:S05]  /*83a0*/  BSYNC.RECONVERGENT B0 ;  /* 0x0000000000007941 */ /* 0x000fea0003800200 */
.L_x_238:
[----:B------:R-:W-:Y:S01]  /*83b0*/  ISETP.NE.AND P4, PT, R58, RZ, PT ;  /* 0x000000ff3a00720c */ /* 0x000fe20003f85270 */
[----:B------:R-:W-:-:S12]  /*83c0*/  BSSY.RECONVERGENT B0, `(.L_x_241) ;  /* 0x0000040000007945 */ /* 0x000fd80003800200 */
[----:B------:R-:W-:Y:S05]  /*83d0*/  @P4 BRA `(.L_x_242) ;  /* 0x0000000000f84947 */ /* 0x000fea0003800000 */
[----:B0-234-:R-:W0:Y:S01]  /*83e0*/  S2R R34, SR_TID.X ;  /* 0x0000000000227919 */ /* 0x01de220000002100 */
        /* <DEDUP_REMOVED lines=32> */
[----:B------:R-:W-:Y:S02]  /*85f0*/  FADD.FTZ R66, R45, -R34 ;  /* 0x800000222d427221 */ /* 0x000fe40000010000 */
        /* <DEDUP_REMOVED lines=19> */
[----:B------:R-:W3:Y:S01]  /*8730*/  F2I.S8.NTZ R49, R49 ;  /* 0x0000003100317305 */ /* 0x000ee20000202100 */
[----:B0-----:R-:W-:Y:S01]  /*8740*/  IMAD.WIDE.U32 R34, R47, 0x2, R34 ;  /* 0x000000022f227825 */ /* 0x001fe200078e0022 */
[----:B---3--:R-:W-:-:S05]  /*8750*/  PRMT R47, R58, 0x7604, R49 ;  /* 0x000076043a2f7816 */ /* 0x008fca0000000031 */
[----:B------:R2:W-:Y:S01]  /*8760*/  STG.E.U16 desc[UR8][R34.64], R47 ;  /* 0x0000002f22007986 */ /* 0x0005e2000c101508 */
[----:B------:R-:W-:Y:S05]  /*8770*/  BRA `(.L_x_242) ;  /* 0x0000000000107947 */ /* 0x000fea0003800000 */
.L_x_243:
[----:B------:R-:W0:Y:S01]  /*8780*/  LDC.64 R34, c[0x0][0x380] ;  /* 0x0000e000ff227b82 */ /* 0x000e220000000a00 */
[----:B------:R-:W-:Y:S01]  /*8790*/  F2FP.F16.F32.PACK_AB R45, R60, R45 ;  /* 0x0000002d3c2d723e */ /* 0x000fe200000000ff */
[----:B0-----:R-:W-:-:S05]  /*87a0*/  IMAD.WIDE.U32 R34, R47, 0x4, R34 ;  /* 0x000000042f227825 */ /* 0x001fca00078e0022 */
[----:B------:R0:W-:Y:S02]  /*87b0*/  STG.E desc[UR8][R34.64], R45 ;  /* 0x0000002d22007986 */ /* 0x0001e4000c101908 */
.L_x_242:
[----:B------:R-:W-:Y:S05]  /*87c0*/  BSYNC.RECONVERGENT B0 ;  /* 0x0000000000007941 */ /* 0x000fea0003800200 */
.L_x_241:
        /* <DEDUP_REMOVED lines=62> */
.L_x_246:
[----:B------:R-:W0:Y:S01]  /*8bb0*/  LDC.64 R34, c[0x0][0x380] ;  /* 0x0000e000ff227b82 */ /* 0x000e220000000a00 */
[----:B------:R-:W-:Y:S01]  /*8bc0*/  F2FP.F16.F32.PACK_AB R43, R58, R43 ;  /* 0x0000002b3a2b723e */ /* 0x000fe200000000ff */
[----:B0-----:R-:W-:-:S05]  /*8bd0*/  IMAD.WIDE.U32 R34, R45, 0x4, R34 ;  /* 0x000000042d227825 */ /* 0x001fca00078e0022 */
[----:B------:R0:W-:Y:S02]  /*8be0*/  STG.E desc[UR8][R34.64], R43 ;  /* 0x0000002b22007986 */ /* 0x0001e4000c101908 */
.L_x_245:
[----:B------:R-:W-:Y:S05]  /*8bf0*/  BSYNC.RECONVERGENT B0 ;  /* 0x0000000000007941 */ /* 0x000fea0003800200 */
.L_x_244:
        /* <DEDUP_REMOVED lines=63> */
.L_x_249:
[----:B------:R-:W0:Y:S01]  /*8ff0*/  LDC.64 R34, c[0x0][0x380] ;  /* 0x0000e000ff227b82 */ /* 0x000e220000000a00 */
[----:B------:R-:W-:Y:S01]  /*9000*/  F2FP.F16.F32.PACK_AB R41, R56, R41 ;  /* 0x000000293829723e */ /* 0x000fe200000000ff */
[----:B0-----:R-:W-:-:S05]  /*9010*/  IMAD.WIDE.U32 R34, R43, 0x4, R34 ;  /* 0x000000042b227825 */ /* 0x001fca00078e0022 */
[----:B------:R0:W-:Y:S02]  /*9020*/  STG.E desc[UR8][R34.64], R41 ;  /* 0x0000002922007986 */ /* 0x0001e4000c101908 */
.L_x_248:
[----:B------:R-:W-:Y:S05]  /*9030*/  BSYNC.RECONVERGENT B0 ;  /* 0x0000000000007941 */ /* 0x000fea0003800200 */
.L_x_247:
        /* <DEDUP_REMOVED lines=64> */
.L_x_252:
[----:B------:R-:W0:Y:S01]  /*9440*/  LDC.64 R34, c[0x0][0x380] ;  /* 0x0000e000ff227b82 */ /* 0x000e220000000a00 */
[----:B------:R-:W-:Y:S01]  /*9450*/  F2FP.F16.F32.PACK_AB R39, R54, R39 ;  /* 0x000000273627723e */ /* 0x000fe200000000ff */
[----:B0-----:R-:W-:-:S05]  /*9460*/  IMAD.WIDE.U32 R34, R41, 0x4, R34 ;  /* 0x0000000429227825 */ /* 0x001fca00078e0022 */
[----:B------:R0:W-:Y:S02]  /*9470*/  STG.E desc[UR8][R34.64], R39 ;  /* 0x0000002722007986 */ /* 0x0001e4000c101908 */
.L_x_251:
[----:B------:R-:W-:Y:S05]  /*9480*/  BSYNC.RECONVERGENT B0 ;  /* 0x0000000000007941 */ /* 0x000fea0003800200 */
.L_x_250:
        /* <DEDUP_REMOVED lines=65> */
.L_x_255:
[----:B------:R-:W0:Y:S01]  /*98a0*/  LDC.64 R34, c[0x0][0x380] ;  /* 0x0000e000ff227b82 */ /* 0x000e220000000a00 */
[----:B------:R-:W-:Y:S01]  /*98b0*/  F2FP.F16.F32.PACK_AB R37, R52, R37 ;  /* 0x000000253425723e */ /* 0x000fe200000000ff */
[----:B0-----:R-:W-:-:S05]  /*98c0*/  IMAD.WIDE.U32 R34, R39, 0x4, R34 ;  /* 0x0000000427227825 */ /* 0x001fca00078e0022 */
[----:B------:R0:W-:Y:S02]  /*98d0*/  STG.E desc[UR8][R34.64], R37 ;  /* 0x0000002522007986 */ /* 0x0001e4000c101908 */
.L_x_254:
[----:B------:R-:W-:Y:S05]  /*98e0*/  BSYNC.RECONVERGENT B0 ;  /* 0x0000000000007941 */ /* 0x000fea0003800200 */
.L_x_253:
        /* <DEDUP_REMOVED lines=66> */
.L_x_258:
[----:B------:R-:W0:Y:S01]  /*9d10*/  LDC.64 R34, c[0x0][0x380] ;  /* 0x0000e000ff227b82 */ /* 0x000e220000000a00 */
[----:B------:R-:W-:Y:S01]  /*9d20*/  F2FP.F16.F32.PACK_AB R43, R43, R20 ;  /* 0x000000142b2b723e */ /* 0x000fe200000000ff */
[----:B0-----:R-:W-:-:S05]  /*9d30*/  IMAD.WIDE.U32 R34, R37, 0x4, R34 ;  /* 0x0000000425227825 */ /* 0x001fca00078e0022 */
[----:B------:R0:W-:Y:S02]  /*9d40*/  STG.E desc[UR8][R34.64], R43 ;  /* 0x0000002b22007986 */ /* 0x0001e4000c101908 */
.L_x_257:
[----:B------:R-:W-:Y:S05]  /*9d50*/  BSYNC.RECONVERGENT B0 ;  /* 0x0000000000007941 */ /* 0x000fea0003800200 */
.L_x_256:
[----:B------:R-:W-:Y:S01]  /*9d60*/  ISETP.NE.AND P4, PT, R46, RZ, PT ;  /* 0x000000ff2e00720c */ /* 0x000fe20003f85270 */
[----:B------:R-:W-:-:S12]  /*9d70*/  BSSY.RECONVERGENT B0, `(.L_x_259) ;  /* 0x0000046000007945 */ /* 0x000fd80003800200 */
[----:B------:R-:W-:Y:S05]  /*9d80*/  @P4 BRA `(.L_x_260) ;  /* 0x0000000400104947 */ /* 0x000fea0003800000 */
[----:B------:R-:W5:Y:S01]  /*9d90*/  S2R R20, SR_TID.X ;  /* 0x0000000000147919 */ /* 0x000f620000002100 */
[----:B0-2-4-:R-:W0:Y:S01]  /*9da0*/  LDC.64 R48, c[0x0][0x3a0] ;  /* 0x0000e800ff307b82 */ /* 0x015e220000000a00 */
[----:B------:R-:W2:Y:S07]  /*9db0*/  LDCU UR4, c[0x0][0x3b4] ;  /* 0x00007680ff0477ac */ /* 0x000eae0008000800 */
[----:B---3--:R-:W3:Y:S08]  /*9dc0*/  LDC.64 R46, c[0x0][0x3a8] ;  /* 0x0000ea00ff2e7b82 */ /* 0x008ef00000000a00 */
[----:B------:R-:W4:Y:S01]  /*9dd0*/  LDC.64 R34, c[0x0][0x390] ;  /* 0x0000e400ff227b82 */ /* 0x000f220000000a00 */
[----:B-----5:R-:W-:-:S04]  /*9de0*/  IADD3 R20, PT, PT, R20, UR7, RZ ;  /* 0x0000000714147c10 */ /* 0x020fc8000fffe0ff */
        /* <DEDUP_REMOVED lines=17> */
[C---:B------:R-:W-:Y:S01]  /*9f00*/  SHF.L.U32 R20, R39.reuse, 0x1, RZ ;  /* 0x0000000127147819 */ /* 0x040fe200000006ff */
[----:B0-----:R-:W-:-:S03]  /*9f10*/  IMAD.WIDE.U32 R48, R39, 0x4, R48 ;  /* 0x0000000427307825 */ /* 0x001fc600078e0030 */
[C---:B------:R-:W-:Y:S01]  /*9f20*/  LOP3.LUT R37, R20.reuse, 0x1e, RZ, 0xc0, !PT ;  /* 0x0000001e14257812 */ /* 0x040fe200078ec0ff */
[----:B---3--:R-:W-:Y:S01]  /*9f30*/  IMAD.WIDE.U32 R46, R39, 0x4, R46 ;  /* 0x00000004272e7825 */ /* 0x008fe200078e002e */
[----:B------:R-:W-:Y:S01]  /*9f40*/  LOP3.LUT R20, R20, 0x3ffe0, RZ, 0xc0, !PT ;  /* 0x0003ffe014147812 */ /* 0x000fe200078ec0ff */
[----:B------:R-:W3:Y:S01]  /*9f50*/  LDG.E R48, desc[UR8][R48.64] ;  /* 0x0000000830307981 */ /* 0x000ee2000c1e1900 */
[----:B------:R-:W-:-:S03]  /*9f60*/  LEA R37, R28, R37, 0x5 ;  /* 0x000000251c257211 */ /* 0x000fc600078e28ff */
[----:B------:R-:W5:Y:S02]  /*9f70*/  LDG.E R46, desc[UR8][R46.64] ;  /* 0x000000082e2e7981 */ /* 0x000f64000c1e1900 */
[----:B--2---:R-:W-:-:S05]  /*9f80*/  IMAD R37, R20, UR4, R37 ;  /* 0x0000000414257c24 */ /* 0x004fca000f8e0225 */
[----:B------:R-:W-:-:S05]  /*9f90*/  SHF.R.U32.HI R37, RZ, 0x1, R37 ;  /* 0x00000001ff257819 */ /* 0x000fca0000011625 */
[----:B----4-:R-:W-:Y:S02]  /*9fa0*/  IMAD.WIDE.U32 R50, R37, 0x4, R34 ;  /* 0x0000000425327825 */ /* 0x010fe400078e0022 */
        /* <DEDUP_REMOVED lines=9> */
[----:B-----5:R-:W-:Y:S02]  /*a040*/  HADD2.F32 R39, -RZ, R46.H0_H0 ;  /* 0x2000002eff277230 */ /* 0x020fe40000004100 */
        /* <DEDUP_REMOVED lines=15> */
[----:B------:R-:W3:Y:S01]  /*a140*/  F2I.S8.NTZ R39, R39 ;  /* 0x0000002700277305 */ /* 0x000ee20000202100 */
[----:B0-----:R-:W-:Y:S01]  /*a150*/  IMAD.WIDE.U32 R34, R37, 0x2, R34 ;  /* 0x0000000225227825 */ /* 0x001fe200078e0022 */
[----:B---3--:R-:W-:-:S05]  /*a160*/  PRMT R37, R39, 0x7604, R20 ;  /* 0x0000760427257816 */ /* 0x008fca0000000014 */
[----:B------:R2:W-:Y:S01]  /*a170*/  STG.E.U16 desc[UR8][R34.64], R37 ;  /* 0x0000002522007986 */ /* 0x0005e2000c101508 */
[----:B------:R-:W-:Y:S05]  /*a180*/  BRA `(.L_x_260) ;  /* 0x0000000000107947 */ /* 0x000fea0003800000 */
.L_x_261:
[----:B------:R-:W0:Y:S01]  /*a190*/  LDC.64 R34, c[0x0][0x380] ;  /* 0x0000e000ff227b82 */ /* 0x000e220000000a00 */
[----:B------:R-:W-:Y:S01]  /*a1a0*/  F2FP.F16.F32.PACK_AB R41, R41, R18 ;  /* 0x000000122929723e */ /* 0x000fe200000000ff */
[----:B0-----:R-:W-:-:S05]  /*a1b0*/  IMAD.WIDE.U32 R34, R37, 0x4, R34 ;  /* 0x0000000425227825 */ /* 0x001fca00078e0022 */
[----:B------:R0:W-:Y:S02]  /*a1c0*/  STG.E desc[UR8][R34.64], R41 ;  /* 0x0000002922007986 */ /* 0x0001e4000c101908 */
.L_x_260:
[----:B------:R-:W-:Y:S05]  /*a1d0*/  BSYNC.RECONVERGENT B0 ;  /* 0x0000000000007941 */ /* 0x000fea0003800200 */
.L_x_259:
[----:B------:R-:W-:Y:S01]  /*a1e0*/  ISETP.NE.AND P4, PT, R44, RZ, PT ;  /* 0x000000ff2c00720c */ /* 0x000fe20003f85270 */
[----:B------:R-:W-:-:S12]  /*a1f0*/  BSSY.RECONVERGENT B0, `(.L_x_262) ;  /* 0x0000046000007945 */ /* 0x000fd80003800200 */
[----:B------:R-:W-:Y:S05]  /*a200*/  @P4 BRA `(.L_x_263) ;  /* 0x0000000400104947 */ /* 0x000fea0003800000 */
[----:B------:R-:W-:Y:S01]  /*a210*/  IADD3 R42, PT, PT, R42, UR7, RZ ;  /* 0x000000072a2a7c10 */ /* 0x000fe2000fffe0ff */
[----:B0-2---:R-:W0:Y:S01]  /*a220*/  LDC.64 R44, c[0x0][0x3a0] ;  /* 0x0000e800ff2c7b82 */ /* 0x005e220000000a00 */
[----:B------:R-:W2:Y:S02]  /*a230*/  LDCU UR4, c[0x0][0x3b4] ;  /* 0x00007680ff0477ac */ /* 0x000ea40008000800 */
[----:B------:R-:W-:-:S04]  /*a240*/  IADD3 R42, PT, PT, R42, UR7, RZ ;  /* 0x000000072a2a7c10 */ /* 0x000fc8000fffe0ff */
[----:B------:R-:W-:Y:S01]  /*a250*/  IADD3 R42, PT, PT, R42, UR7, RZ ;  /* 0x000000072a2a7c10 */ /* 0x000fe2000fffe0ff */
[----:B---34-:R-:W3:Y:S03]  /*a260*/  LDC.64 R34, c[0x0][0x390] ;  /* 0x0000e400ff227b82 */ /* 0x018ee60000000a00 */
        /* <DEDUP_REMOVED lines=15> */
[----:B------:R-:W4:Y:S02]  /*a360*/  LDC.64 R42, c[0x0][0x3a8] ;  /* 0x0000ea00ff2a7b82 */ /* 0x000f240000000a00 */
[----:B------:R-:W-:-:S04]  /*a370*/  IADD3 R39, PT, PT, R18, UR7, RZ ;  /* 0x0000000712277c10 */ /* 0x000fc8000fffe0ff */
[C---:B------:R-:W-:Y:S01]  /*a380*/  SHF.L.U32 R18, R39.reuse, 0x1, RZ ;  /* 0x0000000127127819 */ /* 0x040fe200000006ff */
[----:B0-----:R-:W-:-:S03]  /*a390*/  IMAD.WIDE.U32 R44, R39, 0x4, R44 ;  /* 0x00000004272c7825 */ /* 0x001fc600078e002c */
[C---:B------:R-:W-:Y:S02]  /*a3a0*/  LOP3.LUT R37, R18.reuse, 0x1e, RZ, 0xc0, !PT ;  /* 0x0000001e12257812 */ /* 0x040fe400078ec0ff */
[----:B------:R-:W-:Y:S01]  /*a3b0*/  LOP3.LUT R18, R18, 0x3ffe0, RZ, 0xc0, !PT ;  /* 0x0003ffe012127812 */ /* 0x000fe200078ec0ff */
[----:B------:R-:W5:Y:S01]  /*a3c0*/  LDG.E R44, desc[UR8][R44.64] ;  /* 0x000000082c2c7981 */ /* 0x000f62000c1e1900 */
[----:B------:R-:W-:-:S05]  /*a3d0*/  LEA R37, R28, R37, 0x5 ;  /* 0x000000251c257211 */ /* 0x000fca00078e28ff */
[----:B--2---:R-:W-:Y:S02]  /*a3e0*/  IMAD R37, R18, UR4, R37 ;  /* 0x0000000412257c24 */ /* 0x004fe4000f8e0225 */
[----:B----4-:R-:W-:-:S03]  /*a3f0*/  IMAD.WIDE.U32 R42, R39, 0x4, R42 ;  /* 0x00000004272a7825 */ /* 0x010fc600078e002a */
[----:B------:R-:W-:-:S03]  /*a400*/  SHF.R.U32.HI R37, RZ, 0x1, R37 ;  /* 0x00000001ff257819 */ /* 0x000fc60000011625 */
[----:B------:R-:W2:Y:S02]  /*a410*/  LDG.E R42, desc[UR8][R42.64] ;  /* 0x000000082a2a7981 */ /* 0x000ea4000c1e1900 */
[----:B---3--:R-:W-:Y:S02]  /*a420*/  IMAD.WIDE.U32 R46, R37, 0x4, R34 ;  /* 0x00000004252e7825 */ /* 0x008fe400078e0022 */
        /* <DEDUP_REMOVED lines=8> */
[--C-:B-----5:R-:W-:Y:S02]  /*a4b0*/  HADD2.F32 R16, -RZ, R44.reuse.H0_H0 ;  /* 0x2000002cff107230 */ /* 0x120fe40000004100 */
[----:B------:R-:W-:Y:S02]  /*a4c0*/  HADD2.F32 R44, -RZ, R44.H1_H1 ;  /* 0x3000002cff2c7230 */ /* 0x000fe40000004100 */
[----:B--2---:R-:W-:-:S02]  /*a4d0*/  HADD2.F32 R39, -RZ, R42.H0_H0 ;  /* 0x2000002aff277230 */ /* 0x004fc40000004100 */
[----:B------:R-:W-:-:S03]  /*a4e0*/  HADD2.F32 R41, -RZ, R42.H1_H1 ;  /* 0x3000002aff297230 */ /* 0x000fc60000004100 */
[----:B------:R-:W-:Y:S01]  /*a4f0*/  FFMA.FTZ R39, R16, R20, R39 ;  /* 0x0000001410277223 */ /* 0x000fe20000010027 */
[--C-:B---3--:R-:W-:Y:S02]  /*a500*/  HADD2.F32 R16, -RZ, R18.reuse.H0_H0 ;  /* 0x20000012ff107230 */ /* 0x108fe40000004100 */
        /* <DEDUP_REMOVED lines=16> */
.L_x_264:
[----:B------:R-:W0:Y:S01]  /*a610*/  LDC.64 R34, c[0x0][0x380] ;  /* 0x0000e000ff227b82 */ /* 0x000e220000000a00 */
[----:B------:R-:W-:Y:S01]  /*a620*/  F2FP.F16.F32.PACK_AB R41, R41, R16 ;  /* 0x000000102929723e */ /* 0x000fe200000000ff */
[----:B0-----:R-:W-:-:S05]  /*a630*/  IMAD.WIDE.U32 R34, R37, 0x4, R34 ;  /* 0x0000000425227825 */ /* 0x001fca00078e0022 */
[----:B------:R0:W-:Y:S02]  /*a640*/  STG.E desc[UR8][R34.64], R41 ;  /* 0x0000002922007986 */ /* 0x0001e4000c101908 */
.L_x_263:
[----:B------:R-:W-:Y:S05]  /*a650*/  BSYNC.RECONVERGENT B0 ;  /* 0x0000000000007941 */ /* 0x000fea0003800200 */
.L_x_262:
[----:B------:R-:W-:Y:S01]  /*a660*/  ISETP.NE.AND P4, PT, R40, RZ, PT ;  /* 0x000000ff2800720c */ /* 0x000fe20003f85270 */
[----:B------:R-:W-:-:S12]  /*a670*/  BSSY.RECONVERGENT B0, `(.L_x_265) ;  /* 0x0000033000007945 */ /* 0x000fd80003800200 */
[----:B------:R-:W-:Y:S05]  /*a680*/  @P4 BRA `(.L_x_266) ;  /* 0x0000000000c44947 */ /* 0x000fea0003800000 */
[----:B0-2---:R-:W0:Y:S01]  /*a690*/  LDC.64 R42, c[0x0][0x3a0] ;  /* 0x0000e800ff2a7b82 */ /* 0x005e220000000a00 */
[----:B------:R-:W2:Y:S01]  /*a6a0*/  LDCU UR4, c[0x0][0x3b4] ;  /* 0x00007680ff0477ac */ /* 0x000ea20008000800 */
[----:B------:R-:W-:Y:S01]  /*a6b0*/  SHF.L.U32 R16, R27, 0x1, RZ ;  /* 0x000000011b107819 */ /* 0x000fe200000006ff */
[----:B------:R-:W5:Y:S03]  /*a6c0*/  LDS.64 R44, [UR13] ;  /* 0x0000000dff2c7984 */ /* 0x000f660008000a00 */
[C---:B------:R-:W-:Y:S02]  /*a6d0*/  LOP3.LUT R37, R16.reuse, 0x1e, RZ, 0xc0, !PT ;  /* 0x0000001e10257812 */ /* 0x040fe400078ec0ff */
[----:B---34-:R-:W3:Y:S01]  /*a6e0*/  LDC.64 R34, c[0x0][0x3a8] ;  /* 0x0000ea00ff227b82 */ /* 0x018ee20000000a00 */
[----:B------:R-:W-:Y:S02]  /*a6f0*/  LOP3.LUT R16, R16, 0x3ffe0, RZ, 0xc0, !PT ;  /* 0x0003ffe010107812 */ /* 0x000fe400078ec0ff */
[----:B------:R-:W-:-:S05]  /*a700*/  LEA R37, R28, R37, 0x5 ;  /* 0x000000251c257211 */ /* 0x000fca00078e28ff */
[----:B------:R-:W4:Y:S01]  /*a710*/  LDC.64 R40, c[0x0][0x390] ;  /* 0x0000e400ff287b82 */ /* 0x000f220000000a00 */
[----:B--2---:R-:W-:Y:S02]  /*a720*/  IMAD R16, R16, UR4, R37 ;  /* 0x0000000410107c24 */ /* 0x004fe4000f8e0225 */
[----:B0-----:R-:W-:-:S06]  /*a730*/  IMAD.WIDE.U32 R42, R27, 0x4, R42 ;  /* 0x000000041b2a7825 */ /* 0x001fcc00078e002a */
[----:B------:R-:W2:Y:S01]  /*a740*/  LDG.E R42, desc[UR8][R42.64] ;  /* 0x000000082a2a7981 */ /* 0x000ea2000c1e1900 */
[----:B---3--:R-:W-:Y:S01]  /*a750*/  IMAD.WIDE.U32 R34, R27, 0x4, R34 ;  /* 0x000000041b227825 */ /* 0x008fe200078e0022 */
[----:B------:R-:W-:-:S05]  /*a760*/  SHF.R.U32.HI R27, RZ, 0x1, R16 ;  /* 0x00000001ff1b7819 */ /* 0x000fca0000011610 */
[----:B------:R-:W3:Y:S01]  /*a770*/  LDG.E R34, desc[UR8][R34.64] ;  /* 0x0000000822227981 */ /* 0x000ee2000c1e1900 */
[----:B----4-:R-:W-:-:S05]  /*a780*/  IMAD.WIDE.U32 R40, R27, 0x4, R40 ;  /* 0x000000041b287825 */ /* 0x010fca00078e0028 */
[----:B------:R-:W4:Y:S01]  /*a790*/  LDG.E R18, desc[UR8][R40.64] ;  /* 0x0000000828127981 */ /* 0x000f22000c1e1900 */
[--C-:B------:R-:W-:Y:S02]  /*a7a0*/  HADD2.F32 R37, -RZ, R15.reuse.H0_H0 ;  /* 0x2000000fff257230 */ /* 0x100fe40000004100 */
[----:B------:R-:W-:-:S03]  /*a7b0*/  HADD2.F32 R15, -RZ, R15.H1_H1 ;  /* 0x3000000fff0f7230 */ /* 0x000fc60000004100 */
[--C-:B-----5:R-:W-:Y:S02]  /*a7c0*/  FADD.FTZ R20, R37, -R44.reuse ;  /* 0x8000002c25147221 */ /* 0x120fe40000010000 */
        /* <DEDUP_REMOVED lines=25> */
.L_x_267:
[----:B------:R-:W0:Y:S01]  /*a960*/  LDC.64 R34, c[0x0][0x380] ;  /* 0x0000e000ff227b82 */ /* 0x000e220000000a00 */
[----:B------:R-:W-:Y:S01]  /*a970*/  F2FP.F16.F32.PACK_AB R15, R18, R15 ;  /* 0x0000000f120f723e */ /* 0x000fe200000000ff */
[----:B0-----:R-:W-:-:S05]  /*a980*/  IMAD.WIDE.U32 R34, R27, 0x4, R34 ;  /* 0x000000041b227825 */ /* 0x001fca00078e0022 */
[----:B------:R0:W-:Y:S02]  /*a990*/  STG.E desc[UR8][R34.64], R15 ;  /* 0x0000000f22007986 */ /* 0x0001e4000c101908 */
.L_x_266:
[----:B------:R-:W-:Y:S05]  /*a9a0*/  BSYNC.RECONVERGENT B0 ;  /* 0x0000000000007941 */ /* 0x000fea0003800200 */
.L_x_265:
[----:B------:R-:W-:Y:S01]  /*a9b0*/  ISETP.NE.AND P4, PT, R38, RZ, PT ;  /* 0x000000ff2600720c */ /* 0x000fe20003f85270 */
[----:B------:R-:W-:-:S12]  /*a9c0*/  BSSY.RECONVERGENT B0, `(.L_x_268) ;  /* 0x0000033000007945 */ /* 0x000fd80003800200 */
[----:B------:R-:W-:Y:S05]  /*a9d0*/  @P4 BRA `(.L_x_269) ;  /* 0x0000000000c44947 */ /* 0x000fea0003800000 */
[----:B0-2---:R-:W0:Y:S01]  /*a9e0*/  LDC.64 R40, c[0x0][0x3a0] ;  /* 0x0000e800ff287b82 */ /* 0x005e220000000a00 */
[----:B------:R-:W2:Y:S01]  /*a9f0*/  LDCU UR4, c[0x0][0x3b4] ;  /* 0x00007680ff0477ac */ /* 0x000ea20008000800 */
[----:B------:R-:W-:-:S04]  /*aa00*/  SHF.L.U32 R15, R26, 0x1, RZ ;  /* 0x000000011a0f7819 */ /* 0x000fc800000006ff */
[C---:B------:R-:W-:Y:S02]  /*aa10*/  LOP3.LUT R27, R15.reuse, 0x1e, RZ, 0xc0, !PT ;  /* 0x0000001e0f1b7812 */ /* 0x040fe400078ec0ff */
[----:B------:R-:W5:Y:S01]  /*aa20*/  LDC.64 R38, c[0x0][0x3a8] ;  /* 0x0000ea00ff267b82 */ /* 0x000f620000000a00 */
[----:B------:R-:W-:Y:S02]  /*aa30*/  LOP3.LUT R15, R15, 0x3ffe0, RZ, 0xc0, !PT ;  /* 0x0003ffe00f0f7812 */ /* 0x000fe400078ec0ff */
[----:B------:R-:W-:-:S05]  /*aa40*/  LEA R16, R28, R27, 0x5 ;  /* 0x0000001b1c107211 */ /* 0x000fca00078e28ff */
[----:B---34-:R-:W3:Y:S01]  /*aa50*/  LDC.64 R34, c[0x0][0x390] ;  /* 0x0000e400ff227b82 */ /* 0x018ee20000000a00 */
[----:B--2---:R-:W-:Y:S02]  /*aa60*/  IMAD R15, R15, UR4, R16 ;  /* 0x000000040f0f7c24 */ /* 0x004fe4000f8e0210 */
[----:B0-----:R-:W-:-:S03]  /*aa70*/  IMAD.WIDE.U32 R40, R26, 0x4, R40 ;  /* 0x000000041a287825 */ /* 0x001fc600078e0028 */
[----:B------:R-:W-:-:S03]  /*aa80*/  SHF.R.U32.HI R43, RZ, 0x1, R15 ;  /* 0x00000001ff2b7819 */ /* 0x000fc6000001160f */
[----:B------:R-:W2:Y:S01]  /*aa90*/  LDG.E R40, desc[UR8][R40.64] ;  /* 0x0000000828287981 */ /* 0x000ea2000c1e1900 */
[----:B-----5:R-:W-:-:S03]  /*aaa0*/  IMAD.WIDE.U32 R38, R26, 0x4, R38 ;  /* 0x000000041a267825 */ /* 0x020fc600078e0026 */
[----:B------:R-:W0:Y:S04]  /*aab0*/  LDS.64 R26, [UR13] ;  /* 0x0000000dff1a7984 */ /* 0x000e280008000a00 */
[----:B------:R-:W4:Y:S01]  /*aac0*/  LDG.E R38, desc[UR8][R38.64] ;  /* 0x0000000826267981 */ /* 0x000f22000c1e1900 */
[----:B---3--:R-:W-:-:S05]  /*aad0*/  IMAD.WIDE.U32 R34, R43, 0x4, R34 ;  /* 0x000000042b227825 */ /* 0x008fca00078e0022 */
[----:B------:R-:W3:Y:S01]  /*aae0*/  LDG.E R16, desc[UR8][R34.64] ;  /* 0x0000000822107981 */ /* 0x000ee2000c1e1900 */
        /* <DEDUP_REMOVED lines=8> */
[----:B----4-:R-:W-:-:S02]  /*ab70*/  HADD2.F32 R15, -RZ, R38.H0_H0 ;  /* 0x20000026ff0f7230 */ /* 0x010fc40000004100 */
        /* <DEDUP_REMOVED lines=19> */
.L_x_270:
[----:B------:R-:W0:Y:S01]  /*acb0*/  LDC.64 R14, c[0x0][0x380] ;  /* 0x0000e000ff0e7b82 */ /* 0x000e220000000a00 */
[----:B------:R-:W-:Y:S01]  /*acc0*/  F2FP.F16.F32.PACK_AB R37, R37, R18 ;  /* 0x000000122525723e */ /* 0x000fe200000000ff */
[----:B0-----:R-:W-:-:S05]  /*acd0*/  IMAD.WIDE.U32 R14, R43, 0x4, R14 ;  /* 0x000000042b0e7825 */ /* 0x001fca00078e000e */
[----:B------:R0:W-:Y:S02]  /*ace0*/  STG.E desc[UR8][R14.64], R37 ;  /* 0x000000250e007986 */ /* 0x0001e4000c101908 */
.L_x_269:
[----:B------:R-:W-:Y:S05]  /*acf0*/  BSYNC.RECONVERGENT B0 ;  /* 0x0000000000007941 */ /* 0x000fea0003800200 */
.L_x_268:
[----:B------:R-:W-:Y:S01]  /*ad00*/  ISETP.NE.AND P4, PT, R36, RZ, PT ;  /* 0x000000ff2400720c */ /* 0x000fe20003f85270 */
[----:B------:R-:W-:-:S12]  /*ad10*/  BSSY.RECONVERGENT B0, `(.L_x_271) ;  /* 0x0000033000007945 */ /* 0x000fd80003800200 */
[----:B------:R-:W-:Y:S05]  /*ad20*/  @P4 BRA `(.L_x_272) ;  /* 0x0000000000c44947 */ /* 0x000fea0003800000 */
[----:B0-234-:R-:W0:Y:S01]  /*ad30*/  LDC.64 R34, c[0x0][0x3a0] ;  /* 0x0000e800ff227b82 */ /* 0x01de220000000a00 */
[----:B------:R-:W2:Y:S01]  /*ad40*/  LDCU UR4, c[0x0][0x3b4] ;  /* 0x00007680ff0477ac */ /* 0x000ea20008000800 */
[----:B------:R-:W-:-:S04]  /*ad50*/  SHF.L.U32 R16, R25, 0x1, RZ ;  /* 0x0000000119107819 */ /* 0x000fc800000006ff */
[C---:B------:R-:W-:Y:S02]  /*ad60*/  LOP3.LUT R37, R16.reuse, 0x1e, RZ, 0xc0, !PT ;  /* 0x0000001e10257812 */ /* 0x040fe400078ec0ff */
[----:B------:R-:W3:Y:S01]  /*ad70*/  LDC.64 R26, c[0x0][0x3a8] ;  /* 0x0000ea00ff1a7b82 */ /* 0x000ee20000000a00 */
[----:B------:R-:W-:Y:S02]  /*ad80*/  LOP3.LUT R16, R16, 0x3ffe0, RZ, 0xc0, !PT ;  /* 0x0003ffe010107812 */ /* 0x000fe400078ec0ff */
[----:B------:R-:W-:-:S05]  /*ad90*/  LEA R37, R28, R37, 0x5 ;  /* 0x000000251c257211 */ /* 0x000fca00078e28ff */
[----:B------:R-:W4:Y:S01]  /*ada0*/  LDC.64 R14, c[0x0][0x390] ;  /* 0x0000e400ff0e7b82 */ /* 0x000f220000000a00 */
[----:B--2---:R-:W-:Y:S02]  /*adb0*/  IMAD R16, R16, UR4, R37 ;  /* 0x0000000410107c24 */ /* 0x004fe4000f8e0225 */
[----:B0-----:R-:W-:-:S03]  /*adc0*/  IMAD.WIDE.U32 R34, R25, 0x4, R34 ;  /* 0x0000000419227825 */ /* 0x001fc600078e0022 */
[----:B------:R-:W-:-:S03]  /*add0*/  SHF.R.U32.HI R39, RZ, 0x1, R16 ;  /* 0x00000001ff277819 */ /* 0x000fc60000011610 */
[----:B------:R-:W2:Y:S01]  /*ade0*/  LDG.E R34, desc[UR8][R34.64] ;  /* 0x0000000822227981 */ /* 0x000ea2000c1e1900 */
[----:B---3--:R-:W-:-:S03]  /*adf0*/  IMAD.WIDE.U32 R36, R25, 0x4, R26 ;  /* 0x0000000419247825 */ /* 0x008fc600078e001a */
[----:B------:R-:W0:Y:S04]  /*ae00*/  LDS.64 R26, [UR13] ;  /* 0x0000000dff1a7984 */ /* 0x000e280008000a00 */
[----:B------:R-:W3:Y:S01]  /*ae10*/  LDG.E R36, desc[UR8][R36.64] ;  /* 0x0000000824247981 */ /* 0x000ee2000c1e1900 */
[----:B----4-:R-:W-:-:S05]  /*ae20*/  IMAD.WIDE.U32 R14, R39, 0x4, R14 ;  /* 0x00000004270e7825 */ /* 0x010fca00078e000e */
        /* <DEDUP_REMOVED lines=29> */
.L_x_273:
[----:B------:R-:W0:Y:S01]  /*b000*/  LDC.64 R14, c[0x0][0x380] ;  /* 0x0000e000ff0e7b82 */ /* 0x000e220000000a00 */
[----:B------:R-:W-:Y:S01]  /*b010*/  F2FP.F16.F32.PACK_AB R13, R18, R13 ;  /* 0x0000000d120d723e */ /* 0x000fe200000000ff */
[----:B0-----:R-:W-:-:S05]  /*b020*/  IMAD.WIDE.U32 R14, R39, 0x4, R14 ;  /* 0x00000004270e7825 */ /* 0x001fca00078e000e */
[----:B------:R0:W-:Y:S02]  /*b030*/  STG.E desc[UR8][R14.64], R13 ;  /* 0x0000000d0e007986 */ /* 0x0001e4000c101908 */
.L_x_272:
[----:B------:R-:W-:Y:S05]  /*b040*/  BSYNC.RECONVERGENT B0 ;  /* 0x0000000000007941 */ /* 0x000fea0003800200 */
.L_x_271:
[----:B------:R-:W-:Y:S01]  /*b050*/  ISETP.NE.AND P4, PT, R29, RZ, PT ;  /* 0x000000ff1d00720c */ /* 0x000fe20003f85270 */
[----:B------:R-:W-:-:S12]  /*b060*/  BSSY.RECONVERGENT B0, `(.L_x_274) ;  /* 0x0000033000007945 */ /* 0x000fd80003800200 */
[----:B------:R-:W-:Y:S05]  /*b070*/  @P4 BRA `(.L_x_275) ;  /* 0x0000000000c44947 */ /* 0x000fea0003800000 */
[----:B--2---:R-:W2:Y:S01]  /*b080*/  LDC.64 R26, c[0x0][0x3a0] ;  /* 0x0000e800ff1a7b82 */ /* 0x004ea20000000a00 */
[----:B------:R-:W5:Y:S01]  /*b090*/  LDCU UR4, c[0x0][0x3b4] ;  /* 0x00007680ff0477ac */ /* 0x000f620008000800 */
[----:B0-----:R-:W-:-:S04]  /*b0a0*/  SHF.L.U32 R13, R24, 0x1, RZ ;  /* 0x00000001180d7819 */ /* 0x001fc800000006ff */
[C---:B------:R-:W-:Y:S02]  /*b0b0*/  LOP3.LUT R25, R13.reuse, 0x1e, RZ, 0xc0, !PT ;  /* 0x0000001e0d197812 */ /* 0x040fe400078ec0ff */
[----:B---34-:R-:W0:Y:S01]  /*b0c0*/  LDC.64 R34, c[0x0][0x3a8] ;  /* 0x0000ea00ff227b82 */ /* 0x018e220000000a00 */
[----:B------:R-:W-:Y:S02]  /*b0d0*/  LOP3.LUT R13, R13, 0x3ffe0, RZ, 0xc0, !PT ;  /* 0x0003ffe00d0d7812 */ /* 0x000fe400078ec0ff */
[----:B------:R-:W-:-:S05]  /*b0e0*/  LEA R16, R28, R25, 0x5 ;  /* 0x000000191c107211 */ /* 0x000fca00078e28ff */
[----:B------:R-:W3:Y:S01]  /*b0f0*/  LDC.64 R14, c[0x0][0x390] ;  /* 0x0000e400ff0e7b82 */ /* 0x000ee20000000a00 */
[----:B-----5:R-:W-:Y:S02]  /*b100*/  IMAD R13, R13, UR4, R16 ;  /* 0x000000040d0d7c24 */ /* 0x020fe4000f8e0210 */
[----:B--2---:R-:W-:-:S03]  /*b110*/  IMAD.WIDE.U32 R26, R24, 0x4, R26 ;  /* 0x00000004181a7825 */ /* 0x004fc600078e001a */
[----:B------:R-:W-:-:S03]  /*b120*/  SHF.R.U32.HI R29, RZ, 0x1, R13 ;  /* 0x00000001ff1d7819 */ /* 0x000fc6000001160d */
[----:B------:R-:W2:Y:S01]  /*b130*/  LDG.E R26, desc[UR8][R26.64] ;  /* 0x000000081a1a7981 */ /* 0x000ea2000c1e1900 */
[----:B0-----:R-:W-:-:S03]  /*b140*/  IMAD.WIDE.U32 R34, R24, 0x4, R34 ;  /* 0x0000000418227825 */ /* 0x001fc600078e0022 */
        /* <DEDUP_REMOVED lines=32> */
.L_x_276:
[----:B------:R-:W0:Y:S01]  /*b350*/  LDC.64 R12, c[0x0][0x380] ;  /* 0x0000e000ff0c7b82 */ /* 0x000e220000000a00 */
[----:B------:R-:W-:Y:S01]  /*b360*/  F2FP.F16.F32.PACK_AB R27, R27, R18 ;  /* 0x000000121b1b723e */ /* 0x000fe200000000ff */
[----:B0-----:R-:W-:-:S05]  /*b370*/  IMAD.WIDE.U32 R12, R29, 0x4, R12 ;  /* 0x000000041d0c7825 */ /* 0x001fca00078e000c */
[----:B------:R0:W-:Y:S02]  /*b380*/  STG.E desc[UR8][R12.64], R27 ;  /* 0x0000001b0c007986 */ /* 0x0001e4000c101908 */
.L_x_275:
[----:B------:R-:W-:Y:S05]  /*b390*/  BSYNC.RECONVERGENT B0 ;  /* 0x0000000000007941 */ /* 0x000fea0003800200 */
.L_x_274:
[----:B------:R-:W-:Y:S01]  /*b3a0*/  ISETP.NE.AND P4, PT, R30, RZ, PT ;  /* 0x000000ff1e00720c */ /* 0x000fe20003f85270 */
[----:B------:R-:W-:-:S12]  /*b3b0*/  BSSY.RECONVERGENT B0, `(.L_x_277) ;  /* 0x0000033000007945 */ /* 0x000fd80003800200 */
[----:B------:R-:W-:Y:S05]  /*b3c0*/  @P4 BRA `(.L_x_278) ;  /* 0x0000000000c44947 */ /* 0x000fea0003800000 */
[----:B0-2---:R-:W0:Y:S01]  /*b3d0*/  LDC.64 R14, c[0x0][0x3a0] ;  /* 0x0000e800ff0e7b82 */ /* 0x005e220000000a00 */
[----:B------:R-:W2:Y:S01]  /*b3e0*/  LDCU UR4, c[0x0][0x3b4] ;  /* 0x00007680ff0477ac */ /* 0x000ea20008000800 */
[----:B------:R-:W-:Y:S01]  /*b3f0*/  SHF.L.U32 R16, R23, 0x1, RZ ;  /* 0x0000000117107819 */ /* 0x000fe200000006ff */
[----:B---34-:R-:W3:Y:S03]  /*b400*/  LDS.64 R34, [UR13] ;  /* 0x0000000dff227984 */ /* 0x018ee60008000a00 */
[C---:B------:R-:W-:Y:S02]  /*b410*/  LOP3.LUT R27, R16.reuse, 0x1e, RZ, 0xc0, !PT ;  /* 0x0000001e101b7812 */ /* 0x040fe400078ec0ff */
[----:B------:R-:W4:Y:S01]  /*b420*/  LDC.64 R24, c[0x0][0x3a8] ;  /* 0x0000ea00ff187b82 */ /* 0x000f220000000a00 */
[----:B------:R-:W-:Y:S02]  /*b430*/  LOP3.LUT R16, R16, 0x3ffe0, RZ, 0xc0, !PT ;  /* 0x0003ffe010107812 */ /* 0x000fe400078ec0ff */
[----:B------:R-:W-:-:S05]  /*b440*/  LEA R27, R28, R27, 0x5 ;  /* 0x0000001b1c1b7211 */ /* 0x000fca00078e28ff */
[----:B------:R-:W5:Y:S01]  /*b450*/  LDC.64 R12, c[0x0][0x390] ;  /* 0x0000e400ff0c7b82 */ /* 0x000f620000000a00 */
[----:B--2---:R-:W-:Y:S02]  /*b460*/  IMAD R16, R16, UR4, R27 ;  /* 0x0000000410107c24 */ /* 0x004fe4000f8e021b */
[----:B0-----:R-:W-:-:S06]  /*b470*/  IMAD.WIDE.U32 R14, R23, 0x4, R14 ;  /* 0x00000004170e7825 */ /* 0x001fcc00078e000e */
[----:B------:R-:W2:Y:S01]  /*b480*/  LDG.E R14, desc[UR8][R14.64] ;  /* 0x000000080e0e7981 */ /* 0x000ea2000c1e1900 */
[----:B----4-:R-:W-:Y:S01]  /*b490*/  IMAD.WIDE.U32 R24, R23, 0x4, R24 ;  /* 0x0000000417187825 */ /* 0x010fe200078e0018 */
[----:B------:R-:W-:-:S05]  /*b4a0*/  SHF.R.U32.HI R23, RZ, 0x1, R16 ;  /* 0x00000001ff177819 */ /* 0x000fca0000011610 */
[----:B------:R-:W4:Y:S01]  /*b4b0*/  LDG.E R24, desc[UR8][R24.64] ;  /* 0x0000000818187981 */ /* 0x000f22000c1e1900 */
[----:B-----5:R-:W-:-:S05]  /*b4c0*/  IMAD.WIDE.U32 R12, R23, 0x4, R12 ;  /* 0x00000004170c7825 */ /* 0x020fca00078e000c */
[----:B------:R-:W5:Y:S01]  /*b4d0*/  LDG.E R18, desc[UR8][R12.64] ;  /* 0x000000080c127981 */ /* 0x000f62000c1e1900 */
[--C-:B------:R-:W-:Y:S02]  /*b4e0*/  HADD2.F32 R27, -RZ, R11.reuse.H0_H0 ;  /* 0x2000000bff1b7230 */ /* 0x100fe40000004100 */
[----:B------:R-:W-:-:S03]  /*b4f0*/  HADD2.F32 R11, -RZ, R11.H1_H1 ;  /* 0x3000000bff0b7230 */ /* 0x000fc60000004100 */
[--C-:B---3--:R-:W-:Y:S02]  /*b500*/  FADD.FTZ R20, R27, -R34.reuse ;  /* 0x800000221b147221 */ /* 0x108fe40000010000 */
        /* <DEDUP_REMOVED lines=8> */
[--C-:B-----5:R-:W-:Y:S02]  /*b590*/  HADD2.F32 R11, -RZ, R18.reuse.H0_H0 ;  /* 0x20000012ff0b7230 */ /* 0x120fe40000004100 */
        /* <DEDUP_REMOVED lines=16> */
.L_x_279:
[----:B------:R-:W0:Y:S01]  /*b6a0*/  LDC.64 R12, c[0x0][0x380] ;  /* 0x0000e000ff0c7b82 */ /* 0x000e220000000a00 */
[----:B------:R-:W-:Y:S01]  /*b6b0*/  F2FP.F16.F32.PACK_AB R11, R18, R11 ;  /* 0x0000000b120b723e */ /* 0x000fe200000000ff */
[----:B0-----:R-:W-:-:S05]  /*b6c0*/  IMAD.WIDE.U32 R12, R23, 0x4, R12 ;  /* 0x00000004170c7825 */ /* 0x001fca00078e000c */
[----:B------:R0:W-:Y:S02]  /*b6d0*/  STG.E desc[UR8][R12.64], R11 ;  /* 0x0000000b0c007986 */ /* 0x0001e4000c101908 */
.L_x_278:
[----:B------:R-:W-:Y:S05]  /*b6e0*/  BSYNC.RECONVERGENT B0 ;  /* 0x0000000000007941 */ /* 0x000fea0003800200 */
.L_x_277:
        /* <DEDUP_REMOVED lines=8> */
[----:B------:R-:W1:Y:S01]  /*b770*/  LDC.64 R12, c[0x0][0x3a8] ;  /* 0x0000ea00ff0c7b82 */ /* 0x000e620000000a00 */
[----:B------:R-:W-:Y:S02]  /*b780*/  LOP3.LUT R11, R11, 0x3ffe0, RZ, 0xc0, !PT ;  /* 0x0003ffe00b0b7812 */ /* 0x000fe400078ec0ff */
[----:B------:R-:W-:-:S05]  /*b790*/  LEA R16, R28, R23, 0x5 ;  /* 0x000000171c107211 */ /* 0x000fca00078e28ff */
[----:B------:R-:W3:Y:S01]  /*b7a0*/  LDC.64 R24, c[0x0][0x390] ;  /* 0x0000e400ff187b82 */ /* 0x000ee20000000a00 */
[----:B--2---:R-:W-:Y:S02]  /*b7b0*/  IMAD R11, R11, UR4, R16 ;  /* 0x000000040b0b7c24 */ /* 0x004fe4000f8e0210 */
[----:B0-----:R-:W-:-:S03]  /*b7c0*/  IMAD.WIDE.U32 R14, R22, 0x4, R14 ;  /* 0x00000004160e7825 */ /* 0x001fc600078e000e */
[----:B------:R-:W-:-:S03]  /*b7d0*/  SHF.R.U32.HI R27, RZ, 0x1, R11 ;  /* 0x00000001ff1b7819 */ /* 0x000fc6000001160b */
[----:B------:R-:W2:Y:S01]  /*b7e0*/  LDG.E R14, desc[UR8][R14.64] ;  /* 0x000000080e0e7981 */ /* 0x000ea2000c1e1900 */
[----:B-1----:R-:W-:-:S06]  /*b7f0*/  IMAD.WIDE.U32 R22, R22, 0x4, R12 ;  /* 0x0000000416167825 */ /* 0x002fcc00078e000c */
[----:B------:R-:W4:Y:S01]  /*b800*/  LDG.E R22, desc[UR8][R22.64] ;  /* 0x0000000816167981 */ /* 0x000f22000c1e1900 */
[----:B---3--:R-:W-:-:S05]  /*b810*/  IMAD.WIDE.U32 R12, R27, 0x4, R24 ;  /* 0x000000041b0c7825 */ /* 0x008fca00078e0018 */
[----:B------:R-:W3:Y:S01]  /*b820*/  LDG.E R16, desc[UR8][R12.64] ;  /* 0x000000080c107981 */ /* 0x000ee2000c1e1900 */
        /* <DEDUP_REMOVED lines=23> */
[----:B------:R-:W2:Y:S01]  /*b9a0*/  F2I.S8.NTZ R16, R16 ;  /* 0x0000001000107305 */ /* 0x000ea20000202100 */
[----:B0-----:R-:W-:Y:S01]  /*b9b0*/  IMAD.WIDE.U32 R10, R27, 0x2, R10 ;  /* 0x000000021b0a7825 */ /* 0x001fe200078e000a */
[----:B--2---:R-:W-:-:S05]  /*b9c0*/  PRMT R23, R23, 0x7604, R16 ;  /* 0x0000760417177816 */ /* 0x004fca0000000010 */
[----:B------:R1:W-:Y:S01]  /*b9d0*/  STG.E.U16 desc[UR8][R10.64], R23 ;  /* 0x000000170a007986 */ /* 0x0003e2000c101508 */
[----:B------:R-:W-:Y:S05]  /*b9e0*/  BRA `(.L_x_281) ;  /* 0x0000000000107947 */ /* 0x000fea0003800000 */
.L_x_282:
[----:B------:R-:W0:Y:S01]  /*b9f0*/  LDC.64 R10, c[0x0][0x380] ;  /* 0x0000e000ff0a7b82 */ /* 0x000e220000000a00 */
[----:B------:R-:W-:Y:S01]  /*ba00*/  F2FP.F16.F32.PACK_AB R15, R15, R14 ;  /* 0x0000000e0f0f723e */ /* 0x000fe200000000ff */
[----:B0-----:R-:W-:-:S05]  /*ba10*/  IMAD.WIDE.U32 R10, R27, 0x4, R10 ;  /* 0x000000041b0a7825 */ /* 0x001fca00078e000a */
[----:B------:R0:W-:Y:S02]  /*ba20*/  STG.E desc[UR8][R10.64], R15 ;  /* 0x0000000f0a007986 */ /* 0x0001e4000c101908 */
.L_x_281:
[----:B------:R-:W-:Y:S05]  /*ba30*/  BSYNC.RECONVERGENT B0 ;  /* 0x0000000000007941 */ /* 0x000fea0003800200 */
.L_x_280:
[----:B------:R-:W-:Y:S01]  /*ba40*/  ISETP.NE.AND P4, PT, R32, RZ, PT ;  /* 0x000000ff2000720c */ /* 0x000fe20003f85270 */
[----:B------:R-:W-:-:S12]  /*ba50*/  BSSY.RECONVERGENT B0, `(.L_x_283) ;  /* 0x0000033000007945 */ /* 0x000fd80003800200 */
[----:B------:R-:W-:Y:S05]  /*ba60*/  @P4 BRA `(.L_x_284) ;  /* 0x0000000000c44947 */ /* 0x000fea0003800000 */
[----:B012---:R-:W0:Y:S01]  /*ba70*/  LDC.64 R12, c[0x0][0x3a0] ;  /* 0x0000e800ff0c7b82 */ /* 0x007e220000000a00 */
[----:B------:R-:W1:Y:S01]  /*ba80*/  LDCU UR4, c[0x0][0x3b4] ;  /* 0x00007680ff0477ac */ /* 0x000e620008000800 */
[----:B------:R-:W-:Y:S01]  /*ba90*/  SHF.L.U32 R16, R21, 0x1, RZ ;  /* 0x0000000115107819 */ /* 0x000fe200000006ff */
[----:B------:R-:W2:Y:S03]  /*baa0*/  LDS.64 R24, [UR13] ;  /* 0x0000000dff187984 */ /* 0x000ea60008000a00 */
[C---:B------:R-:W-:Y:S02]  /*bab0*/  LOP3.LUT R23, R16.reuse, 0x1e, RZ, 0xc0, !PT ;  /* 0x0000001e10177812 */ /* 0x040fe400078ec0ff */
[----:B------:R-:W5:Y:S01]  /*bac0*/  LDC.64 R14, c[0x0][0x3a8] ;  /* 0x0000ea00ff0e7b82 */ /* 0x000f620000000a00 */
[----:B------:R-:W-:Y:S02]  /*bad0*/  LOP3.LUT R16, R16, 0x3ffe0, RZ, 0xc0, !PT ;  /* 0x0003ffe010107812 */ /* 0x000fe400078ec0ff */
[----:B------:R-:W-:-:S05]  /*bae0*/  LEA R23, R28, R23, 0x5 ;  /* 0x000000171c177211 */ /* 0x000fca00078e28ff */
[----:B------:R-:W3:Y:S01]  /*baf0*/  LDC.64 R10, c[0x0][0x390] ;  /* 0x0000e400ff0a7b82 */ /* 0x000ee20000000a00 */
[----:B-1----:R-:W-:Y:S02]  /*bb00*/  IMAD R16, R16, UR4, R23 ;  /* 0x0000000410107c24 */ /* 0x002fe4000f8e0217 */
[----:B0-----:R-:W-:-:S06]  /*bb10*/  IMAD.WIDE.U32 R12, R21, 0x4, R12 ;  /* 0x00000004150c7825 */ /* 0x001fcc00078e000c */
[----:B------:R-:W4:Y:S01]  /*bb20*/  LDG.E R12, desc[UR8][R12.64] ;  /* 0x000000080c0c7981 */ /* 0x000f22000c1e1900 */
[----:B-----5:R-:W-:Y:S01]  /*bb30*/  IMAD.WIDE.U32 R14, R21, 0x4, R14 ;  /* 0x00000004150e7825 */ /* 0x020fe200078e000e */
[----:B------:R-:W-:-:S05]  /*bb40*/  SHF.R.U32.HI R21, RZ, 0x1, R16 ;  /* 0x00000001ff157819 */ /* 0x000fca0000011610 */
[----:B------:R-:W5:Y:S01]  /*bb50*/  LDG.E R14, desc[UR8][R14.64] ;  /* 0x000000080e0e7981 */ /* 0x000f62000c1e1900 */
[----:B---3--:R-:W-:-:S05]  /*bb60*/  IMAD.WIDE.U32 R10, R21, 0x4, R10 ;  /* 0x00000004150a7825 */ /* 0x008fca00078e000a */
[----:B------:R-:W3:Y:S01]  /*bb70*/  LDG.E R18, desc[UR8][R10.64] ;  /* 0x000000080a127981 */ /* 0x000ee2000c1e1900 */
[--C-:B------:R-:W-:Y:S02]  /*bb80*/  HADD2.F32 R23, -RZ, R9.reuse.H0_H0 ;  /* 0x20000009ff177230 */ /* 0x100fe40000004100 */
[----:B------:R-:W-:-:S03]  /*bb90*/  HADD2.F32 R9, -RZ, R9.H1_H1 ;  /* 0x30000009ff097230 */ /* 0x000fc60000004100 */
[--C-:B--2---:R-:W-:Y:S02]  /*bba0*/  FADD.FTZ R20, R23, -R24.reuse ;  /* 0x8000001817147221 */ /* 0x104fe40000010000 */
[----:B------:R-:W-:Y:S02]  /*bbb0*/  FADD.FTZ R22, R9, -R24 ;  /* 0x8000001809167221 */ /* 0x000fe40000010000 */
[-C--:B------:R-:W-:Y:S02]  /*bbc0*/  FMUL.FTZ R20, R20, R25.reuse ;  /* 0x0000001914147220 */ /* 0x080fe40000410000 */
[----:B------:R-:W-:Y:S01]  /*bbd0*/  FMUL.FTZ R22, R22, R25 ;  /* 0x0000001916167220 */ /* 0x000fe20000410000 */
[--C-:B----4-:R-:W-:Y:S02]  /*bbe0*/  HADD2.F32 R9, -RZ, R12.reuse.H0_H0 ;  /* 0x2000000cff097230 */ /* 0x110fe40000004100 */
[----:B------:R-:W-:Y:S02]  /*bbf0*/  HADD2.F32 R12, -RZ, R12.H1_H1 ;  /* 0x3000000cff0c7230 */ /* 0x000fe40000004100 */
[----:B-----5:R-:W-:-:S02]  /*bc00*/  HADD2.F32 R16, -RZ, R14.H0_H0 ;  /* 0x2000000eff107230 */ /* 0x020fc40000004100 */
        /* <DEDUP_REMOVED lines=14> */
[----:B------:R-:W2:Y:S01]  /*bcf0*/  F2I.S8.NTZ R15, R15 ;  /* 0x0000000f000f7305 */ /* 0x000ea20000202100 */
[----:B0-----:R-:W-:Y:S01]  /*bd00*/  IMAD.WIDE.U32 R12, R21, 0x2, R12 ;  /* 0x00000002150c7825 */ /* 0x001fe200078e000c */
[----:B--2---:R-:W-:-:S05]  /*bd10*/  PRMT R21, R15, 0x7604, R14 ;  /* 0x000076040f157816 */ /* 0x004fca000000000e */
[----:B------:R1:W-:Y:S01]  /*bd20*/  STG.E.U16 desc[UR8][R12.64], R21 ;  /* 0x000000150c007986 */ /* 0x0003e2000c101508 */
[----:B------:R-:W-:Y:S05]  /*bd30*/  BRA `(.L_x_284) ;  /* 0x0000000000107947 */ /* 0x000fea0003800000 */
.L_x_285:
[----:B------:R-:W0:Y:S01]  /*bd40*/  LDC.64 R10, c[0x0][0x380] ;  /* 0x0000e000ff0a7b82 */ /* 0x000e220000000a00 */
[----:B------:R-:W-:Y:S01]  /*bd50*/  F2FP.F16.F32.PACK_AB R9, R18, R9 ;  /* 0x000000091209723e */ /* 0x000fe200000000ff */
[----:B0-----:R-:W-:-:S05]  /*bd60*/  IMAD.WIDE.U32 R10, R21, 0x4, R10 ;  /* 0x00000004150a7825 */ /* 0x001fca00078e000a */
[----:B------:R0:W-:Y:S02]  /*bd70*/  STG.E desc[UR8][R10.64], R9 ;  /* 0x000000090a007986 */ /* 0x0001e4000c101908 */
.L_x_284:
[----:B------:R-:W-:Y:S05]  /*bd80*/  BSYNC.RECONVERGENT B0 ;  /* 0x0000000000007941 */ /* 0x000fea0003800200 */
.L_x_283:
        /* <DEDUP_REMOVED lines=48> */
.L_x_288:
[----:B------:R-:W0:Y:S01]  /*c090*/  LDC.64 R8, c[0x0][0x380] ;  /* 0x0000e000ff087b82 */ /* 0x000e220000000a00 */
[----:B------:R-:W-:Y:S01]  /*c0a0*/  F2FP.F16.F32.PACK_AB R13, R13, R12 ;  /* 0x0000000c0d0d723e */ /* 0x000fe200000000ff */
[----:B0-----:R-:W-:-:S05]  /*c0b0*/  IMAD.WIDE.U32 R8, R19, 0x4, R8 ;  /* 0x0000000413087825 */ /* 0x001fca00078e0008 */
[----:B------:R0:W-:Y:S02]  /*c0c0*/  STG.E desc[UR8][R8.64], R13 ;  /* 0x0000000d08007986 */ /* 0x0001e4000c101908 */
.L_x_287:
[----:B------:R-:W-:Y:S05]  /*c0d0*/  BSYNC.RECONVERGENT B0 ;  /* 0x0000000000007941 */ /* 0x000fea0003800200 */
.L_x_286:
[----:B------:R-:W-:Y:S04]  /*c0e0*/  BSSY.RECONVERGENT B0, `(.L_x_289) ;  /* 0x0000033000007945 */ /* 0x000fe80003800200 */
        /* <DEDUP_REMOVED lines=11> */
[----:B0-----:R-:W-:-:S03]  /*c1a0*/  IMAD.WIDE.U32 R10, R17, 0x4, R10 ;  /* 0x00000004110a7825 */ /* 0x001fc600078e000a */
[----:B------:R-:W-:-:S03]  /*c1b0*/  SHF.R.U32.HI R15, RZ, 0x1, R15 ;  /* 0x00000001ff0f7819 */ /* 0x000fc6000001160f */
[----:B------:R-:W4:Y:S01]  /*c1c0*/  LDG.E R10, desc[UR8][R10.64] ;  /* 0x000000080a0a7981 */ /* 0x000f22000c1e1900 */
[----:B-----5:R-:W-:-:S06]  /*c1d0*/  IMAD.WIDE.U32 R12, R17, 0x4, R12 ;  /* 0x00000004110c7825 */ /* 0x020fcc00078e000c */
        /* <DEDUP_REMOVED lines=31> */
.L_x_291:
[----:B------:R-:W0:Y:S01]  /*c3d0*/  LDC.64 R8, c[0x0][0x380] ;  /* 0x0000e000ff087b82 */ /* 0x000e220000000a00 */
[----:B------:R-:W-:Y:S01]  /*c3e0*/  F2FP.F16.F32.PACK_AB R7, R16, R7 ;  /* 0x000000071007723e */ /* 0x000fe200000000ff */
[----:B0-----:R-:W-:-:S05]  /*c3f0*/  IMAD.WIDE.U32 R8, R15, 0x4, R8 ;  /* 0x000000040f087825 */ /* 0x001fca00078e0008 */
[----:B------:R0:W-:Y:S02]  /*c400*/  STG.E desc[UR8][R8.64], R7 ;  /* 0x0000000708007986 */ /* 0x0001e4000c101908 */
.L_x_290:
[----:B------:R-:W-:Y:S05]  /*c410*/  BSYNC.RECONVERGENT B0 ;  /* 0x0000000000007941 */ /* 0x000fea0003800200 */
.L_x_289:
[----:B------:R-:W-:Y:S04]  /*c420*/  BSSY.RECONVERGENT B0, `(.L_x_292) ;  /* 0x0000033000007945 */ /* 0x000fe80003800200 */
[----:B------:R-:W-:Y:S05]  /*c430*/  @P1 BRA `(.L_x_293) ;  /* 0x0000000000c41947 */ /* 0x000fea0003800000 */
[----:B01----:R-:W0:Y:S01]  /*c440*/  LDC.64 R8, c[0x0][0x3a0] ;  /* 0x0000e800ff087b82 */ /* 0x003e220000000a00 */
[----:B------:R-:W1:Y:S01]  /*c450*/  LDCU UR4, c[0x0][0x3b4] ;  /* 0x00007680ff0477ac */ /* 0x000e620008000800 */
[----:B------:R-:W-:Y:S01]  /*c460*/  SHF.L.U32 R7, R6, 0x1, RZ ;  /* 0x0000000106077819 */ /* 0x000fe200000006ff */
[----:B------:R-:W5:Y:S03]  /*c470*/  LDS.64 R18, [UR13] ;  /* 0x0000000dff127984 */ /* 0x000f660008000a00 */
[C---:B--2---:R-:W-:Y:S02]  /*c480*/  LOP3.LUT R15, R7.reuse, 0x1e, RZ, 0xc0, !PT ;  /* 0x0000001e070f7812 */ /* 0x044fe400078ec0ff */
[----:B------:R-:W2:Y:S01]  /*c490*/  LDC.64 R10, c[0x0][0x3a8] ;  /* 0x0000ea00ff0a7b82 */ /* 0x000ea20000000a00 */
[----:B------:R-:W-:Y:S02]  /*c4a0*/  LOP3.LUT R7, R7, 0x3ffe0, RZ, 0xc0, !PT ;  /* 0x0003ffe007077812 */ /* 0x000fe400078ec0ff */
[----:B------:R-:W-:-:S05]  /*c4b0*/  LEA R14, R28, R15, 0x5 ;  /* 0x0000000f1c0e7211 */ /* 0x000fca00078e28ff */
[----:B------:R-:W3:Y:S01]  /*c4c0*/  LDC.64 R12, c[0x0][0x390] ;  /* 0x0000e400ff0c7b82 */ /* 0x000ee20000000a00 */
[----:B-1----:R-:W-:Y:S02]  /*c4d0*/  IMAD R7, R7, UR4, R14 ;  /* 0x0000000407077c24 */ /* 0x002fe4000f8e020e */
[----:B0-----:R-:W-:-:S03]  /*c4e0*/  IMAD.WIDE.U32 R8, R6, 0x4, R8 ;  /* 0x0000000406087825 */ /* 0x001fc600078e0008 */
[----:B------:R-:W-:-:S03]  /*c4f0*/  SHF.R.U32.HI R15, RZ, 0x1, R7 ;  /* 0x00000001ff0f7819 */ /* 0x000fc60000011607 */
[----:B------:R-:W4:Y:S01]  /*c500*/  LDG.E R8, desc[UR8][R8.64] ;  /* 0x0000000808087981 */ /* 0x000f22000c1e1900 */
[----:B--2---:R-:W-:-:S06]  /*c510*/  IMAD.WIDE.U32 R10, R6, 0x4, R10 ;  /* 0x00000004060a7825 */ /* 0x004fcc00078e000a */
[----:B------:R-:W2:Y:S01]  /*c520*/  LDG.E R10, desc[UR8][R10.64] ;  /* 0x000000080a0a7981 */ /* 0x000ea2000c1e1900 */
        /* <DEDUP_REMOVED lines=8> */
[--C-:B----4-:R-:W-:Y:S02]  /*c5b0*/  HADD2.F32 R5, -RZ, R8.reuse.H0_H0 ;  /* 0x20000008ff057230 */ /* 0x110fe40000004100 */
        /* <DEDUP_REMOVED lines=21> */
.L_x_294:
[----:B------:R-:W0:Y:S01]  /*c710*/  LDC.64 R6, c[0x0][0x380] ;  /* 0x0000e000ff067b82 */ /* 0x000e220000000a00 */
[----:B------:R-:W-:Y:S01]  /*c720*/  F2FP.F16.F32.PACK_AB R5, R10, R5 ;  /* 0x000000050a05723e */ /* 0x000fe200000000ff */
[----:B0-----:R-:W-:-:S05]  /*c730*/  IMAD.WIDE.U32 R6, R15, 0x4, R6 ;  /* 0x000000040f067825 */ /* 0x001fca00078e0006 */
[----:B------:R0:W-:Y:S02]  /*c740*/  STG.E desc[UR8][R6.64], R5 ;  /* 0x0000000506007986 */ /* 0x0001e4000c101908 */
.L_x_293:
[----:B------:R-:W-:Y:S05]  /*c750*/  BSYNC.RECONVERGENT B0 ;  /* 0x0000000000007941 */ /* 0x000fea0003800200 */
.L_x_292:
        /* <DEDUP_REMOVED lines=47> */
.L_x_297:
[----:B------:R-:W0:Y:S01]  /*ca50*/  LDC.64 R4, c[0x0][0x380] ;  /* 0x0000e000ff047b82 */ /* 0x000e220000000a00 */
[----:B------:R-:W-:Y:S01]  /*ca60*/  F2FP.F16.F32.PACK_AB R3, R6, R3 ;  /* 0x000000030603723e */ /* 0x000fe200000000ff */
[----:B0-----:R-:W-:-:S05]  /*ca70*/  IMAD.WIDE.U32 R4, R13, 0x4, R4 ;  /* 0x000000040d047825 */ /* 0x001fca00078e0004 */
[----:B------:R0:W-:Y:S02]  /*ca80*/  STG.E desc[UR8][R4.64], R3 ;  /* 0x0000000304007986 */ /* 0x0001e4000c101908 */
.L_x_296:
[----:B------:R-:W-:Y:S05]  /*ca90*/  BSYNC.RECONVERGENT B0 ;  /* 0x0000000000007941 */ /* 0x000fea0003800200 */
.L_x_295:
[----:B------:R-:W-:Y:S05]  /*caa0*/  @P3 EXIT ;  /* 0x000000000000394d */ /* 0x000fea0003800000 */
[----:B01----:R-:W0:Y:S01]  /*cab0*/  LDC.64 R4, c[0x0][0x3a0] ;  /* 0x0000e800ff047b82 */ /* 0x003e220000000a00 */
[----:B------:R-:W1:Y:S01]  /*cac0*/  LDCU UR4, c[0x0][0x3b4] ;  /* 0x00007680ff0477ac */ /* 0x000e620008000800 */
[----:B------:R-:W-:Y:S01]  /*cad0*/  SHF.L.U32 R3, R2, 0x1, RZ ;  /* 0x0000000102037819 */ /* 0x000fe200000006ff */
[----:B--2---:R-:W2:Y:S03]  /*cae0*/  LDS.64 R14, [UR13] ;  /* 0x0000000dff0e7984 */ /* 0x004ea60008000a00 */
        /* <DEDUP_REMOVED lines=35> */
[----:B------:R-:W-:Y:S06]  /*cd20*/  STG.E desc[UR8][R6.64], R5 ;  /* 0x0000000506007986 */ /* 0x000fec000c101908 */
[----:B------:R-:W1:Y:S01]  /*cd30*/  F2I.S8.NTZ R4, R4 ;  /* 0x0000000400047305 */ /* 0x000e620000202100 */
[----:B0-----:R-:W-:Y:S01]  /*cd40*/  IMAD.WIDE.U32 R2, R11, 0x2, R2 ;  /* 0x000000020b027825 */ /* 0x001fe200078e0002 */
[----:B-1----:R-:W-:-:S05]  /*cd50*/  PRMT R9, R9, 0x7604, R4 ;  /* 0x0000760409097816 */ /* 0x002fca0000000004 */
[----:B------:R-:W-:Y:S01]  /*cd60*/  STG.E.U16 desc[UR8][R2.64], R9 ;  /* 0x0000000902007986 */ /* 0x000fe2000c101508 */
[----:B------:R-:W-:Y:S05]  /*cd70*/  EXIT ;  /* 0x000000000000794d */ /* 0x000fea0003800000 */
.L_x_298:
[----:B------:R-:W0:Y:S01]  /*cd80*/  LDC.64 R2, c[0x0][0x380] ;  /* 0x0000e000ff027b82 */ /* 0x000e220000000a00 */
[----:B------:R-:W-:Y:S01]  /*cd90*/  F2FP.F16.F32.PACK_AB R5, R5, R0 ;  /* 0x000000000505723e */ /* 0x000fe200000000ff */
[----:B0-----:R-:W-:-:S05]  /*cda0*/  IMAD.WIDE.U32 R2, R11, 0x4, R2 ;  /* 0x000000040b027825 */ /* 0x001fca00078e0002 */
[----:B------:R-:W-:Y:S01]  /*cdb0*/  STG.E desc[UR8][R2.64], R5 ;  /* 0x0000000502007986 */ /* 0x000fe2000c101908 */
[----:B------:R-:W-:Y:S05]  /*cdc0*/  EXIT ;  /* 0x000000000000794d */ /* 0x000fea0003800000 */
.L_x_299:
        /* <DEDUP_REMOVED lines=11> */
.L_x_599:


//--------------------- .text._ZN17fastertransformer26add_bias_layernorm_add_resI6__halfLi16EEEvPaPKaPT_PKS5_S8_S8_fiiPKfSA_ --------------------------
	.section	.text._ZN17fastertransformer26add_bias_layernorm_add_resI6__halfLi16EEEvPaPKaPT_PKS5_S8_S8_fiiPKfSA_,"ax",@progbits
	.align	128
        .global         _ZN17fastertransformer26add_bias_layernorm_add_resI6__halfLi16EEEvPaPKaPT_PKS5_S8_S8_fiiPKfSA_
        .type           _ZN17fastertransformer26add_bias_layernorm_add_resI6__halfLi16EEEvPaPKaPT_PKS5_S8_S8_fiiPKfSA_,@function
        .size           _ZN17fastertransformer26add_bias_layernorm_add_resI6__halfLi16EEEvPaPKaPT_PKS5_S8_S8_fiiPKfSA_,(.L_x_600 - _ZN17fastertransformer26add_bias_layernorm_add_resI6__halfLi16EEEvPaPKaPT_PKS5_S8_S8_fiiPKfSA_)
        .other          _ZN17fastertransformer26add_bias_layernorm_add_resI6__halfLi16EEEvPaPKaPT_PKS5_S8_S8_fiiPKfSA_,@"STO_CUDA_ENTRY STV_DEFAULT"
_ZN17fastertransformer26add_bias_layernorm_add_resI6__halfLi16EEEvPaPKaPT_PKS5_S8_S8_fiiPKfSA_:
.text._ZN17fastertransformer26add_bias_layernorm_add_resI6__halfLi16EEEvPaPKaPT_PKS5_S8_S8_fiiPKfSA_:
[----:B------:R-:W-:Y:S01]  /*0000*/  LDC R1, c[0x0][0x37c] ;  /* 0x0000df00ff017b82 */ /* 0x000fe20000000800 */
[----:B------:R-:W0:Y:S01]  /*0010*/  S2R R0, SR_TID.X ;  /* 0x0000000000007919 */ /* 0x000e220000002100 */
[----:B------:R-:W0:Y:S06]  /*0020*/  LDCU UR11, c[0x0][0x3b8] ;  /* 0x00007700ff0b77ac */ /* 0x000e2c0008000800 */
[----:B------:R-:W1:Y:S01]  /*0030*/  LDC.64 R36, c[0x0][0x3c0] ;  /* 0x0000f000ff247b82 */ /* 0x000e620000000a00 */
[----:B------:R-:W2:Y:S01]  /*0040*/  S2R R2, SR_CTAID.X ;  /* 0x0000000000027919 */ /* 0x000ea20000002500 */
[----:B------:R-:W1:Y:S01]  /*0050*/  LDCU.64 UR8, c[0x0][0x358] ;  /* 0x00006b00ff0877ac */ /* 0x000e620008000a00 */
[----:B------:R-:W3:Y:S01]  /*0060*/  LDCU UR10, c[0x0][0x360] ;  /* 0x00006c00ff0a77ac */ /* 0x000ee20008000800 */
[----:B------:R-:W4:Y:S01]  /*0070*/  LDCU.64 UR6, c[0x0][0x3c8] ;  /* 0x00007900ff0677ac */ /* 0x000f220008000a00 */
[----:B-1----:R1:W5:Y:S01]  /*0080*/  LDG.E.CONSTANT R36, desc[UR8][R36.64] ;  /* 0x0000000824247981 */ /* 0x002362000c1e9900 */
[----:B0-----:R-:W-:-:S13]  /*0090*/  ISETP.GE.AND P6, PT, R0, UR11, PT ;  /* 0x0000000b00007c0c */ /* 0x001fda000bfc6270 */
[----:B------:R-:W0:Y:S01]  /*00a0*/  @!P6 LDC R6, c[0x0][0x3b4] ;  /* 0x0000ed00ff06eb82 */ /* 0x000e220000000800 */
[C---:B------:R-:W-:Y:S02]  /*00b0*/  @!P6 LOP3.LUT R39, R0.reuse, 0x1f, RZ, 0xc0, !PT ;  /* 0x0000001f0027e812 */ /* 0x040fe400078ec0ff */
[----:B------:R-:W-:Y:S02]  /*00c0*/  @!P6 LOP3.LUT R4, R0, 0x3e0, RZ, 0xc0, !PT ;  /* 0x000003e00004e812 */ /* 0x000fe400078ec0ff */
[----:B--2---:R-:W-:-:S03]  /*00d0*/  @!P6 LEA R39, R2, R39, 0x5 ;  /* 0x000000270227e211 */ /* 0x004fc600078e28ff */
[----:B------:R-:W2:Y:S02]  /*00e0*/  @!P6 LDC.64 R34, c[0x0][0x388] ;  /* 0x0000e200ff22eb82 */ /* 0x000ea40000000a00 */
[----:B0-----:R-:W-:-:S06]  /*00f0*/  @!P6 IMAD R4, R4, R6, R39 ;  /* 0x000000060404e224 */ /* 0x001fcc00078e0227 */
[----:B------:R-:W0:Y:S01]  /*0100*/  @!P6 LDC.64 R38, c[0x0][0x398] ;  /* 0x0000e600ff26eb82 */ /* 0x000e220000000a00 */
[----:B--2---:R-:W-:-:S04]  /*0110*/  @!P6 IADD3 R40, P0, PT, R4, R34, RZ ;  /* 0x000000220428e210 */ /* 0x004fc80007f1e0ff */
[----:B------:R-:W-:-:S05]  /*0120*/  @!P6 LEA.HI.X.SX32 R41, R4, R35, 0x1, P0 ;  /* 0x000000230429e211 */ /* 0x000fca00000f0eff */
[----:B------:R-:W2:Y:S01]  /*0130*/  @!P6 LDG.E.S8 R40, desc[UR8][R40.64] ;  /* 0x000000082828e981 */ /* 0x000ea2000c1e1300 */
[----:B0-----:R-:W-:-:S06]  /*0140*/  @!P6 IMAD.WIDE.U32 R38, R0, 0x2, R38 ;  /* 0x000000020026e825 */ /* 0x001fcc00078e0026 */
[----:B------:R-:W4:Y:S01]  /*0150*/  @!P6 LDG.E.U16 R39, desc[UR8][R38.64] ;  /* 0x000000082627e981 */ /* 0x000f22000c1e1500 */
[----:B---3--:R-:W-:-:S04]  /*0160*/  IADD3 R4, PT, PT, R0, UR10, RZ ;  /* 0x0000000a00047c10 */ /* 0x008fc8000fffe0ff */
[----:B------:R-:W-:-:S13]  /*0170*/  ISETP.GE.AND P1, PT, R4, UR11, PT ;  /* 0x0000000b04007c0c */ /* 0x000fda000bf26270 */
[----:B------:R-:W0:Y:S01]  /*0180*/  @!P1 LDC R8, c[0x0][0x3b4] ;  /* 0x0000ed00ff089b82 */ /* 0x000e220000000800 */
[C---:B-1----:R-:W-:Y:S02]  /*0190*/  @!P1 LOP3.LUT R37, R4.reuse, 0x1f, RZ, 0xc0, !PT ;  /* 0x0000001f04259812 */ /* 0x042fe400078ec0ff */
[----:B------:R-:W-:Y:S02]  /*01a0*/  @!P1 LOP3.LUT R6, R4, 0xfe0, RZ, 0xc0, !PT ;  /* 0x00000fe004069812 */ /* 0x000fe400078ec0ff */
[----:B------:R-:W-:-:S03]  /*01b0*/  @!P1 LEA R43, R2, R37, 0x5 ;  /* 0x00000025022b9211 */ /* 0x000fc600078e28ff */
[----:B------:R-:W1:Y:S02]  /*01c0*/  @!P1 LDC.64 R34, c[0x0][0x388] ;  /* 0x0000e200ff229b82 */ /* 0x000e640000000a00 */
[----:B0-----:R-:W-:Y:S01]  /*01d0*/  @!P1 IMAD R43, R6, R8, R43 ;  /* 0x00000008062b9224 */ /* 0x001fe200078e022b */
[----:B------:R-:W-:-:S04]  /*01e0*/  IADD3 R6, PT, PT, R4, UR10, RZ ;  /* 0x0000000a04067c10 */ /* 0x000fc8000fffe0ff */
[----:B------:R-:W-:Y:S02]  /*01f0*/  ISETP.GE.AND P3, PT, R6, UR11, PT ;  /* 0x0000000b06007c0c */ /* 0x000fe4000bf66270 */
[----:B-1----:R-:W-:-:S11]  /*0200*/  @!P1 IADD3 R42, P0, PT, R43, R34, RZ ;  /* 0x000000222b2a9210 */ /* 0x002fd60007f1e0ff */
[----:B------:R-:W0:Y:S01]  /*0210*/  @!P3 LDC R12, c[0x0][0x3b4] ;  /* 0x0000ed00ff0cbb82 */ /* 0x000e220000000800 */
[----:B------:R-:W-:Y:S02]  /*0220*/  @!P1 LEA.HI.X.SX32 R43, R43, R35, 0x1, P0 ;  /* 0x000000232b2b9211 */ /* 0x000fe400000f0eff */
[----:B------:R-:W-:-:S03]  /*0230*/  @!P3 LOP3.LUT R35, R6, 0x1f, RZ, 0xc0, !PT ;  /* 0x0000001f0623b812 */ /* 0x000fc600078ec0ff */
[----:B------:R-:W3:Y:S01]  /*0240*/  @!P1 LDG.E.S8 R42, desc[UR8][R42.64] ;  /* 0x000000082a2a9981 */ /* 0x000ee2000c1e1300 */
[----:B------:R-:W-:Y:S02]  /*0250*/  @!P3 LEA R35, R2, R35, 0x5 ;  /* 0x000000230223b211 */ /* 0x000fe400078e28ff */
[----:B------:R-:W-:-:S05]  /*0260*/  @!P3 LOP3.LUT R10, R6, 0x1fe0, RZ, 0xc0, !PT ;  /* 0x00001fe0060ab812 */ /* 0x000fca00078ec0ff */
[----:B0-----:R-:W-:Y:S02]  /*0270*/  @!P3 IMAD R10, R10, R12, R35 ;  /* 0x0000000c0a0ab224 */ /* 0x001fe400078e0223 */
[----:B------:R-:W0:Y:S03]  /*0280*/  @!P3 LDC.64 R34, c[0x0][0x388] ;  /* 0x0000e200ff22bb82 */ /* 0x000e260000000a00 */
[----:B0-----:R-:W-:-:S04]  /*0290*/  @!P3 IADD3 R34, P0, PT, R10, R34, RZ ;  /* 0x000000220a22b210 */ /* 0x001fc80007f1e0ff */
[----:B------:R-:W-:-:S05]  /*02a0*/  @!P3 LEA.HI.X.SX32 R35, R10, R35, 0x1, P0 ;  /* 0x000000230a23b211 */ /* 0x000fca00000f0eff */
[----:B------:R0:W3:Y:S01]  /*02b0*/  @!P3 LDG.E.S8 R12, desc[UR8][R34.64] ;  /* 0x00000008220cb981 */ /* 0x0000e2000c1e1300 */
[----:B-----5:R-:W-:-:S13]  /*02c0*/  R2UR UR4, R36 ;  /* 0x00000000240472ca */ /* 0x020fda00000e0000 */
[----:B------:R-:W-:Y:S01]  /*02d0*/  @!P6 F2FP.F16.F32.PACK_AB R8, RZ, UR4 ;  /* 0x00000004ff08ec3e */ /* 0x000fe200080000ff */
[----:B--2---:R1:W4:Y:S02]  /*02e0*/  @!P6 I2F.F16 R37, R40 ;  /* 0x000000280025e306 */ /* 0x0043240000200c00 */
[----:B-1----:R-:W1:Y:S02]  /*02f0*/  @!P3 LDC.64 R40, c[0x0][0x398] ;  /* 0x0000e600ff28bb82 */ /* 0x002e640000000a00 */
[----:B----4-:R-:W-:-:S06]  /*0300*/  @!P6 HFMA2 R37, R37.H0_H0, R8.H0_H0, R39.H0_H0 ;  /* 0x200000082525e231 */ /* 0x010fcc0000040827 */
[----:B------:R-:W2:Y:S02]  /*0310*/  @!P1 LDC.64 R38, c[0x0][0x398] ;  /* 0x0000e600ff269b82 */ /* 0x000ea40000000a00 */
[----:B--2---:R-:W-:-:S06]  /*0320*/  @!P1 IMAD.WIDE.U32 R38, R4, 0x2, R38 ;  /* 0x0000000204269825 */ /* 0x004fcc00078e0026 */
[----:B------:R-:W2:Y:S01]  /*0330*/  @!P1 LDG.E.U16 R39, desc[UR8][R38.64] ;  /* 0x0000000826279981 */ /* 0x000ea2000c1e1500 */
[----:B-1----:R-:W-:-:S06]  /*0340*/  @!P3 IMAD.WIDE.U32 R40, R6, 0x2, R40 ;  /* 0x000000020628b825 */ /* 0x002fcc00078e0028 */
[----:B------:R-:W4:Y:S01]  /*0350*/  @!P3 LDG.E.U16 R41, desc[UR8][R40.64] ;  /* 0x000000082829b981 */ /* 0x000f22000c1e1500 */
[----:B------:R-:W-:-:S04]  /*0360*/  IADD3 R14, PT, PT, R6, UR10, RZ ;  /* 0x0000000a060e7c10 */ /* 0x000fc8000fffe0ff */
[----:B------:R-:W-:Y:S02]  /*0370*/  ISETP.GE.AND P2, PT, R14, UR11, PT ;  /* 0x0000000b0e007c0c */ /* 0x000fe4000bf46270 */
[----:B------:R-:W-:-:S11]  /*0380*/  @!P1 F2FP.F16.F32.PACK_AB R16, RZ, UR4 ;  /* 0x00000004ff109c3e */ /* 0x000fd600080000ff */
[----:B------:R-:W1:Y:S08]  /*0390*/  @!P2 LDC R18, c[0x0][0x3b4] ;  /* 0x0000ed00ff12ab82 */ /* 0x000e700000000800 */
[----:B0-----:R-:W0:Y:S01]  /*03a0*/  @!P2 LDC.64 R34, c[0x0][0x388] ;  /* 0x0000e200ff22ab82 */ /* 0x001e220000000a00 */
[----:B---3--:R-:W2:Y:S08]  /*03b0*/  @!P1 I2F.F16 R32, R42 ;  /* 0x0000002a00209306 */ /* 0x008eb00000200c00 */
[----:B------:R-:W4:Y:S01]  /*03c0*/  @!P3 I2F.F16 R30, R12 ;  /* 0x0000000c001eb306 */ /* 0x000f220000200c00 */
[----:B--2---:R-:W-:Y:S01]  /*03d0*/  @!P1 HFMA2 R32, R32.H0_H0, R16.H0_H0, R39.H0_H0 ;  /* 0x2000001020209231 */ /* 0x004fe20000040827 */
[----:B------:R-:W-:-:S02]  /*03e0*/  @!P2 LOP3.LUT R39, R14, 0x1f, RZ, 0xc0, !PT ;  /* 0x0000001f0e27a812 */ /* 0x000fc400078ec0ff */
[----:B------:R-:W-:Y:S02]  /*03f0*/  @!P2 LOP3.LUT R16, R14, 0x3fe0, RZ, 0xc0, !PT ;  /* 0x00003fe00e10a812 */ /* 0x000fe400078ec0ff */
[----:B------:R-:W-:-:S05]  /*0400*/  @!P2 LEA R39, R2, R39, 0x5 ;  /* 0x000000270227a211 */ /* 0x000fca00078e28ff */
[----:B-1----:R-:W-:-:S05]  /*0410*/  @!P2 IMAD R16, R16, R18, R39 ;  /* 0x000000121010a224 */ /* 0x002fca00078e0227 */
[----:B0-----:R-:W-:-:S04]  /*0420*/  @!P2 IADD3 R38, P0, PT, R16, R34, RZ ;  /* 0x000000221026a210 */ /* 0x001fc80007f1e0ff */
[----:B------:R-:W-:Y:S02]  /*0430*/  @!P2 LEA.HI.X.SX32 R39, R16, R35, 0x1, P0 ;  /* 0x000000231027a211 */ /* 0x000fe400000f0eff */
[----:B------:R-:W-:-:S04]  /*0440*/  IADD3 R16, PT, PT, R14, UR10, RZ ;  /* 0x0000000a0e107c10 */ /* 0x000fc8000fffe0ff */
[----:B------:R-:W-:Y:S02]  /*0450*/  ISETP.GE.AND P1, PT, R16, UR11, PT ;  /* 0x0000000b10007c0c */ /* 0x000fe4000bf26270 */
[----:B------:R-:W-:-:S05]  /*0460*/  @!P3 F2FP.F16.F32.PACK_AB R18, RZ, UR4 ;  /* 0x00000004ff12bc3e */ /* 0x000fca00080000ff */
[----:B----4-:R-:W-:Y:S02]  /*0470*/  @!P3 HFMA2 R30, R30.H0_H0, R18.H0_H0, R41.H0_H0 ;  /* 0x200000121e1eb231 */ /* 0x010fe40000040829 */
[----:B------:R-:W0:Y:S01]  /*0480*/  @!P2 LDC.64 R40, c[0x0][0x398] ;  /* 0x0000e600ff28ab82 */ /* 0x000e220000000a00 */
[----:B------:R1:W2:Y:S07]  /*0490*/  @!P2 LDG.E.S8 R18, desc[UR8][R38.64] ;  /* 0x000000082612a981 */ /* 0x0002ae000c1e1300 */
[----:B------:R-:W3:Y:S01]  /*04a0*/  @!P1 LDC R22, c[0x0][0x3b4] ;  /* 0x0000ed00ff169b82 */ /* 0x000ee20000000800 */
[----:B------:R-:W-:-:S02]  /*04b0*/  @!P1 LOP3.LUT R35, R16, 0x1f, RZ, 0xc0, !PT ;  /* 0x0000001f10239812 */ /* 0x000fc400078ec0ff */
[----:B------:R-:W-:Y:S02]  /*04c0*/  @!P1 LOP3.LUT R20, R16, 0x3fe0, RZ, 0xc0, !PT ;  /* 0x00003fe010149812 */ /* 0x000fe400078ec0ff */
[----:B------:R-:W-:-:S03]  /*04d0*/  @!P1 LEA R35, R2, R35, 0x5 ;  /* 0x0000002302239211 */ /* 0x000fc600078e28ff */
[----:B------:R-:W1:Y:S01]  /*04e0*/  @!P1 LDC.64 R42, c[0x0][0x398] ;  /* 0x0000e600ff2a9b82 */ /* 0x000e620000000a00 */
[----:B0-----:R-:W-:-:S06]  /*04f0*/  @!P2 IMAD.WIDE.U32 R40, R14, 0x2, R40 ;  /* 0x000000020e28a825 */ /* 0x001fcc00078e0028 */
[----:B------:R2:W4:Y:S01]  /*0500*/  @!P2 LDG.E.U16 R41, desc[UR8][R40.64] ;  /* 0x000000082829a981 */ /* 0x000522000c1e1500 */
[----:B---3--:R-:W-:Y:S02]  /*0510*/  @!P1 IMAD R20, R20, R22, R35 ;  /* 0x0000001614149224 */ /* 0x008fe400078e0223 */
[----:B------:R-:W0:Y:S01]  /*0520*/  @!P1 LDC.64 R34, c[0x0][0x388] ;  /* 0x0000e200ff229b82 */ /* 0x000e220000000a00 */
[----:B-1----:R-:W-:-:S06]  /*0530*/  @!P1 IMAD.WIDE.U32 R38, R16, 0x2, R42 ;  /* 0x0000000210269825 */ /* 0x002fcc00078e002a */
[----:B------:R-:W3:Y:S01]  /*0540*/  @!P1 LDG.E.U16 R39, desc[UR8][R38.64] ;  /* 0x0000000826279981 */ /* 0x000ee2000c1e1500 */
[----:B0-----:R-:W-:-:S04]  /*0550*/  @!P1 IADD3 R34, P0, PT, R20, R34, RZ ;  /* 0x0000002214229210 */ /* 0x001fc80007f1e0ff */
[----:B------:R-:W-:-:S05]  /*0560*/  @!P1 LEA.HI.X.SX32 R35, R20, R35, 0x1, P0 ;  /* 0x0000002314239211 */ /* 0x000fca00000f0eff */
[----:B------:R0:W5:Y:S01]  /*0570*/  @!P1 LDG.E.S8 R24, desc[UR8][R34.64] ;  /* 0x0000000822189981 */ /* 0x000162000c1e1300 */
[----:B------:R-:W-:Y:S02]  /*0580*/  @!P2 F2FP.F16.F32.PACK_AB R20, RZ, UR4 ;  /* 0x00000004ff14ac3e */ /* 0x000fe400080000ff */
[----:B------:R-:W-:Y:S02]  /*0590*/  P2R R10, PR, RZ, 0x4 ;  /* 0x00000004ff0a7803 */ /* 0x000fe40000000000 */
[----:B------:R-:W-:Y:S01]  /*05a0*/  @!P1 F2FP.F16.F32.PACK_AB R26, RZ, UR4 ;  /* 0x00000004ff1a9c3e */ /* 0x000fe200080000ff */
[----:B------:R-:W1:Y:S01]  /*05b0*/  LDC.64 R42, c[0x0][0x3c8] ;  /* 0x0000f200ff2a7b82 */ /* 0x000e620000000a00 */
[----:B------:R-:W-:-:S04]  /*05c0*/  UISETP.NE.U32.AND UP0, UPT, UR6, URZ, UPT ;  /* 0x000000ff0600728c */ /* 0x000fc8000bf05070 */
[----:B------:R-:W-:-:S06]  /*05d0*/  UISETP.NE.AND.EX UP0, UPT, UR7, URZ, UPT, UP0 ;  /* 0x000000ff0700728c */ /* 0x000fcc000bf05300 */
[----:B------:R-:W-:-:S13]  /*05e0*/  PLOP3.LUT P0, PT, PT, PT, UP0, 0x80, 0x8 ;  /* 0x000000000008781c */ /* 0x000fda0003f0f008 */
[----:B-1----:R1:W3:Y:S01]  /*05f0*/  @P0 LDG.E.CONSTANT R22, desc[UR8][R42.64] ;  /* 0x000000082a160981 */ /* 0x0022e2000c1e9900 */
[----:B--2---:R-:W4:Y:S02]  /*0600*/  @!P2 I2F.F16 R40, R18 ;  /* 0x000000120028a306 */ /* 0x004f240000200c00 */
[----:B----4-:R-:W-:Y:S01]  /*0610*/  @!P2 HFMA2 R40, R40.H0_H0, R20.H0_H0, R41.H0_H0 ;  /* 0x200000142828a231 */ /* 0x010fe20000040829 */
[----:B------:R-:W-:-:S04]  /*0620*/  IADD3 R20, PT, PT, R16, UR10, RZ ;  /* 0x0000000a10147c10 */ /* 0x000fc8000fffe0ff */
[----:B------:R-:W-:-:S13]  /*0630*/  ISETP.GE.AND P2, PT, R20, UR11, PT ;  /* 0x0000000b14007c0c */ /* 0x000fda000bf46270 */
[----:B------:R-:W2:Y:S01]  /*0640*/  @!P2 LDC R28, c[0x0][0x3b4] ;  /* 0x0000ed00ff1cab82 */ /* 0x000ea20000000800 */
[----:B0-----:R-:W-:Y:S01]  /*0650*/  @!P2 LOP3.LUT R35, R20, 0x1f, RZ, 0xc0, !PT ;  /* 0x0000001f1423a812 */ /* 0x001fe200078ec0ff */
[----:B-----5:R-:W3:Y:S04]  /*0660*/  @!P1 I2F.F16 R38, R24 ;  /* 0x0000001800269306 */ /* 0x020ee80000200c00 */
[----:B------:R-:W-:Y:S02]  /*0670*/  @!P2 IMAD R35, R2, 0x20, R35 ;  /* 0x000000200223a824 */ /* 0x000fe400078e0223 */
[----:B-1----:R-:W0:Y:S01]  /*0680*/  @!P2 LDC.64 R42, c[0x0][0x398] ;  /* 0x0000e600ff2aab82 */ /* 0x002e220000000a00 */
[----:B---3--:R-:W-:Y:S01]  /*0690*/  @!P1 HFMA2 R38, R38.H0_H0, R26.H0_H0, R39.H0_H0 ;  /* 0x2000001a26269231 */ /* 0x008fe20000040827 */
[----:B------:R-:W-:-:S05]  /*06a0*/  @!P2 LOP3.LUT R26, R20, 0x7fe0, RZ, 0xc0, !PT ;  /* 0x00007fe0141aa812 */ /* 0x000fca00078ec0ff */
[----:B--2---:R-:W-:Y:S02]  /*06b0*/  @!P2 IMAD R26, R26, R28, R35 ;  /* 0x0000001c1a1aa224 */ /* 0x004fe400078e0223 */
[----:B------:R-:W1:Y:S01]  /*06c0*/  @!P2 LDC.64 R34, c[0x0][0x388] ;  /* 0x0000e200ff22ab82 */ /* 0x000e620000000a00 */
[----:B0-----:R-:W-:-:S05]  /*06d0*/  @!P2 IMAD.WIDE.U32 R42, R20, 0x2, R42 ;  /* 0x00000002142aa825 */ /* 0x001fca00078e002a */
[----:B------:R-:W2:Y:S01]  /*06e0*/  @!P2 LDG.E.U16 R41, desc[UR8][R42.64] ;  /* 0x000000082a29a981 */ /* 0x000ea2000c1e1500 */
[----:B-1----:R-:W-:-:S04]  /*06f0*/  @!P2 IADD3 R34, P0, PT, R26, R34, RZ ;  /* 0x000000221a22a210 */ /* 0x002fc80007f1e0ff */
[----:B------:R-:W-:-:S05]  /*0700*/  @!P2 LEA.HI.X.SX32 R35, R26, R35, 0x1, P0 ;  /* 0x000000231a23a211 */ /* 0x000fca00000f0eff */
[----:B------:R0:W3:Y:S01]  /*0710*/  @!P2 LDG.E.S8 R26, desc[UR8][R34.64] ;  /* 0x00000008221aa981 */ /* 0x0000e2000c1e1300 */
[----:B------:R-:W-:Y:S02]  /*0720*/  IADD3 R24, PT, PT, R20, UR10, RZ ;  /* 0x0000000a14187c10 */ /* 0x000fe4000fffe0ff */
[----:B------:R-:W-:Y:S02]  /*0730*/  P2R R12, PR, RZ, 0x2 ;  /* 0x00000002ff0c7803 */ /* 0x000fe40000000000 */
[----:B------:R-:W-:-:S13]  /*0740*/  ISETP.GE.AND P1, PT, R24, UR11, PT ;  /* 0x0000000b18007c0c */ /* 0x000fda000bf26270 */
[----:B------:R-:W1:Y:S01]  /*0750*/  @!P1 LDC R39, c[0x0][0x3b4] ;  /* 0x0000ed00ff279b82 */ /* 0x000e620000000800 */
[C---:B0-----:R-:W-:Y:S02]  /*0760*/  @!P1 LOP3.LUT R35, R24.reuse, 0x1f, RZ, 0xc0, !PT ;  /* 0x0000001f18239812 */ /* 0x041fe400078ec0ff */
[----:B------:R-:W-:Y:S02]  /*0770*/  @!P1 LOP3.LUT R28, R24, 0x7fe0, RZ, 0xc0, !PT ;  /* 0x00007fe0181c9812 */ /* 0x000fe400078ec0ff */
[----:B------:R-:W-:Y:S02]  /*0780*/  @!P1 LEA R35, R2, R35, 0x5 ;  /* 0x0000002302239211 */ /* 0x000fe400078e28ff */
[----:B------:R-:W-:Y:S01]  /*0790*/  PLOP3.LUT P0, PT, PT, PT, UP0, 0x80, 0x8 ;  /* 0x000000000008781c */ /* 0x000fe20003f0f008 */
[----:B------:R-:W0:Y:S02]  /*07a0*/  @!P1 LDC.64 R42, c[0x0][0x398] ;  /* 0x0000e600ff2a9b82 */ /* 0x000e240000000a00 */
[----:B-1----:R-:W-:-:S06]  /*07b0*/  @!P1 IMAD R28, R28, R39, R35 ;  /* 0x000000271c1c9224 */ /* 0x002fcc00078e0223 */
[----:B------:R-:W1:Y:S01]  /*07c0*/  @!P1 LDC.64 R34, c[0x0][0x388] ;  /* 0x0000e200ff229b82 */ /* 0x000e620000000a00 */
[----:B------:R-:W-:-:S03]  /*07d0*/  UMOV UR7, 0xbf800000 ;  /* 0xbf80000000077882 */ /* 0x000fc60000000000 */
[----:B------:R-:W-:Y:S02]  /*07e0*/  @P0 R2UR UR7, R22 ;  /* 0x00000000160702ca */ /* 0x000fe400000e0000 */
[----:B------:R-:W-:Y:S01]  /*07f0*/  @!P2 F2FP.F16.F32.PACK_AB R36, RZ, UR4 ;  /* 0x00000004ff24ac3e */ /* 0x000fe200080000ff */
[----:B0-----:R-:W-:-:S06]  /*0800*/  @!P1 IMAD.WIDE.U32 R44, R24, 0x2, R42 ;  /* 0x00000002182c9825 */ /* 0x001fcc00078e002a */
[----:B------:R-:W4:Y:S01]  /*0810*/  @!P1 LDG.E.U16 R45, desc[UR8][R44.64] ;  /* 0x000000082c2d9981 */ /* 0x000f22000c1e1500 */
[----:B-1----:R-:W-:-:S04]  /*0820*/  @!P1 IADD3 R34, P0, PT, R28, R34, RZ ;  /* 0x000000221c229210 */ /* 0x002fc80007f1e0ff */
[----:B------:R-:W-:Y:S01]  /*0830*/  @!P1 LEA.HI.X.SX32 R35, R28, R35, 0x1, P0 ;  /* 0x000000231c239211 */ /* 0x000fe200000f0eff */
[----:B---3--:R-:W2:Y:S02]  /*0840*/  @!P2 I2F.F16 R26, R26 ;  /* 0x0000001a001aa306 */ /* 0x008ea40000200c00 */
[----:B--2---:R-:W-:Y:S02]  /*0850*/  @!P2 HFMA2 R41, R26.H0_H0, R36.H0_H0, R41.H0_H0 ;  /* 0x200000241a29a231 */ /* 0x004fe40000040829 */
[----:B------:R0:W2:Y:S01]  /*0860*/  @!P1 LDG.E.S8 R36, desc[UR8][R34.64] ;  /* 0x0000000822249981 */ /* 0x0000a2000c1e1300 */
[----:B------:R-:W-:-:S04]  /*0870*/  IADD3 R28, PT, PT, R24, UR10, RZ ;  /* 0x0000000a181c7c10 */ /* 0x000fc8000fffe0ff */
[----:B------:R-:W-:-:S13]  /*0880*/  ISETP.GE.AND P4, PT, R28, UR11, PT ;  /* 0x0000000b1c007c0c */ /* 0x000fda000bf86270 */
[----:B------:R-:W1:Y:S01]  /*0890*/  @!P4 LDC R43, c[0x0][0x3b4] ;  /* 0x0000ed00ff2bcb82 */ /* 0x000e620000000800 */
[----:B------:R-:W-:Y:S02]  /*08a0*/  @!P4 LOP3.LUT R39, R28, 0x1f, RZ, 0xc0, !PT ;  /* 0x0000001f1c27c812 */ /* 0x000fe400078ec0ff */
[----:B0-----:R-:W-:Y:S02]  /*08b0*/  @!P1 F2FP.F16.F32.PACK_AB R35, RZ, UR4 ;  /* 0x00000004ff239c3e */ /* 0x001fe400080000ff */
[----:B------:R-:W-:Y:S02]  /*08c0*/  @!P4 LEA R39, R2, R39, 0x5 ;  /* 0x000000270227c211 */ /* 0x000fe400078e28ff */
[----:B------:R-:W-:-:S05]  /*08d0*/  @!P4 LOP3.LUT R34, R28, 0x7fe0, RZ, 0xc0, !PT ;  /* 0x00007fe01c22c812 */ /* 0x000fca00078ec0ff */
[----:B-1----:R-:W-:Y:S01]  /*08e0*/  @!P4 IMAD R39, R34, R43, R39 ;  /* 0x0000002b2227c224 */ /* 0x002fe200078e0227 */
[----:B--2---:R-:W4:Y:S02]  /*08f0*/  @!P1 I2F.F16 R42, R36 ;  /* 0x00000024002a9306 */ /* 0x004f240000200c00 */
[----:B----4-:R-:W-:Y:S02]  /*0900*/  @!P1 HFMA2 R42, R42.H0_H0, R35.H0_H0, R45.H0_H0 ;  /* 0x200000232a2a9231 */ /* 0x010fe4000004082d */
[----:B------:R-:W0:Y:S08]  /*0910*/  @!P4 LDC.64 R34, c[0x0][0x388] ;  /* 0x0000e200ff22cb82 */ /* 0x000e300000000a00 */
[----:B------:R-:W1:Y:S01]  /*0920*/  @!P4 LDC.64 R44, c[0x0][0x398] ;  /* 0x0000e600ff2ccb82 */ /* 0x000e620000000a00 */
[----:B0-----:R-:W-:-:S04]  /*0930*/  @!P4 IADD3 R34, P0, PT, R39, R34, RZ ;  /* 0x000000222722c210 */ /* 0x001fc80007f1e0ff */
[----:B------:R-:W-:-:S05]  /*0940*/  @!P4 LEA.HI.X.SX32 R35, R39, R35, 0x1, P0 ;  /* 0x000000232723c211 */ /* 0x000fca00000f0eff */
[----:B------:R0:W2:Y:S01]  /*0950*/  @!P4 LDG.E.S8 R36, desc[UR8][R34.64] ;  /* 0x000000082224c981 */ /* 0x0000a2000c1e1300 */
[----:B-1----:R-:W-:-:S05]  /*0960*/  @!P4 IMAD.WIDE.U32 R44, R28, 0x2, R44 ;  /* 0x000000021c2cc825 */ /* 0x002fca00078e002c */
[----:B------:R1:W3:Y:S01]  /*0970*/  @!P4 LDG.E.U16 R43, desc[UR8][R44.64] ;  /* 0x000000082c2bc981 */ /* 0x0002e2000c1e1500 */
[----:B------:R-:W-:Y:S02]  /*0980*/  IADD3 R39, PT, PT, R28, UR10, RZ ;  /* 0x0000000a1c277c10 */ /* 0x000fe4000fffe0ff */
[----:B------:R-:W-:Y:S02]  /*0990*/  P2R R22, PR, RZ, 0x2 ;  /* 0x00000002ff167803 */ /* 0x000fe40000000000 */
[----:B------:R-:W-:-:S13]  /*09a0*/  ISETP.GE.AND P1, PT, R39, UR11, PT ;  /* 0x0000000b27007c0c */ /* 0x000fda000bf26270 */
[----:B------:R-:W4:Y:S01]  /*09b0*/  @!P1 LDC R48, c[0x0][0x3b4] ;  /* 0x0000ed00ff309b82 */ /* 0x000f220000000800 */
[C---:B------:R-:W-:Y:S02]  /*09c0*/  @!P1 LOP3.LUT R47, R39.reuse, 0x1f, RZ, 0xc0, !PT ;  /* 0x0000001f272f9812 */ /* 0x040fe400078ec0ff */
[----:B0-----:R-:W-:Y:S02]  /*09d0*/  @!P4 F2FP.F16.F32.PACK_AB R35, RZ, UR4 ;  /* 0x00000004ff23cc3e */ /* 0x001fe400080000ff */
[----:B------:R-:W-:Y:S02]  /*09e0*/  @!P1 LEA R47, R2, R47, 0x5 ;  /* 0x0000002f022f9211 */ /* 0x000fe400078e28ff */
[----:B------:R-:W-:Y:S01]  /*09f0*/  @!P1 LOP3.LUT R34, R39, 0x7fe0, RZ, 0xc0, !PT ;  /* 0x00007fe027229812 */ /* 0x000fe200078ec0ff */
[----:B-1----:R-:W0:Y:S04]  /*0a00*/  @!P1 LDC.64 R44, c[0x0][0x398] ;  /* 0x0000e600ff2c9b82 */ /* 0x002e280000000a00 */
[----:B----4-:R-:W-:-:S02]  /*0a10*/  @!P1 IMAD R47, R34, R48, R47 ;  /* 0x00000030222f9224 */ /* 0x010fc400078e022f */
[----:B0-----:R-:W-:-:S05]  /*0a20*/  @!P1 IMAD.WIDE.U32 R48, R39, 0x2, R44 ;  /* 0x0000000227309825 */ /* 0x001fca00078e002c */
[----:B------:R-:W4:Y:S01]  /*0a30*/  @!P1 LDG.E.U16 R45, desc[UR8][R48.64] ;  /* 0x00000008302d9981 */ /* 0x000f22000c1e1500 */
[----:B--2---:R-:W3:Y:S02]  /*0a40*/  @!P4 I2F.F16 R46, R36 ;  /* 0x00000024002ec306 */ /* 0x004ee40000200c00 */
[----:B---3--:R-:W-:Y:S02]  /*0a50*/  @!P4 HFMA2 R43, R46.H0_H0, R35.H0_H0, R43.H0_H0 ;  /* 0x200000232e2bc231 */ /* 0x008fe4000004082b */
[----:B------:R-:W0:Y:S02]  /*0a60*/  @!P1 LDC.64 R34, c[0x0][0x388] ;  /* 0x0000e200ff229b82 */ /* 0x000e240000000a00 */
[----:B0-----:R-:W-:-:S04]  /*0a70*/  @!P1 IADD3 R34, P0, PT, R47, R34, RZ ;  /* 0x000000222f229210 */ /* 0x001fc80007f1e0ff */
[----:B------:R-:W-:-:S05]  /*0a80*/  @!P1 LEA.HI.X.SX32 R35, R47, R35, 0x1, P0 ;  /* 0x000000232f239211 */ /* 0x000fca00000f0eff */
[----:B------:R0:W2:Y:S01]  /*0a90*/  @!P1 LDG.E.S8 R47, desc[UR8][R34.64] ;  /* 0x00000008222f9981 */ /* 0x0000a2000c1e1300 */
[----:B------:R-:W-:Y:S02]  /*0aa0*/  IADD3 R46, PT, PT, R39, UR10, RZ ;  /* 0x0000000a272e7c10 */ /* 0x000fe4000fffe0ff */
[----:B------:R-:W-:Y:S02]  /*0ab0*/  P2R R26, PR, RZ, 0x10 ;  /* 0x00000010ff1a7803 */ /* 0x000fe40000000000 */
[----:B------:R-:W-:-:S13]  /*0ac0*/  ISETP.GE.AND P4, PT, R46, UR11, PT ;  /* 0x0000000b2e007c0c */ /* 0x000fda000bf86270 */
[----:B------:R-:W1:Y:S01]  /*0ad0*/  @!P4 LDC R50, c[0x0][0x3b4] ;  /* 0x0000ed00ff32cb82 */ /* 0x000e620000000800 */
[----:B------:R-:W-:Y:S02]  /*0ae0*/  @!P4 LOP3.LUT R51, R46, 0x1f, RZ, 0xc0, !PT ;  /* 0x0000001f2e33c812 */ /* 0x000fe400078ec0ff */
[----:B0-----:R-:W-:Y:S02]  /*0af0*/  @!P1 F2FP.F16.F32.PACK_AB R35, RZ, UR4 ;  /* 0x00000004ff239c3e */ /* 0x001fe400080000ff */
[----:B------:R-:W-:Y:S02]  /*0b00*/  @!P4 LEA R51, R2, R51, 0x5 ;  /* 0x000000330233c211 */ /* 0x000fe400078e28ff */
[----:B------:R-:W-:Y:S01]  /*0b10*/  @!P4 LOP3.LUT R34, R46, 0xffe0, RZ, 0xc0, !PT ;  /* 0x0000ffe02e22c812 */ /* 0x000fe200078ec0ff */
[----:B------:R-:W0:Y:S04]  /*0b20*/  @!P4 LDC.64 R48, c[0x0][0x398] ;  /* 0x0000e600ff30cb82 */ /* 0x000e280000000a00 */
[----:B-1----:R-:W-:-:S02]  /*0b30*/  @!P4 IMAD R51, R34, R50, R51 ;  /* 0x000000322233c224 */ /* 0x002fc400078e0233 */
[----:B0-----:R-:W-:Y:S01]  /*0b40*/  @!P4 IMAD.WIDE.U32 R48, R46, 0x2, R48 ;  /* 0x000000022e30c825 */ /* 0x001fe200078e0030 */
[----:B--2---:R-:W4:Y:S03]  /*0b50*/  @!P1 I2F.F16 R47, R47 ;  /* 0x0000002f002f9306 */ /* 0x004f260000200c00 */
[----:B----4-:R-:W-:Y:S02]  /*0b60*/  @!P1 HFMA2 R45, R47.H0_H0, R35.H0_H0, R45.H0_H0 ;  /* 0x200000232f2d9231 */ /* 0x010fe4000004082d */
[----:B------:R-:W0:Y:S01]  /*0b70*/  @!P4 LDC.64 R34, c[0x0][0x388] ;  /* 0x0000e200ff22cb82 */ /* 0x000e220000000a00 */
[----:B------:R-:W2:Y:S01]  /*0b80*/  @!P4 LDG.E.U16 R47, desc[UR8][R48.64] ;  /* 0x00000008302fc981 */ /* 0x000ea2000c1e1500 */
[----:B0-----:R-:W-:-:S04]  /*0b90*/  @!P4 IADD3 R34, P0, PT, R51, R34, RZ ;  /* 0x000000223322c210 */ /* 0x001fc80007f1e0ff */
[----:B------:R-:W-:-:S05]  /*0ba0*/  @!P4 LEA.HI.X.SX32 R35, R51, R35, 0x1, P0 ;  /* 0x000000233323c211 */ /* 0x000fca00000f0eff */
[----:B------:R0:W3:Y:S01]  /*0bb0*/  @!P4 LDG.E.S8 R50, desc[UR8][R34.64] ;  /* 0x000000082232c981 */ /* 0x0000e2000c1e1300 */
[----:B------:R-:W-:-:S04]  /*0bc0*/  IADD3 R51, PT, PT, R46, UR10, RZ ;  /* 0x0000000a2e337c10 */ /* 0x000fc8000fffe0ff */
[----:B------:R-:W-:-:S13]  /*0bd0*/  ISETP.GE.AND P5, PT, R51, UR11, PT ;  /* 0x0000000b33007c0c */ /* 0x000fda000bfa6270 */
[----:B------:R-:W1:Y:S01]  /*0be0*/  @!P5 LDC R52, c[0x0][0x3b4] ;  /* 0x0000ed00ff34db82 */ /* 0x000e620000000800 */
[C---:B------:R-:W-:Y:S02]  /*0bf0*/  @!P5 LOP3.LUT R53, R51.reuse, 0x1f, RZ, 0xc0, !PT ;  /* 0x0000001f3335d812 */ /* 0x040fe400078ec0ff */
[----:B0-----:R-:W-:Y:S02]  /*0c00*/  @!P4 F2FP.F16.F32.PACK_AB R35, RZ, UR4 ;  /* 0x00000004ff23cc3e */ /* 0x001fe400080000ff */
[----:B------:R-:W-:Y:S01]  /*0c10*/  @!P5 LOP3.LUT R34, R51, 0xffe0, RZ, 0xc0, !PT ;  /* 0x0000ffe03322d812 */ /* 0x000fe200078ec0ff */
[----:B------:R-:W-:Y:S02]  /*0c20*/  @!P5 IMAD R53, R2, 0x20, R53 ;  /* 0x000000200235d824 */ /* 0x000fe400078e0235 */
[----:B------:R-:W0:Y:S02]  /*0c30*/  @!P5 LDC.64 R48, c[0x0][0x398] ;  /* 0x0000e600ff30db82 */ /* 0x000e240000000a00 */
[----:B-1----:R-:W-:-:S02]  /*0c40*/  @!P5 IMAD R53, R34, R52, R53 ;  /* 0x000000342235d224 */ /* 0x002fc400078e0235 */
[----:B------:R-:W-:Y:S01]  /*0c50*/  @!P6 HADD2.F32 R3, -RZ, R37.H0_H0 ;  /* 0x20000025ff03e230 */ /* 0x000fe20000004100 */
[----:B---3--:R-:W2:Y:S02]  /*0c60*/  @!P4 I2F.F16 R50, R50 ;  /* 0x000000320032c306 */ /* 0x008ea40000200c00 */
[----:B--2---:R-:W-:Y:S02]  /*0c70*/  @!P4 HFMA2 R47, R50.H0_H0, R35.H0_H0, R47.H0_H0 ;  /* 0x20000023322fc231 */ /* 0x004fe4000004082f */
[----:B------:R-:W1:Y:S02]  /*0c80*/  @!P5 LDC.64 R34, c[0x0][0x388] ;  /* 0x0000e200ff22db82 */ /* 0x000e640000000a00 */
[----:B-1----:R-:W-:-:S04]  /*0c90*/  @!P5 IADD3 R34, P0, PT, R53, R34, RZ ;  /* 0x000000223522d210 */ /* 0x002fc80007f1e0ff */
[----:B------:R-:W-:-:S05]  /*0ca0*/  @!P5 LEA.HI.X.SX32 R35, R53, R35, 0x1, P0 ;  /* 0x000000233523d211 */ /* 0x000fca00000f0eff */
[----:B------:R1:W2:Y:S01]  /*0cb0*/  @!P5 LDG.E.S8 R50, desc[UR8][R34.64] ;  /* 0x000000082232d981 */ /* 0x0002a2000c1e1300 */
[----:B0-----:R-:W-:-:S05]  /*0cc0*/  @!P5 IMAD.WIDE.U32 R52, R51, 0x2, R48 ;  /* 0x000000023334d825 */ /* 0x001fca00078e0030 */
[----:B------:R-:W3:Y:S01]  /*0cd0*/  @!P5 LDG.E.U16 R37, desc[UR8][R52.64] ;  /* 0x000000083425d981 */ /* 0x000ee2000c1e1500 */
[----:B------:R-:W-:Y:S02]  /*0ce0*/  IADD3 R48, PT, PT, R51, UR10, RZ ;  /* 0x0000000a33307c10 */ /* 0x000fe4000fffe0ff */
[----:B------:R-:W-:Y:S02]  /*0cf0*/  P2R R44, PR, RZ, 0x10 ;  /* 0x00000010ff2c7803 */ /* 0x000fe40000000000 */
[----:B------:R-:W-:-:S13]  /*0d00*/  ISETP.GE.AND P4, PT, R48, UR11, PT ;  /* 0x0000000b30007c0c */ /* 0x000fda000bf86270 */
[----:B------:R-:W0:Y:S01]  /*0d10*/  @!P4 LDC R51, c[0x0][0x3b4] ;  /* 0x0000ed00ff33cb82 */ /* 0x000e220000000800 */
[----:B------:R-:W-:Y:S02]  /*0d20*/  @!P4 LOP3.LUT R49, R48, 0x1f, RZ, 0xc0, !PT ;  /* 0x0000001f3031c812 */ /* 0x000fe400078ec0ff */
[----:B-1----:R-:W-:Y:S02]  /*0d30*/  @!P5 F2FP.F16.F32.PACK_AB R35, RZ, UR4 ;  /* 0x00000004ff23dc3e */ /* 0x002fe400080000ff */
[----:B------:R-:W-:Y:S02]  /*0d40*/  @!P4 LEA R49, R2, R49, 0x5 ;  /* 0x000000310231c211 */ /* 0x000fe400078e28ff */
[----:B------:R-:W-:-:S05]  /*0d50*/  @!P4 LOP3.LUT R34, R48, 0xffe0, RZ, 0xc0, !PT ;  /* 0x0000ffe03022c812 */ /* 0x000fca00078ec0ff */
[----:B0-----:R-:W-:Y:S01]  /*0d60*/  @!P4 IMAD R49, R34, R51, R49 ;  /* 0x000000332231c224 */ /* 0x001fe200078e0231 */
[----:B--2---:R-:W3:Y:S02]  /*0d70*/  @!P5 I2F.F16 R50, R50 ;  /* 0x000000320032d306 */ /* 0x004ee40000200c00 */
[----:B---3--:R-:W-:Y:S02]  /*0d80*/  @!P5 HFMA2 R37, R50.H0_H0, R35.H0_H0, R37.H0_H0 ;  /* 0x200000233225d231 */ /* 0x008fe40000040825 */
[----:B------:R-:W0:Y:S08]  /*0d90*/  @!P4 LDC.64 R34, c[0x0][0x388] ;  /* 0x0000e200ff22cb82 */ /* 0x000e300000000a00 */
[----:B------:R-:W1:Y:S01]  /*0da0*/  @!P4 LDC.64 R50, c[0x0][0x398] ;  /* 0x0000e600ff32cb82 */ /* 0x000e620000000a00 */
[----:B0-----:R-:W-:-:S04]  /*0db0*/  @!P4 IADD3 R34, P0, PT, R49, R34, RZ ;  /* 0x000000223122c210 */ /* 0x001fc80007f1e0ff */
[----:B------:R-:W-:-:S05]  /*0dc0*/  @!P4 LEA.HI.X.SX32 R35, R49, R35, 0x1, P0 ;  /* 0x000000233123c211 */ /* 0x000fca00000f0eff */
[----:B------:R-:W2:Y:S01]  /*0dd0*/  @!P4 LDG.E.S8 R34, desc[UR8][R34.64] ;  /* 0x000000082222c981 */ /* 0x000ea2000c1e1300 */
[----:B-1----:R-:W-:-:S05]  /*0de0*/  @!P4 IMAD.WIDE.U32 R50, R48, 0x2, R50 ;  /* 0x000000023032c825 */ /* 0x002fca00078e0032 */
[----:B------:R-:W3:Y:S01]  /*0df0*/  @!P4 LDG.E.U16 R49, desc[UR8][R50.64] ;  /* 0x000000083231c981 */ /* 0x000ee2000c1e1500 */
[----:B------:R-:W-:Y:S01]  /*0e00*/  ISETP.GE.AND P0, PT, R4, UR11, PT ;  /* 0x0000000b04007c0c */ /* 0x000fe2000bf06270 */
[----:B------:R-:W-:Y:S01]  /*0e10*/  @!P3 HADD2.F32 R7, -RZ, R30.H0_H0 ;  /* 0x2000001eff07b230 */ /* 0x000fe20000004100 */
[----:B------:R-:W-:-:S11]  /*0e20*/  P2R R8, PR, RZ, 0x8 ;  /* 0x00000008ff087803 */ /* 0x000fd60000000000 */
[----:B------:R-:W-:Y:S01]  /*0e30*/  @!P0 HADD2.F32 R5, -RZ, R32.H0_H0 ;  /* 0x20000020ff058230 */ /* 0x000fe20000004100 */
[----:B------:R-:W-:Y:S02]  /*0e40*/  @!P4 F2FP.F16.F32.PACK_AB R32, RZ, UR4 ;  /* 0x00000004ff20cc3e */ /* 0x000fe400080000ff */
[----:B------:R-:W-:Y:S01]  /*0e50*/  ISETP.GE.AND P0, PT, R14, UR11, PT ;  /* 0x0000000b0e007c0c */ /* 0x000fe2000bf06270 */
[----:B------:R-:W-:-:S12]  /*0e60*/  @!P2 HADD2.F32 R13, -RZ, R41.H0_H0 ;  /* 0x20000029ff0da230 */ /* 0x000fd80000004100 */
[----:B------:R-:W-:Y:S01]  /*0e70*/  @!P0 HADD2.F32 R9, -RZ, R40.H0_H0 ;  /* 0x20000028ff098230 */ /* 0x000fe20000004100 */
[----:B--2---:R-:W3:Y:S02]  /*0e80*/  @!P4 I2F.F16 R30, R34 ;  /* 0x00000022001ec306 */ /* 0x004ee40000200c00 */
[----:B---3--:R-:W-:Y:S01]  /*0e90*/  @!P4 HFMA2 R49, R30.H0_H0, R32.H0_H0, R49.H0_H0 ;  /* 0x200000201e31c231 */ /* 0x008fe20000040831 */
[----:B------:R-:W-:-:S04]  /*0ea0*/  IADD3 R30, PT, PT, R48, UR10, RZ ;  /* 0x0000000a301e7c10 */ /* 0x000fc8000fffe0ff */
[----:B------:R-:W-:-:S13]  /*0eb0*/  ISETP.GE.AND P3, PT, R30, UR11, PT ;  /* 0x0000000b1e007c0c */ /* 0x000fda000bf66270 */
[----:B------:R-:W0:Y:S01]  /*0ec0*/  @!P3 LDC R52, c[0x0][0x3b4] ;  /* 0x0000ed00ff34bb82 */ /* 0x000e220000000800 */
[C---:B------:R-:W-:Y:S02]  /*0ed0*/  @!P3 LOP3.LUT R35, R30.reuse, 0x1f, RZ, 0xc0, !PT ;  /* 0x0000001f1e23b812 */ /* 0x040fe400078ec0ff */
[----:B------:R-:W-:Y:S02]  /*0ee0*/  @!P3 LOP3.LUT R32, R30, 0xffe0, RZ, 0xc0, !PT ;  /* 0x0000ffe01e20b812 */ /* 0x000fe400078ec0ff */
[----:B------:R-:W-:-:S03]  /*0ef0*/  @!P3 LEA R35, R2, R35, 0x5 ;  /* 0x000000230223b211 */ /* 0x000fc600078e28ff */
[----:B------:R-:W1:Y:S02]  /*0f00*/  @!P3 LDC.64 R40, c[0x0][0x398] ;  /* 0x0000e600ff28bb82 */ /* 0x000e640000000a00 */
[----:B0-----:R-:W-:-:S06]  /*0f10*/  @!P3 IMAD R32, R32, R52, R35 ;  /* 0x000000342020b224 */ /* 0x001fcc00078e0223 */
[----:B------:R-:W0:Y:S01]  /*0f20*/  @!P3 LDC.64 R34, c[0x0][0x388] ;  /* 0x0000e200ff22bb82 */ /* 0x000e220000000a00 */
[----:B-1----:R-:W-:-:S06]  /*0f30*/  @!P3 IMAD.WIDE.U32 R40, R30, 0x2, R40 ;  /* 0x000000021e28b825 */ /* 0x002fcc00078e0028 */
[----:B------:R-:W2:Y:S01]  /*0f40*/  @!P3 LDG.E.U16 R41, desc[UR8][R40.64] ;  /* 0x000000082829b981 */ /* 0x000ea2000c1e1500 */
[----:B0-----:R-:W-:-:S04]  /*0f50*/  @!P3 IADD3 R34, P0, PT, R32, R34, RZ ;  /* 0x000000222022b210 */ /* 0x001fc80007f1e0ff */
[----:B------:R-:W-:-:S05]  /*0f60*/  @!P3 LEA.HI.X.SX32 R35, R32, R35, 0x1, P0 ;  /* 0x000000232023b211 */ /* 0x000fca00000f0eff */
[----:B------:R-:W3:Y:S01]  /*0f70*/  @!P3 LDG.E.S8 R34, desc[UR8][R34.64] ;  /* 0x000000082222b981 */ /* 0x000ee2000c1e1300 */
[----:B------:R-:W-:Y:S01]  /*0f80*/  ISETP.GE.AND P0, PT, R16, UR11, PT ;  /* 0x0000000b10007c0c */ /* 0x000fe2000bf06270 */
[----:B------:R-:W0:Y:S01]  /*0f90*/  LDCU UR5, c[0x0][0x360] ;  /* 0x00006c00ff0577ac */ /* 0x000e220008000800 */
[----:B------:R-:W-:-:S11]  /*0fa0*/  @!P3 F2FP.F16.F32.PACK_AB R32, RZ, UR4 ;  /* 0x00000004ff20bc3e */ /* 0x000fd600080000ff */
[----:B------:R-:W-:Y:S01]  /*0fb0*/  @!P0 HADD2.F32 R11, -RZ, R38.H0_H0 ;  /* 0x20000026ff0b8230 */ /* 0x000fe20000004100 */
[----:B------:R-:W-:Y:S02]  /*0fc0*/  P2R R18, PR, RZ, 0x4 ;  /* 0x00000004ff127803 */ /* 0x000fe40000000000 */
[----:B------:R-:W-:-:S13]  /*0fd0*/  ISETP.GE.AND P0, PT, R24, UR11, PT ;  /* 0x0000000b18007c0c */ /* 0x000fda000bf06270 */
[----:B------:R-:W-:Y:S01]  /*0fe0*/  @!P0 HADD2.F32 R15, -RZ, R42.H0_H0 ;  /* 0x2000002aff0f8230 */ /* 0x000fe20000004100 */
[----:B---3--:R-:W2:Y:S02]  /*0ff0*/  @!P3 I2F.F16 R38, R34 ;  /* 0x000000220026b306 */ /* 0x008ea40000200c00 */
[----:B--2---:R-:W-:Y:S01]  /*1000*/  @!P3 HFMA2 R38, R38.H0_H0, R32.H0_H0, R41.H0_H0 ;  /* 0x200000202626b231 */ /* 0x004fe20000040829 */
[----:B0-----:R-:W-:-:S04]  /*1010*/  IADD3 R32, PT, PT, R30, UR5, RZ ;  /* 0x000000051e207c10 */ /* 0x001fc8000fffe0ff */
[----:B------:R-:W-:-:S13]  /*1020*/  ISETP.GE.AND P2, PT, R32, UR11, PT ;  /* 0x0000000b20007c0c */ /* 0x000fda000bf46270 */
[----:B------:R-:W0:Y:S01]  /*1030*/  @!P2 LDC R50, c[0x0][0x3b4] ;  /* 0x0000ed00ff32ab82 */ /* 0x000e220000000800 */
[----:B------:R-:W-:-:S04]  /*1040*/  @!P2 LOP3.LUT R35, R32, 0x1f, RZ, 0xc0, !PT ;  /* 0x0000001f2023a812 */ /* 0x000fc800078ec0ff */
[----:B------:R-:W-:Y:S02]  /*1050*/  @!P2 LEA R42, R2, R35, 0x5 ;  /* 0x00000023022aa211 */ /* 0x000fe400078e28ff */
[----:B------:R-:W-:Y:S01]  /*1060*/  @!P2 LOP3.LUT R35, R32, 0xffe0, RZ, 0xc0, !PT ;  /* 0x0000ffe02023a812 */ /* 0x000fe200078ec0ff */
[----:B------:R-:W1:Y:S04]  /*1070*/  @!P2 LDC.64 R40, c[0x0][0x398] ;  /* 0x0000e600ff28ab82 */ /* 0x000e680000000a00 */
[----:B0-----:R-:W-:-:S04]  /*1080*/  @!P2 IMAD R42, R35, R50, R42 ;  /* 0x00000032232aa224 */ /* 0x001fc800078e022a */
[----:B------:R-:W0:Y:S02]  /*1090*/  @!P2 LDC.64 R34, c[0x0][0x388] ;  /* 0x0000e200ff22ab82 */ /* 0x000e240000000a00 */
[----:B0-----:R-:W-:-:S04]  /*10a0*/  @!P2 IADD3 R34, P0, PT, R42, R34, RZ ;  /* 0x000000222a22a210 */ /* 0x001fc80007f1e0ff */
[----:B------:R-:W-:Y:S02]  /*10b0*/  @!P2 LEA.HI.X.SX32 R35, R42, R35, 0x1, P0 ;  /* 0x000000232a23a211 */ /* 0x000fe400000f0eff */
[----:B------:R-:W-:-:S03]  /*10c0*/  ISETP.GE.AND P0, PT, R28, UR11, PT ;  /* 0x0000000b1c007c0c */ /* 0x000fc6000bf06270 */
[----:B------:R0:W2:Y:S10]  /*10d0*/  @!P2 LDG.E.S8 R34, desc[UR8][R34.64] ;  /* 0x000000082222a981 */ /* 0x0000b4000c1e1300 */
[----:B------:R-:W-:-:S02]  /*10e0*/  @!P0 HADD2.F32 R17, -RZ, R43.H0_H0 ;  /* 0x2000002bff118230 */ /* 0x000fc40000004100 */
[----:B-1----:R-:W-:-:S05]  /*10f0*/  @!P2 IMAD.WIDE.U32 R42, R32, 0x2, R40 ;  /* 0x00000002202aa825 */ /* 0x002fca00078e0028 */
[----:B------:R-:W3:Y:S01]  /*1100*/  @!P2 LDG.E.U16 R41, desc[UR8][R42.64] ;  /* 0x000000082a29a981 */ /* 0x000ee2000c1e1500 */
[----:B------:R-:W1:Y:S01]  /*1110*/  LDCU UR5, c[0x0][0x360] ;  /* 0x00006c00ff0577ac */ /* 0x000e620008000800 */
[----:B0-----:R-:W-:Y:S01]  /*1120*/  @!P2 F2FP.F16.F32.PACK_AB R35, RZ, UR4 ;  /* 0x00000004ff23ac3e */ /* 0x001fe200080000ff */
[----:B------:R-:W-:Y:S01]  /*1130*/  @!P1 HADD2.F32 R19, -RZ, R45.H0_H0 ;  /* 0x2000002dff139230 */ /* 0x000fe20000004100 */
[----:B------:R-:W-:Y:S02]  /*1140*/  P2R R36, PR, RZ, 0x2 ;  /* 0x00000002ff247803 */ /* 0x000fe40000000000 */
[----:B------:R-:W-:-:S13]  /*1150*/  ISETP.GE.AND P0, PT, R46, UR11, PT ;  /* 0x0000000b2e007c0c */ /* 0x000fda000bf06270 */
[----:B------:R-:W-:Y:S02]  /*1160*/  @!P0 HADD2.F32 R21, -RZ, R47.H0_H0 ;  /* 0x2000002fff158230 */ /* 0x000fe40000004100 */
[----:B------:R-:W-:Y:S01]  /*1170*/  @!P4 HADD2.F32 R25, -RZ, R49.H0_H0 ;  /* 0x20000031ff19c230 */ /* 0x000fe20000004100 */
[----:B--2---:R-:W3:Y:S02]  /*1180*/  @!P2 I2F.F16 R40, R34 ;  /* 0x000000220028a306 */ /* 0x004ee40000200c00 */
[----:B---3--:R-:W-:Y:S01]  /*1190*/  @!P2 HFMA2 R41, R40.H0_H0, R35.H0_H0, R41.H0_H0 ;  /* 0x200000232829a231 */ /* 0x008fe20000040829 */
[----:B-1----:R-:W-:-:S04]  /*11a0*/  IADD3 R40, PT, PT, R32, UR5, RZ ;  /* 0x0000000520287c10 */ /* 0x002fc8000fffe0ff */
        /* <DEDUP_REMOVED lines=9> */
[----:B------:R-:W-:-:S05]  /*1240*/  @!P1 LEA.HI.X.SX32 R35, R50, R35, 0x1, P0 ;  /* 0x0000002332239211 */ /* 0x000fca00000f0eff */
[----:B------:R0:W2:Y:S01]  /*1250*/  @!P1 LDG.E.S8 R50, desc[UR8][R34.64] ;  /* 0x0000000822329981 */ /* 0x0000a2000c1e1300 */
[----:B-1----:R-:W-:-:S05]  /*1260*/  @!P1 IMAD.WIDE.U32 R42, R40, 0x2, R42 ;  /* 0x00000002282a9825 */ /* 0x002fca00078e002a */
[----:B------:R-:W3:Y:S01]  /*1270*/  @!P1 LDG.E.U16 R49, desc[UR8][R42.64] ;  /* 0x000000082a319981 */ /* 0x000ee2000c1e1500 */
[----:B------:R-:W1:Y:S01]  /*1280*/  LDCU UR5, c[0x0][0x360] ;  /* 0x00006c00ff0577ac */ /* 0x000e620008000800 */
[----:B------:R-:W-:Y:S01]  /*1290*/  @!P5 HADD2.F32 R23, -RZ, R37.H0_H0 ;  /* 0x20000025ff17d230 */ /* 0x000fe20000004100 */
[----:B-1----:R-:W-:-:S04]  /*12a0*/  IADD3 R37, PT, PT, R40, UR5, RZ ;  /* 0x0000000528257c10 */ /* 0x002fc8000fffe0ff */
[----:B------:R-:W-:Y:S02]  /*12b0*/  ISETP.GE.AND P0, PT, R37, UR11, PT ;  /* 0x0000000b25007c0c */ /* 0x000fe4000bf06270 */
[----:B0-----:R-:W-:-:S11]  /*12c0*/  @!P1 F2FP.F16.F32.PACK_AB R35, RZ, UR4 ;  /* 0x00000004ff239c3e */ /* 0x001fd600080000ff */
[----:B------:R-:W0:Y:S01]  /*12d0*/  @!P0 LDC R51, c[0x0][0x3b4] ;  /* 0x0000ed00ff338b82 */ /* 0x000e220000000800 */
[C---:B------:R-:W-:Y:S02]  /*12e0*/  @!P0 LOP3.LUT R34, R37.reuse, 0xffe0, RZ, 0xc0, !PT ;  /* 0x0000ffe025228812 */ /* 0x040fe400078ec0ff */
[----:B------:R-:W-:Y:S01]  /*12f0*/  P2R R45, PR, RZ, 0x20 ;  /* 0x00000020ff2d7803 */ /* 0x000fe20000000000 */
[----:B--2---:R-:W3:Y:S02]  /*1300*/  @!P1 I2F.F16 R50, R50 ;  /* 0x0000003200329306 */ /* 0x004ee40000200c00 */
[----:B---3--:R-:W-:Y:S01]  /*1310*/  @!P1 HFMA2 R49, R50.H0_H0, R35.H0_H0, R49.H0_H0 ;  /* 0x2000002332319231 */ /* 0x008fe20000040831 */
[----:B------:R-:W-:-:S05]  /*1320*/  @!P0 LOP3.LUT R35, R37, 0x1f, RZ, 0xc0, !PT ;  /* 0x0000001f25238812 */ /* 0x000fca00078ec0ff */
[----:B------:R-:W-:-:S04]  /*1330*/  @!P0 IMAD R35, R2, 0x20, R35 ;  /* 0x0000002002238824 */ /* 0x000fc800078e0223 */
[----:B0-----:R-:W-:Y:S02]  /*1340*/  @!P0 IMAD R42, R34, R51, R35 ;  /* 0x00000033222a8224 */ /* 0x001fe400078e0223 */
[----:B------:R-:W0:Y:S03]  /*1350*/  @!P0 LDC.64 R34, c[0x0][0x388] ;  /* 0x0000e200ff228b82 */ /* 0x000e260000000a00 */
[----:B0-----:R-:W-:-:S04]  /*1360*/  @!P0 IADD3 R34, P5, PT, R42, R34, RZ ;  /* 0x000000222a228210 */ /* 0x001fc80007fbe0ff */
[----:B------:R-:W-:Y:S02]  /*1370*/  @!P0 LEA.HI.X.SX32 R35, R42, R35, 0x1, P5 ;  /* 0x000000232a238211 */ /* 0x000fe400028f0eff */
[----:B------:R-:W0:Y:S03]  /*1380*/  @!P0 LDC.64 R42, c[0x0][0x398] ;  /* 0x0000e600ff2a8b82 */ /* 0x000e260000000a00 */
[----:B------:R1:W2:Y:S01]  /*1390*/  @!P0 LDG.E.S8 R34, desc[UR8][R34.64] ;  /* 0x0000000822228981 */ /* 0x0002a2000c1e1300 */
[----:B0-----:R-:W-:-:S06]  /*13a0*/  @!P0 IMAD.WIDE.U32 R42, R37, 0x2, R42 ;  /* 0x00000002252a8825 */ /* 0x001fcc00078e002a */
[----:B------:R-:W3:Y:S01]  /*13b0*/  @!P0 LDG.E.U16 R43, desc[UR8][R42.64] ;  /* 0x000000082a2b8981 */ /* 0x000ee2000c1e1500 */
[----:B------:R-:W-:Y:S01]  /*13c0*/  ISETP.GE.AND P5, PT, R4, UR11, PT ;  /* 0x0000000b04007c0c */ /* 0x000fe2000bfa6270 */
[----:B------:R-:W-:Y:S01]  /*13d0*/  HFMA2 R4, -RZ, RZ, 0, 0 ;  /* 0x00000000ff047431 */ /* 0x000fe200000001ff */
[----:B-1----:R-:W-:Y:S01]  /*13e0*/  @!P0 F2FP.F16.F32.PACK_AB R35, RZ, UR4 ;  /* 0x00000004ff238c3e */ /* 0x002fe200080000ff */
[----:B------:R-:W-:Y:S01]  /*13f0*/  @!P6 FADD.FTZ R4, RZ, R3 ;  /* 0x00000003ff04e221 */ /* 0x000fe20000010000 */
[----:B------:R-:W-:Y:S02]  /*1400*/  P2R R47, PR, RZ, 0x10 ;  /* 0x00000010ff2f7803 */ /* 0x000fe40000000000 */
[----:B------:R-:W-:-:S07]  /*1410*/  ISETP.GE.AND P4, PT, R16, UR11, PT ;  /* 0x0000000b10007c0c */ /* 0x000fce000bf86270 */
[----:B------:R-:W-:Y:S01]  /*1420*/  @!P5 FADD.FTZ R4, R4, R5 ;  /* 0x000000050404d221 */ /* 0x000fe20000010000 */
[----:B------:R-:W-:Y:S01]  /*1430*/  ISETP.GE.AND P5, PT, R20, UR11, PT ;  /* 0x0000000b14007c0c */ /* 0x000fe2000bfa6270 */
[----:B------:R-:W-:Y:S02]  /*1440*/  @!P3 HADD2.F32 R27, -RZ, R38.H0_H0 ;  /* 0x20000026ff1bb230 */ /* 0x000fe40000004100 */
[----:B------:R-:W-:Y:S02]  /*1450*/  @!P2 HADD2.F32 R29, -RZ, R41.H0_H0 ;  /* 0x20000029ff1da230 */ /* 0x000fe40000004100 */
[----:B------:R-:W-:Y:S01]  /*1460*/  @!P1 HADD2.F32 R31, -RZ, R49.H0_H0 ;  /* 0x20000031ff1f9230 */ /* 0x000fe20000004100 */
[----:B------:R-:W0:Y:S01]  /*1470*/  S2UR UR6, SR_CgaCtaId ;  /* 0x00000000000679c3 */ /* 0x000e220000008800 */
[----:B------:R-:W-:Y:S01]  /*1480*/  UMOV UR4, 0x400 ;  /* 0x0000040000047882 */ /* 0x000fe20000000000 */
[----:B--2---:R1:W3:Y:S02]  /*1490*/  @!P0 I2F.F16 R50, R34 ;  /* 0x0000002200328306 */ /* 0x0042e40000200c00 */
[----:B-1----:R-:W-:-:S02]  /*14a0*/  P2R R34, PR, RZ, 0x40 ;  /* 0x00000040ff227803 */ /* 0x002fc40000000000 */
[----:B------:R-:W-:Y:S01]  /*14b0*/  ISETP.GE.AND P6, PT, R6, UR11, PT ;  /* 0x0000000b06007c0c */ /* 0x000fe2000bfc6270 */
[----:B---3--:R-:W-:Y:S01]  /*14c0*/  @!P0 HFMA2 R43, R50.H0_H0, R35.H0_H0, R43.H0_H0 ;  /* 0x20000023322b8231 */ /* 0x008fe2000004082b */
[----:B------:R-:W-:Y:S02]  /*14d0*/  P2R R35, PR, RZ, 0x1 ;  /* 0x00000001ff237803 */ /* 0x000fe40000000000 */
[----:B------:R-:W-:-:S09]  /*14e0*/  ISETP.GE.AND P0, PT, R14, UR11, PT ;  /* 0x0000000b0e007c0c */ /* 0x000fd2000bf06270 */
[----:B------:R-:W-:-:S04]  /*14f0*/  @!P6 FADD.FTZ R4, R4, R7 ;  /* 0x000000070404e221 */ /* 0x000fc80000010000 */
[----:B------:R-:W-:Y:S01]  /*1500*/  @!P0 FADD.FTZ R4, R4, R9 ;  /* 0x0000000904048221 */ /* 0x000fe20000010000 */
[----:B------:R-:W-:-:S03]  /*1510*/  ISETP.GE.AND P0, PT, R24, UR11, PT ;  /* 0x0000000b18007c0c */ /* 0x000fc6000bf06270 */
[----:B------:R-:W-:Y:S01]  /*1520*/  @!P4 FADD.FTZ R4, R4, R11 ;  /* 0x0000000b0404c221 */ /* 0x000fe20000010000 */
[----:B------:R-:W-:-:S03]  /*1530*/  ISETP.GE.AND P4, PT, R28, UR11, PT ;  /* 0x0000000b1c007c0c */ /* 0x000fc6000bf86270 */
[----:B------:R-:W-:Y:S01]  /*1540*/  @!P5 FADD.FTZ R4, R4, R13 ;  /* 0x0000000d0404d221 */ /* 0x000fe20000010000 */
[----:B------:R-:W-:-:S05]  /*1550*/  ISETP.GE.AND P5, PT, R39, UR11, PT ;  /* 0x0000000b27007c0c */ /* 0x000fca000bfa6270 */
[----:B------:R-:W-:Y:S01]  /*1560*/  @!P0 FADD.FTZ R4, R4, R15 ;  /* 0x0000000f04048221 */ /* 0x000fe20000010000 */
[----:B------:R-:W-:-:S03]  /*1570*/  ISETP.GE.AND P6, PT, R46, UR11, PT ;  /* 0x0000000b2e007c0c */ /* 0x000fc6000bfc6270 */
[----:B------:R-:W-:-:S04]  /*1580*/  @!P4 FADD.FTZ R4, R4, R17 ;  /* 0x000000110404c221 */ /* 0x000fc80000010000 */
[----:B------:R-:W-:Y:S01]  /*1590*/  @!P5 FADD.FTZ R4, R4, R19 ;  /* 0x000000130404d221 */ /* 0x000fe20000010000 */
[----:B------:R-:W-:Y:S02]  /*15a0*/  ISETP.NE.AND P5, PT, R45, RZ, PT ;  /* 0x000000ff2d00720c */ /* 0x000fe40003fa5270 */
[----:B------:R-:W-:-:S03]  /*15b0*/  ISETP.NE.AND P4, PT, R47, RZ, PT ;  /* 0x000000ff2f00720c */ /* 0x000fc60003f85270 */
[----:B------:R-:W-:Y:S01]  /*15c0*/  @!P6 FADD.FTZ R4, R4, R21 ;  /* 0x000000150404e221 */ /* 0x000fe20000010000 */
[----:B------:R-:W-:-:S07]  /*15d0*/  ISETP.NE.AND P0, PT, R35, RZ, PT ;  /* 0x000000ff2300720c */ /* 0x000fce0003f05270 */
[----:B------:R-:W-:-:S04]  /*15e0*/  @!P5 FADD.FTZ R4, R4, R23 ;  /* 0x000000170404d221 */ /* 0x000fc80000010000 */
[----:B------:R-:W-:-:S04]  /*15f0*/  @!P4 FADD.FTZ R4, R4, R25 ;  /* 0x000000190404c221 */ /* 0x000fc80000010000 */
[----:B------:R-:W-:Y:S01]  /*1600*/  @!P3 FADD.FTZ R4, R4, R27 ;  /* 0x0000001b0404b221 */ /* 0x000fe20000010000 */
[----:B------:R-:W-:-:S03]  /*1610*/  @!P0 HADD2.F32 R33, -RZ, R43.H0_H0 ;  /* 0x2000002bff218230 */ /* 0x000fc60000004100 */
[----:B------:R-:W-:-:S04]  /*1620*/  @!P2 FADD.FTZ R4, R4, R29 ;  /* 0x0000001d0404a221 */ /* 0x000fc80000010000 */
[----:B------:R-:W-:-:S04]  /*1630*/  @!P1 FADD.FTZ R4, R4, R31 ;  /* 0x0000001f04049221 */ /* 0x000fc80000010000 */
[----:B------:R-:W-:-:S05]  /*1640*/  @!P0 FADD.FTZ R4, R4, R33 ;  /* 0x0000002104048221 */ /* 0x000fca0000010000 */
[----:B------:R-:W1:Y:S02]  /*1650*/  SHFL.BFLY PT, R35, R4, 0x10, 0x1f ;  /* 0x0e001f0004237f89 */ /* 0x000e6400000e0000 */
[----:B-1----:R-:W-:-:S05]  /*1660*/  FADD.FTZ R35, R35, R4 ;  /* 0x0000000423237221 */ /* 0x002fca0000010000 */
[----:B------:R-:W1:Y:S02]  /*1670*/  SHFL.BFLY PT, R6, R35, 0x8, 0x1f ;  /* 0x0d001f0023067f89 */ /* 0x000e6400000e0000 */
[----:B-1----:R-:W-:-:S05]  /*1680*/  FADD.FTZ R6, R35, R6 ;  /* 0x0000000623067221 */ /* 0x002fca0000010000 */
[----:B------:R-:W1:Y:S02]  /*1690*/  SHFL.BFLY PT, R39, R6, 0x4, 0x1f ;  /* 0x0c801f0006277f89 */ /* 0x000e6400000e0000 */
[----:B-1----:R-:W-:-:S05]  /*16a0*/  FADD.FTZ R39, R6, R39 ;  /* 0x0000002706277221 */ /* 0x002fca0000010000 */
[----:B------:R-:W1:Y:S01]  /*16b0*/  SHFL.BFLY PT, R14, R39, 0x2, 0x1f ;  /* 0x0c401f00270e7f89 */ /* 0x000e6200000e0000 */
[----:B------:R-:W-:Y:S02]  /*16c0*/  P2R R20, PR, RZ, 0x20 ;  /* 0x00000020ff147803 */ /* 0x000fe40000000000 */
[C---:B------:R-:W-:Y:S02]  /*16d0*/  LOP3.LUT P5, RZ, R0.reuse, 0x1f, RZ, 0xc0, !PT ;  /* 0x0000001f00ff7812 */ /* 0x040fe400078ac0ff */
[----:B------:R-:W-:Y:S01]  /*16e0*/  ISETP.NE.AND P6, PT, R0, RZ, PT ;  /* 0x000000ff0000720c */ /* 0x000fe20003fc5270 */
[----:B-1----:R-:W-:-:S05]  /*16f0*/  FADD.FTZ R14, R39, R14 ;  /* 0x0000000e270e7221 */ /* 0x002fca0000010000 */
[----:B------:R-:W1:Y:S05]  /*1700*/  SHFL.BFLY PT, R41, R14, 0x1, 0x1f ;  /* 0x0c201f000e297f89 */ /* 0x000e6a00000e0000 */
[----:B------:R-:W-:-:S05]  /*1710*/  VOTEU.ALL UP1, P5 ;  /* 0x0000000000ff7886 */ /* 0x000fca0002820000 */
[----:B------:R-:W-:Y:S01]  /*1720*/  @!UP1 UIADD3 UR5, UPT, UPT, UR4, 0x8, URZ ;  /* 0x0000000804059890 */ /* 0x000fe2000fffe0ff */
[----:B------:R-:W2:Y:S03]  /*1730*/  @!P6 S2R R24, SR_CgaCtaId ;  /* 0x000000000018e919 */ /* 0x000ea60000008800 */
[----:B0-----:R-:W-:-:S06]  /*1740*/  @!UP1 ULEA UR5, UR6, UR5, 0x18 ;  /* 0x0000000506059291 */ /* 0x001fcc000f8ec0ff */
[----:B------:R-:W-:Y:S01]  /*1750*/  @!P5 LEA.HI R6, R0, UR5, RZ, 0x1d ;  /* 0x000000050006dc11 */ /* 0x000fe2000f8fe8ff */
[----:B-1----:R-:W-:Y:S01]  /*1760*/  FADD.FTZ R41, R14, R41 ;  /* 0x000000290e297221 */ /* 0x002fe20000010000 */
[----:B------:R-:W-:-:S04]  /*1770*/  @!P6 I2FP.F32.S32 R14, UR11 ;  /* 0x0000000b000eec45 */ /* 0x000fc80008201400 */
[----:B------:R-:W0:Y:S01]  /*1780*/  @!P6 MUFU.RCP R35, R14 ;  /* 0x0000000e0023e308 */ /* 0x000e220000001000 */
[----:B------:R-:W-:Y:S01]  /*1790*/  @!P5 STS [R6], R41 ;  /* 0x000000290600d388 */ /* 0x000fe20000000800 */
[----:B0-----:R-:W-:Y:S01]  /*17a0*/  @!P6 FMUL.FTZ R16, R35, R4 ;  /* 0x000000042310e220 */ /* 0x001fe20000410000 */
[----:B------:R-:W-:-:S04]  /*17b0*/  @!P6 MOV R35, 0x400 ;  /* 0x000004000023e802 */ /* 0x000fc80000000f00 */
[----:B--2---:R-:W-:Y:S01]  /*17c0*/  @!P6 LEA R35, R24, R35, 0x18 ;  /* 0x000000231823e211 */ /* 0x004fe200078ec0ff */
        /* <DEDUP_REMOVED lines=11> */
[--C-:B------:R-:W-:Y:S01]  /*1880*/  FADD.FTZ R39, R9, -R6.reuse ;  /* 0x8000000609277221 */ /* 0x100fe20000010000 */
[----:B------:R-:W-:-:S03]  /*1890*/  FADD.FTZ R35, R11, -R6 ;  /* 0x800000060b237221 */ /* 0x000fc60000010000 */
[----:B------:R-:W-:-:S04]  /*18a0*/  FFMA.FTZ R4, R39, R39, R4 ;  /* 0x0000002727047223 */ /* 0x000fc80000010004 */
        /* <DEDUP_REMOVED lines=49> */
[----:B------:R-:W0:Y:S01]  /*1bc0*/  LDS.64 R34, [UR12] ;  /* 0x0000000cff227984 */ /* 0x000e220008000a00 */
[----:B------:R-:W1:Y:S01]  /*1bd0*/  LDC.64 R38, c[0x0][0x3a0] ;  /* 0x0000e800ff267b82 */ /* 0x000e620000000a00 */
[----:B------:R-:W2:Y:S01]  /*1be0*/  LDCU UR4, c[0x0][0x3b4] ;  /* 0x00007680ff0477ac */ /* 0x000ea20008000800 */
[----:B-1----:R-:W-:-:S06]  /*1bf0*/  IMAD.WIDE.U32 R38, R0, 0x2, R38 ;  /* 0x0000000200267825 */ /* 0x002fcc00078e0026 */
[----:B------:R-:W3:Y:S01]  /*1c00*/  LDG.E.U16 R38, desc[UR8][R38.64] ;  /* 0x0000000826267981 */ /* 0x000ee2000c1e1500 */
[----:B0-----:R-:W-:-:S04]  /*1c10*/  FADD.FTZ R34, R3, -R34 ;  /* 0x8000002203227221 */ /* 0x001fc80000010000 */
[----:B------:R-:W-:Y:S02]  /*1c20*/  FMUL.FTZ R3, R34, R35 ;  /* 0x0000002322037220 */ /* 0x000fe40000410000 */
[----:B------:R-:W0:Y:S02]  /*1c30*/  LDC.64 R34, c[0x0][0x3a8] ;  /* 0x0000ea00ff227b82 */ /* 0x000e240000000a00 */
[----:B0-----:R-:W-:-:S06]  /*1c40*/  IMAD.WIDE.U32 R42, R0, 0x2, R34 ;  /* 0x00000002002a7825 */ /* 0x001fcc00078e0022 */
[----:B------:R-:W0:Y:S01]  /*1c50*/  LDC.64 R34, c[0x0][0x390] ;  /* 0x0000e400ff227b82 */ /* 0x000e220000000a00 */
[----:B------:R-:W4:Y:S01]  /*1c60*/  LDG.E.U16 R42, desc[UR8][R42.64] ;  /* 0x000000082a2a7981 */ /* 0x000f22000c1e1500 */
[----:B---3--:R-:W-:Y:S02]  /*1c70*/  HADD2.F32 R4, -RZ, R38.H0_H0 ;  /* 0x20000026ff047230 */ /* 0x008fe40000004100 */
[----:B----4-:R-:W-:-:S05]  /*1c80*/  HADD2.F32 R6, -RZ, R42.H0_H0 ;  /* 0x2000002aff067230 */ /* 0x010fca0000004100 */
[----:B------:R-:W-:Y:S01]  /*1c90*/  FFMA.FTZ R4, R3, R4, R6 ;  /* 0x0000000403047223 */ /* 0x000fe20000010006 */
[----:B------:R-:W-:-:S04]  /*1ca0*/  LOP3.LUT R3, R0, 0x1f, RZ, 0xc0, !PT ;  /* 0x0000001f00037812 */ /* 0x000fc800078ec0ff */
[----:B------:R-:W-:Y:S02]  /*1cb0*/  LEA R6, R2, R3, 0x5 ;  /* 0x0000000302067211 */ /* 0x000fe400078e28ff */
[----:B------:R-:W-:-:S05]  /*1cc0*/  LOP3.LUT R3, R0, 0x3e0, RZ, 0xc0, !PT ;  /* 0x000003e000037812 */ /* 0x000fca00078ec0ff */
[----:B--2---:R-:W-:-:S04]  /*1cd0*/  IMAD R41, R3, UR4, R6 ;  /* 0x0000000403297c24 */ /* 0x004fc8000f8e0206 */
[----:B0-----:R-:W-:-:S05]  /*1ce0*/  IMAD.WIDE R38, R41, 0x2, R34 ;  /* 0x0000000229267825 */ /* 0x001fca00078e0222 */
[----:B------:R-:W2:Y:S02]  /*1cf0*/  LDG.E.U16 R3, desc[UR8][R38.64] ;  /* 0x0000000826037981 */ /* 0x000ea4000c1e1500 */
[----:B--2---:R-:W-:-:S05]  /*1d00*/  HADD2.F32 R3, -RZ, R3.H0_H0 ;  /* 0x20000003ff037230 */ /* 0x004fca0000004100 */
[----:B------:R-:W-:Y:S01]  /*1d10*/  FADD.FTZ R3, R4, R3 ;  /* 0x0000000304037221 */ /* 0x000fe20000010000 */
[----:B------:R-:W-:Y:S06]  /*1d20*/  BRA.U !UP0, `(.L_x_302) ;  /* 0x0000000108247547 */ /* 0x000fec000b800000 */
[----:B------:R-:W0:Y:S01]  /*1d30*/  LDCU.64 UR4, c[0x0][0x380] ;  /* 0x00007000ff0477ac */ /* 0x000e220008000a00 */
[----:B------:R-:W-:Y:S01]  /*1d40*/  F2FP.F16.F32.PACK_AB R4, RZ, R3 ;  /* 0x00000003ff04723e */ /* 0x000fe200000000ff */
[----:B------:R-:W-:-:S04]  /*1d50*/  FMUL.FTZ R3, R3, UR7 ;  /* 0x0000000703037c20 */ /* 0x000fc80008410000 */
[----:B------:R1:W-:Y:S02]  /*1d60*/  STG.E.U16 desc[UR8][R38.64], R4 ;  /* 0x0000000426007986 */ /* 0x0003e4000c101508 */
[----:B------:R-:W2:Y:S01]  /*1d70*/  F2I.S8.NTZ R3, R3 ;  /* 0x0000000300037305 */ /* 0x000ea20000202100 */
[----:B0-----:R-:W-:-:S04]  /*1d80*/  IADD3 R34, P6, PT, R41, UR4, RZ ;  /* 0x0000000429227c10 */ /* 0x001fc8000ffde0ff */
[----:B------:R-:W-:-:S05]  /*1d90*/  LEA.HI.X.SX32 R35, R41, UR5, 0x1, P6 ;  /* 0x0000000529237c11 */ /* 0x000fca000b0f0eff */
[----:B--2---:R1:W-:Y:S01]  /*1da0*/  STG.E.U8 desc[UR8][R34.64], R3 ;  /* 0x0000000322007986 */ /* 0x0043e2000c101108 */
[----:B------:R-:W-:Y:S05]  /*1db0*/  BRA `(.L_x_301) ;  /* 0x0000000000107947 */ /* 0x000fea0003800000 */
.L_x_302:
[----:B------:R-:W0:Y:S01]  /*1dc0*/  LDC.64 R34, c[0x0][0x380] ;  /* 0x0000e000ff227b82 */ /* 0x000e220000000a00 */
[----:B------:R-:W-:Y:S01]  /*1dd0*/  F2FP.F16.F32.PACK_AB R3, RZ, R3 ;  /* 0x00000003ff03723e */ /* 0x000fe200000000ff */
[----:B0-----:R-:W-:-:S05]  /*1de0*/  IMAD.WIDE R34, R41, 0x2, R34 ;  /* 0x0000000229227825 */ /* 0x001fca00078e0222 */
[----:B------:R0:W-:Y:S02]  /*1df0*/  STG.E.U16 desc[UR8][R34.64], R3 ;  /* 0x0000000322007986 */ /* 0x0001e4000c101508 */
.L_x_301:
[----:B------:R-:W-:Y:S05]  /*1e00*/  BSYNC.RECONVERGENT B0 ;  /* 0x0000000000007941 */ /* 0x000fea0003800200 */
.L_x_300:
[----:B------:R-:W0:Y:S01]  /*1e10*/  LDCU UR4, c[0x0][0x360] ;  /* 0x00006c00ff0477ac */ /* 0x000e220008000800 */
[----:B------:R-:W-:Y:S01]  /*1e20*/  BSSY.RECONVERGENT B0, `(.L_x_303) ;  /* 0x000002a000007945 */ /* 0x000fe20003800200 */
[----:B01----:R-:W-:-:S04]  /*1e30*/  IADD3 R3, PT, PT, R0, UR4, RZ ;  /* 0x0000000400037c10 */ /* 0x003fc8000fffe0ff */
[----:B------:R-:W-:-:S13]  /*1e40*/  ISETP.GE.AND P6, PT, R3, UR11, PT ;  /* 0x0000000b03007c0c */ /* 0x000fda000bfc6270 */
[----:B------:R-:W-:Y:S05]  /*1e50*/  @P6 BRA `(.L_x_304) ;  /* 0x0000000000986947 */ /* 0x000fea0003800000 */
[----:B------:R-:W0:Y:S01]  /*1e60*/  LDS.64 R34, [UR12] ;  /* 0x0000000cff227984 */ /* 0x000e220008000a00 */
[----:B------:R-:W1:Y:S01]  /*1e70*/  LDC.64 R38, c[0x0][0x3a0] ;  /* 0x0000e800ff267b82 */ /* 0x000e620000000a00 */
[----:B------:R-:W2:Y:S02]  /*1e80*/  LDCU UR4, c[0x0][0x360] ;  /* 0x00006c00ff0477ac */ /* 0x000ea40008000800 */
[----:B--2---:R-:W-:Y:S01]  /*1e90*/  IADD3 R3, PT, PT, R0, UR4, RZ ;  /* 0x0000000400037c10 */ /* 0x004fe2000fffe0ff */
[----:B------:R-:W2:Y:S04]  /*1ea0*/  LDCU UR4, c[0x0][0x3b4] ;  /* 0x00007680ff0477ac */ /* 0x000ea80008000800 */
[----:B-1----:R-:W-:-:S06]  /*1eb0*/  IMAD.WIDE.U32 R38, R3, 0x2, R38 ;  /* 0x0000000203267825 */ /* 0x002fcc00078e0026 */
[----:B------:R-:W3:Y:S01]  /*1ec0*/  LDG.E.U16 R38, desc[UR8][R38.64] ;  /* 0x0000000826267981 */ /* 0x000ee2000c1e1500 */
[----:B0-----:R-:W-:Y:S02]  /*1ed0*/  FADD.FTZ R34, R5, -R34 ;  /* 0x8000002205227221 */ /* 0x001fe40000010000 */
[----:B------:R-:W0:Y:S02]  /*1ee0*/  LDC.64 R4, c[0x0][0x3a8] ;  /* 0x0000ea00ff047b82 */ /* 0x000e240000000a00 */
[----:B0-----:R-:W-:-:S06]  /*1ef0*/  IMAD.WIDE.U32 R4, R3, 0x2, R4 ;  /* 0x0000000203047825 */ /* 0x001fcc00078e0004 */
[----:B------:R-:W4:Y:S01]  /*1f00*/  LDG.E.U16 R4, desc[UR8][R4.64] ;  /* 0x0000000804047981 */ /* 0x000f22000c1e1500 */
[C---:B------:R-:W-:Y:S02]  /*1f10*/  LOP3.LUT R41, R3.reuse, 0x1f, RZ, 0xc0, !PT ;  /* 0x0000001f03297812 */ /* 0x040fe400078ec0ff */
[----:B------:R-:W-:Y:S02]  /*1f20*/  LOP3.LUT R3, R3, 0xfe0, RZ, 0xc0, !PT ;  /* 0x00000fe003037812 */ /* 0x000fe400078ec0ff */
[----:B------:R-:W-:-:S05]  /*1f30*/  LEA R0, R2, R41, 0x5 ;  /* 0x0000002902007211 */ /* 0x000fca00078e28ff */
[----:B--2---:R-:W-:Y:S02]  /*1f40*/  IMAD R3, R3, UR4, R0 ;  /* 0x0000000403037c24 */ /* 0x004fe4000f8e0200 */
[----:B------:R-:W-:Y:S02]  /*1f50*/  FMUL.FTZ R0, R34, R35 ;  /* 0x0000002322007220 */ /* 0x000fe40000410000 */
[----:B------:R-:W0:Y:S02]  /*1f60*/  LDC.64 R34, c[0x0][0x390] ;  /* 0x0000e400ff227b82 */ /* 0x000e240000000a00 */
[----:B0-----:R-:W-:-:S04]  /*1f70*/  IMAD.WIDE R34, R3, 0x2, R34 ;  /* 0x0000000203227825 */ /* 0x001fc800078e0222 */
[----:B---3--:R-:W-:Y:S02]  /*1f80*/  HADD2.F32 R39, -RZ, R38.H0_H0 ;  /* 0x20000026ff277230 */ /* 0x008fe40000004100 */
[----:B----4-:R-:W-:-:S05]  /*1f90*/  HADD2.F32 R41, -RZ, R4.H0_H0 ;  /* 0x20000004ff297230 */ /* 0x010fca0000004100 */
[----:B------:R-:W-:Y:S02]  /*1fa0*/  FFMA.FTZ R39, R0, R39, R41 ;  /* 0x0000002700277223 */ /* 0x000fe40000010029 */
[----:B------:R-:W2:Y:S02]  /*1fb0*/  LDG.E.U16 R0, desc[UR8][R34.64] ;  /* 0x0000000822007981 */ /* 0x000ea4000c1e1500 */
[----:B--2---:R-:W-:-:S05]  /*1fc0*/  HADD2.F32 R0, -RZ, R0.H0_H0 ;  /* 0x20000000ff007230 */ /* 0x004fca0000004100 */
[----:B------:R-:W-:Y:S01]  /*1fd0*/  FADD.FTZ R0, R39, R0 ;  /* 0x0000000027007221 */ /* 0x000fe20000010000 */
[----:B------:R-:W-:Y:S06]  /*1fe0*/  BRA.U !UP0, `(.L_x_305) ;  /* 0x0000000108247547 */ /* 0x000fec000b800000 */
[----:B------:R-:W0:Y:S02]  /*1ff0*/  LDCU.64 UR4, c[0x0][0x380] ;  /* 0x00007000ff0477ac */ /* 0x000e240008000a00 */
[----:B0-----:R-:W-:-:S04]  /*2000*/  IADD3 R4, P6, PT, R3, UR4, RZ ;  /* 0x0000000403047c10 */ /* 0x001fc8000ffde0ff */
[----:B------:R-:W-:Y:S01]  /*2010*/  LEA.HI.X.SX32 R5, R3, UR5, 0x1, P6 ;  /* 0x0000000503057c11 */ /* 0x000fe2000b0f0eff */
[----:B------:R-:W-:Y:S01]  /*2020*/  FMUL.FTZ R3, R0, UR7 ;  /* 0x0000000700037c20 */ /* 0x000fe20008410000 */
[----:B------:R-:W-:-:S05]  /*2030*/  F2FP.F16.F32.PACK_AB R0, RZ, R0 ;  /* 0x00000000ff00723e */ /* 0x000fca00000000ff */
[----:B------:R-:W0:Y:S01]  /*2040*/  F2I.S8.NTZ R3, R3 ;  /* 0x0000000300037305 */ /* 0x000e220000202100 */
[----:B------:R1:W-:Y:S04]  /*2050*/  STG.E.U16 desc[UR8][R34.64], R0 ;  /* 0x0000000022007986 */ /* 0x0003e8000c101508 */
[----:B0-----:R1:W-:Y:S01]  /*2060*/  STG.E.U8 desc[UR8][R4.64], R3 ;  /* 0x0000000304007986 */ /* 0x0013e2000c101108 */
[----:B------:R-:W-:Y:S05]  /*2070*/  BRA `(.L_x_304) ;  /* 0x0000000000107947 */ /* 0x000fea0003800000 */
.L_x_305:
[----:B------:R-:W0:Y:S01]  /*2080*/  LDC.64 R4, c[0x0][0x380] ;  /* 0x0000e000ff047b82 */ /* 0x000e220000000a00 */
[----:B------:R-:W-:Y:S01]  /*2090*/  F2FP.F16.F32.PACK_AB R0, RZ, R0 ;  /* 0x00000000ff00723e */ /* 0x000fe200000000ff */
[----:B0-----:R-:W-:-:S05]  /*20a0*/  IMAD.WIDE R4, R3, 0x2, R4 ;  /* 0x0000000203047825 */ /* 0x001fca00078e0204 */
[----:B------:R0:W-:Y:S02]  /*20b0*/  STG.E.U16 desc[UR8][R4.64], R0 ;  /* 0x0000000004007986 */ /* 0x0001e4000c101508 */
.L_x_304:
[----:B------:R-:W-:Y:S05]  /*20c0*/  BSYNC.RECONVERGENT B0 ;  /* 0x0000000000007941 */ /* 0x000fea0003800200 */
.L_x_303:
[----:B------:R-:W-:Y:S01]  /*20d0*/  ISETP.NE.AND P6, PT, R8, RZ, PT ;  /* 0x000000ff0800720c */ /* 0x000fe20003fc5270 */
[----:B------:R-:W-:-:S12]  /*20e0*/  BSSY.RECONVERGENT B0, `(.L_x_306) ;  /* 0x0000029000007945 */ /* 0x000fd80003800200 */
[----:B------:R-:W-:Y:S05]  /*20f0*/  @P6 BRA `(.L_x_307) ;  /* 0x00000000009c6947 */ /* 0x000fea0003800000 */
[----:B01----:R-:W0:Y:S01]  /*2100*/  S2R R0, SR_TID.X ;  /* 0x0000000000007919 */ /* 0x003e220000002100 */
[----:B------:R-:W1:Y:S01]  /*2110*/  LDC.64 R4, c[0x0][0x3a0] ;  /* 0x0000e800ff047b82 */ /* 0x000e620000000a00 */
[----:B------:R-:W2:Y:S07]  /*2120*/  LDCU UR4, c[0x0][0x3b4] ;  /* 0x00007680ff0477ac */ /* 0x000eae0008000800 */
[----:B------:R-:W3:Y:S01]  /*2130*/  LDC.64 R34, c[0x0][0x3a8] ;  /* 0x0000ea00ff227b82 */ /* 0x000ee20000000a00 */
[----:B0-----:R-:W-:-:S04]  /*2140*/  IADD3 R0, PT, PT, R0, UR10, RZ ;  /* 0x0000000a00007c10 */ /* 0x001fc8000fffe0ff */
[----:B------:R-:W-:-:S05]  /*2150*/  IADD3 R41, PT, PT, R0, UR10, RZ ;  /* 0x0000000a00297c10 */ /* 0x000fca000fffe0ff */
[C---:B-1----:R-:W-:Y:S02]  /*2160*/  IMAD.WIDE.U32 R38, R41.reuse, 0x2, R4 ;  /* 0x0000000229267825 */ /* 0x042fe400078e0004 */
[----:B------:R-:W0:Y:S01]  /*2170*/  LDS.64 R4, [UR12] ;  /* 0x0000000cff047984 */ /* 0x000e220008000a00 */
[C---:B------:R-:W-:Y:S02]  /*2180*/  LOP3.LUT R3, R41.reuse, 0x1f, RZ, 0xc0, !PT ;  /* 0x0000001f29037812 */ /* 0x040fe400078ec0ff */
[C---:B------:R-:W-:Y:S01]  /*2190*/  LOP3.LUT R0, R41.reuse, 0x1fe0, RZ, 0xc0, !PT ;  /* 0x00001fe029007812 */ /* 0x040fe200078ec0ff */
[----:B---3--:R-:W-:Y:S01]  /*21a0*/  IMAD.WIDE.U32 R34, R41, 0x2, R34 ;  /* 0x0000000229227825 */ /* 0x008fe200078e0022 */
[----:B------:R-:W-:Y:S01]  /*21b0*/  LEA R3, R2, R3, 0x5 ;  /* 0x0000000302037211 */ /* 0x000fe200078e28ff */
[----:B------:R-:W3:Y:S04]  /*21c0*/  LDG.E.U16 R38, desc[UR8][R38.64] ;  /* 0x0000000826267981 */ /* 0x000ee8000c1e1500 */
[----:B--2---:R-:W-:Y:S01]  /*21d0*/  IMAD R41, R0, UR4, R3 ;  /* 0x0000000400297c24 */ /* 0x004fe2000f8e0203 */
[----:B------:R-:W2:Y:S01]  /*21e0*/  LDG.E.U16 R34, desc[UR8][R34.64] ;  /* 0x0000000822227981 */ /* 0x000ea2000c1e1500 */
[----:B0-----:R-:W-:-:S02]  /*21f0*/  FADD.FTZ R4, R7, -R4 ;  /* 0x8000000407047221 */ /* 0x001fc40000010000 */
[----:B------:R-:W0:Y:S02]  /*2200*/  LDC.64 R6, c[0x0][0x390] ;  /* 0x0000e400ff067b82 */ /* 0x000e240000000a00 */
[----:B------:R-:W-:Y:S01]  /*2210*/  FMUL.FTZ R4, R4, R5 ;  /* 0x0000000504047220 */ /* 0x000fe20000410000 */
[----:B0-----:R-:W-:-:S05]  /*2220*/  IMAD.WIDE R6, R41, 0x2, R6 ;  /* 0x0000000229067825 */ /* 0x001fca00078e0206 */
[----:B------:R-:W4:Y:S01]  /*2230*/  LDG.E.U16 R0, desc[UR8][R6.64] ;  /* 0x0000000806007981 */ /* 0x000f22000c1e1500 */
[----:B---3--:R-:W-:Y:S02]  /*2240*/  HADD2.F32 R3, -RZ, R38.H0_H0 ;  /* 0x20000026ff037230 */ /* 0x008fe40000004100 */
[----:B--2---:R-:W-:-:S05]  /*2250*/  HADD2.F32 R5, -RZ, R34.H0_H0 ;  /* 0x20000022ff057230 */ /* 0x004fca0000004100 */
        /* <DEDUP_REMOVED lines=13> */
.L_x_308:
[----:B------:R-:W0:Y:S01]  /*2330*/  LDC.64 R4, c[0x0][0x380] ;  /* 0x0000e000ff047b82 */ /* 0x000e220000000a00 */
[----:B------:R-:W-:Y:S01]  /*2340*/  F2FP.F16.F32.PACK_AB R0, RZ, R0 ;  /* 0x00000000ff00723e */ /* 0x000fe200000000ff */
[----:B0-----:R-:W-:-:S05]  /*2350*/  IMAD.WIDE R4, R41, 0x2, R4 ;  /* 0x0000000229047825 */ /* 0x001fca00078e0204 */
[----:B------:R3:W-:Y:S02]  /*2360*/  STG.E.U16 desc[UR8][R4.64], R0 ;  /* 0x0000000004007986 */ /* 0x0007e4000c101508 */
.L_x_307:
[----:B------:R-:W-:Y:S05]  /*2370*/  BSYNC.RECONVERGENT B0 ;  /* 0x0000000000007941 */ /* 0x000fea0003800200 */
.L_x_306:
[----:B------:R-:W-:Y:S01]  /*2380*/  ISETP.NE.AND P6, PT, R10, RZ, PT ;  /* 0x000000ff0a00720c */ /* 0x000fe20003fc5270 */
[----:B------:R-:W-:-:S12]  /*2390*/  BSSY.RECONVERGENT B0, `(.L_x_309) ;  /* 0x000002a000007945 */ /* 0x000fd80003800200 */
[----:B------:R-:W-:Y:S05]  /*23a0*/  @P6 BRA `(.L_x_310) ;  /* 0x0000000000a06947 */ /* 0x000fea0003800000 */
[----:B0123--:R-:W0:Y:S01]  /*23b0*/  S2R R0, SR_TID.X ;  /* 0x0000000000007919 */ /* 0x00fe220000002100 */
[----:B------:R-:W1:Y:S01]  /*23c0*/  LDC.64 R6, c[0x0][0x3a8] ;  /* 0x0000ea00ff067b82 */ /* 0x000e620000000a00 */
[----:B------:R-:W2:Y:S07]  /*23d0*/  LDCU UR4, c[0x0][0x3b4] ;  /* 0x00007680ff0477ac */ /* 0x000eae0008000800 */
[----:B------:R-:W3:Y:S01]  /*23e0*/  LDC.64 R4, c[0x0][0x3a0] ;  /* 0x0000e800ff047b82 */ /* 0x000ee20000000a00 */
[----:B0-----:R-:W-:-:S05]  /*23f0*/  IADD3 R0, PT, PT, R0, UR10, RZ ;  /* 0x0000000a00007c10 */ /* 0x001fca000fffe0ff */
[----:B------:R-:W-:-:S05]  /*2400*/  VIADD R0, R0, UR10 ;  /* 0x0000000a00007c36 */ /* 0x000fca0008000000 */
[----:B------:R-:W-:-:S05]  /*2410*/  IADD3 R41, PT, PT, R0, UR10, RZ ;  /* 0x0000000a00297c10 */ /* 0x000fca000fffe0ff */
[C---:B-1----:R-:W-:Y:S02]  /*2420*/  IMAD.WIDE.U32 R34, R41.reuse, 0x2, R6 ;  /* 0x0000000229227825 */ /* 0x042fe400078e0006 */
[----:B------:R-:W0:Y:S01]  /*2430*/  LDC.64 R6, c[0x0][0x390] ;  /* 0x0000e400ff067b82 */ /* 0x000e220000000a00 */
[C---:B------:R-:W-:Y:S01]  /*2440*/  LOP3.LUT R3, R41.reuse, 0x1f, RZ, 0xc0, !PT ;  /* 0x0000001f29037812 */ /* 0x040fe200078ec0ff */
[C---:B---3--:R-:W-:Y:S01]  /*2450*/  IMAD.WIDE.U32 R38, R41.reuse, 0x2, R4 ;  /* 0x0000000229267825 */ /* 0x048fe200078e0004 */
[----:B------:R-:W-:Y:S01]  /*2460*/  LOP3.LUT R0, R41, 0x3fe0, RZ, 0xc0, !PT ;  /* 0x00003fe029007812 */ /* 0x000fe200078ec0ff */
[----:B------:R-:W3:Y:S01]  /*2470*/  LDG.E.U16 R34, desc[UR8][R34.64] ;  /* 0x0000000822227981 */ /* 0x000ee2000c1e1500 */
[----:B------:R-:W-:-:S03]  /*2480*/  LEA R3, R2, R3, 0x5 ;  /* 0x0000000302037211 */ /* 0x000fc600078e28ff */
[----:B------:R-:W4:Y:S02]  /*2490*/  LDG.E.U16 R38, desc[UR8][R38.64] ;  /* 0x0000000826267981 */ /* 0x000f24000c1e1500 */
[----:B--2---:R-:W-:Y:S02]  /*24a0*/  IMAD R41, R0, UR4, R3 ;  /* 0x0000000400297c24 */ /* 0x004fe4000f8e0203 */
[----:B------:R-:W1:Y:S02]  /*24b0*/  LDS.64 R4, [UR12] ;  /* 0x0000000cff047984 */ /* 0x000e640008000a00 */
[----:B0-----:R-:W-:-:S05]  /*24c0*/  IMAD.WIDE R6, R41, 0x2, R6 ;  /* 0x0000000229067825 */ /* 0x001fca00078e0206 */
[----:B------:R-:W2:Y:S01]  /*24d0*/  LDG.E.U16 R0, desc[UR8][R6.64] ;  /* 0x0000000806007981 */ /* 0x000ea2000c1e1500 */
[----:B-1----:R-:W-:-:S04]  /*24e0*/  FADD.FTZ R4, R9, -R4 ;  /* 0x8000000409047221 */ /* 0x002fc80000010000 */
[----:B------:R-:W-:Y:S01]  /*24f0*/  FMUL.FTZ R4, R4, R5 ;  /* 0x0000000504047220 */ /* 0x000fe20000410000 */
[----:B---3--:R-:W-:Y:S02]  /*2500*/  HADD2.F32 R5, -RZ, R34.H0_H0 ;  /* 0x20000022ff057230 */ /* 0x008fe40000004100 */
[----:B----4-:R-:W-:-:S05]  /*2510*/  HADD2.F32 R3, -RZ, R38.H0_H0 ;  /* 0x20000026ff037230 */ /* 0x010fca0000004100 */
[----:B------:R-:W-:Y:S01]  /*2520*/  FFMA.FTZ R3, R4, R3, R5 ;  /* 0x0000000304037223 */ /* 0x000fe20000010005 */
[----:B--2---:R-:W-:-:S05]  /*2530*/  HADD2.F32 R0, -RZ, R0.H0_H0 ;  /* 0x20000000ff007230 */ /* 0x004fca0000004100 */
        /* <DEDUP_REMOVED lines=11> */
.L_x_311:
[----:B------:R-:W0:Y:S01]  /*25f0*/  LDC.64 R4, c[0x0][0x380] ;  /* 0x0000e000ff047b82 */ /* 0x000e220000000a00 */
[----:B------:R-:W-:Y:S01]  /*2600*/  F2FP.F16.F32.PACK_AB R0, RZ, R0 ;  /* 0x00000000ff00723e */ /* 0x000fe200000000ff */
[----:B0-----:R-:W-:-:S05]  /*2610*/  IMAD.WIDE R4, R41, 0x2, R4 ;  /* 0x0000000229047825 */ /* 0x001fca00078e0204 */
[----:B------:R4:W-:Y:S02]  /*2620*/  STG.E.U16 desc[UR8][R4.64], R0 ;  /* 0x0000000004007986 */ /* 0x0009e4000c101508 */
.L_x_310:
[----:B------:R-:W-:Y:S05]  /*2630*/  BSYNC.RECONVERGENT B0 ;  /* 0x0000000000007941 */ /* 0x000fea0003800200 */
.L_x_309:
[----:B------:R-:W-:Y:S01]  /*2640*/  ISETP.NE.AND P6, PT, R12, RZ, PT ;  /* 0x000000ff0c00720c */ /* 0x000fe20003fc5270 */
[----:B------:R-:W-:-:S12]  /*2650*/  BSSY.RECONVERGENT B0, `(.L_x_312) ;  /* 0x000002b000007945 */ /* 0x000fd80003800200 */
[----:B------:R-:W-:Y:S05]  /*2660*/  @P6 BRA `(.L_x_313) ;  /* 0x0000000000a46947 */ /* 0x000fea0003800000 */
[----:B01234-:R-:W0:Y:S01]  /*2670*/  S2R R0, SR_TID.X ;  /* 0x0000000000007919 */ /* 0x01fe220000002100 */
[----:B------:R-:W1:Y:S01]  /*2680*/  LDC.64 R6, c[0x0][0x3a0] ;  /* 0x0000e800ff067b82 */ /* 0x000e620000000a00 */
[----:B------:R-:W2:Y:S07]  /*2690*/  LDCU UR4, c[0x0][0x3b4] ;  /* 0x00007680ff0477ac */ /* 0x000eae0008000800 */
[----:B------:R-:W3:Y:S01]  /*26a0*/  LDC.64 R8, c[0x0][0x3a8] ;  /* 0x0000ea00ff087b82 */ /* 0x000ee20000000a00 */
[----:B0-----:R-:W-:-:S04]  /*26b0*/  IADD3 R0, PT, PT, R0, UR10, RZ ;  /* 0x0000000a00007c10 */ /* 0x001fc8000fffe0ff */
[----:B------:R-:W-:-:S04]  /*26c0*/  IADD3 R0, PT, PT, R0, UR10, RZ ;  /* 0x0000000a00007c10 */ /* 0x000fc8000fffe0ff */
[----:B------:R-:W-:-:S04]  /*26d0*/  IADD3 R0, PT, PT, R0, UR10, RZ ;  /* 0x0000000a00007c10 */ /* 0x000fc8000fffe0ff */
[----:B------:R-:W-:-:S04]  /*26e0*/  IADD3 R35, PT, PT, R0, UR10, RZ ;  /* 0x0000000a00237c10 */ /* 0x000fc8000fffe0ff */
[C---:B------:R-:W-:Y:S01]  /*26f0*/  LOP3.LUT R5, R35.reuse, 0x1f, RZ, 0xc0, !PT ;  /* 0x0000001f23057812 */ /* 0x040fe200078ec0ff */
[C---:B-1----:R-:W-:Y:S01]  /*2700*/  IMAD.WIDE.U32 R6, R35.reuse, 0x2, R6 ;  /* 0x0000000223067825 */ /* 0x042fe200078e0006 */
[C---:B------:R-:W-:Y:S02]  /*2710*/  LOP3.LUT R3, R35.reuse, 0x3fe0, RZ, 0xc0, !PT ;  /* 0x00003fe023037812 */ /* 0x040fe400078ec0ff */
[----:B------:R-:W-:Y:S01]  /*2720*/  LEA R0, R2, R5, 0x5 ;  /* 0x0000000502007211 */ /* 0x000fe200078e28ff */
[----:B---3--:R-:W-:Y:S01]  /*2730*/  IMAD.WIDE.U32 R8, R35, 0x2, R8 ;  /* 0x0000000223087825 */ /* 0x008fe200078e0008 */
[----:B------:R-:W0:Y:S01]  /*2740*/  LDC.64 R4, c[0x0][0x390] ;  /* 0x0000e400ff047b82 */ /* 0x000e220000000a00 */
[----:B------:R-:W3:Y:S02]  /*2750*/  LDG.E.U16 R6, desc[UR8][R6.64] ;  /* 0x0000000806067981 */ /* 0x000ee4000c1e1500 */
[----:B--2---:R-:W-:Y:S02]  /*2760*/  IMAD R3, R3, UR4, R0 ;  /* 0x0000000403037c24 */ /* 0x004fe4000f8e0200 */
[----:B------:R-:W2:Y:S04]  /*2770*/  LDG.E.U16 R8, desc[UR8][R8.64] ;  /* 0x0000000808087981 */ /* 0x000ea8000c1e1500 */
[----:B------:R-:W1:Y:S01]  /*2780*/  LDS.64 R34, [UR12] ;  /* 0x0000000cff227984 */ /* 0x000e620008000a00 */
[----:B0-----:R-:W-:-:S05]  /*2790*/  IMAD.WIDE R4, R3, 0x2, R4 ;  /* 0x0000000203047825 */ /* 0x001fca00078e0204 */
[----:B------:R-:W4:Y:S01]  /*27a0*/  LDG.E.U16 R0, desc[UR8][R4.64] ;  /* 0x0000000804007981 */ /* 0x000f22000c1e1500 */
[----:B-1----:R-:W-:-:S04]  /*27b0*/  FADD.FTZ R34, R11, -R34 ;  /* 0x800000220b227221 */ /* 0x002fc80000010000 */
[----:B------:R-:W-:Y:S01]  /*27c0*/  FMUL.FTZ R34, R34, R35 ;  /* 0x0000002322227220 */ /* 0x000fe20000410000 */
[----:B---3--:R-:W-:Y:S02]  /*27d0*/  HADD2.F32 R11, -RZ, R6.H0_H0 ;  /* 0x20000006ff0b7230 */ /* 0x008fe40000004100 */
[----:B--2---:R-:W-:-:S05]  /*27e0*/  HADD2.F32 R35, -RZ, R8.H0_H0 ;  /* 0x20000008ff237230 */ /* 0x004fca0000004100 */
[----:B------:R-:W-:Y:S01]  /*27f0*/  FFMA.FTZ R11, R34, R11, R35 ;  /* 0x0000000b220b7223 */ /* 0x000fe20000010023 */
[----:B----4-:R-:W-:-:S05]  /*2800*/  HADD2.F32 R0, -RZ, R0.H0_H0 ;  /* 0x20000000ff007230 */ /* 0x010fca0000004100 */
        /* <DEDUP_REMOVED lines=11> */
.L_x_314:
[----:B------:R-:W0:Y:S01]  /*28c0*/  LDC.64 R4, c[0x0][0x380] ;  /* 0x0000e000ff047b82 */ /* 0x000e220000000a00 */
[----:B------:R-:W-:Y:S01]  /*28d0*/  F2FP.F16.F32.PACK_AB R0, RZ, R0 ;  /* 0x00000000ff00723e */ /* 0x000fe200000000ff */
[----:B0-----:R-:W-:-:S05]  /*28e0*/  IMAD.WIDE R4, R3, 0x2, R4 ;  /* 0x0000000203047825 */ /* 0x001fca00078e0204 */
[----:B------:R0:W-:Y:S02]  /*28f0*/  STG.E.U16 desc[UR8][R4.64], R0 ;  /* 0x0000000004007986 */ /* 0x0001e4000c101508 */
.L_x_313:
[----:B------:R-:W-:Y:S05]  /*2900*/  BSYNC.RECONVERGENT B0 ;  /* 0x0000000000007941 */ /* 0x000fea0003800200 */
.L_x_312:
[----:B------:R-:W-:Y:S01]  /*2910*/  ISETP.NE.AND P6, PT, R18, RZ, PT ;  /* 0x000000ff1200720c */ /* 0x000fe20003fc5270 */
[----:B------:R-:W-:-:S12]  /*2920*/  BSSY.RECONVERGENT B0, `(.L_x_315) ;  /* 0x000002c000007945 */ /* 0x000fd80003800200 */
[----:B------:R-:W-:Y:S05]  /*2930*/  @P6 BRA `(.L_x_316) ;  /* 0x0000000000a86947 */ /* 0x000fea0003800000 */
[----:B01234-:R-:W0:Y:S01]  /*2940*/  S2R R0, SR_TID.X ;  /* 0x0000000000007919 */ /* 0x01fe220000002100 */
[----:B------:R-:W1:Y:S01]  /*2950*/  LDC.64 R8, c[0x0][0x3a0] ;  /* 0x0000e800ff087b82 */ /* 0x000e620000000a00 */
[----:B------:R-:W2:Y:S07]  /*2960*/  LDCU UR4, c[0x0][0x3b4] ;  /* 0x00007680ff0477ac */ /* 0x000eae0008000800 */
[----:B------:R-:W3:Y:S08]  /*2970*/  LDC.64 R6, c[0x0][0x3a8] ;  /* 0x0000ea00ff067b82 */ /* 0x000ef00000000a00 */
[----:B------:R-:W4:Y:S01]  /*2980*/  LDC.64 R4, c[0x0][0x390] ;  /* 0x0000e400ff047b82 */ /* 0x000f220000000a00 */
[----:B0-----:R-:W-:-:S04]  /*2990*/  IADD3 R0, PT, PT, R0, UR10, RZ ;  /* 0x0000000a00007c10 */ /* 0x001fc8000fffe0ff */
[----:B------:R-:W-:-:S05]  /*29a0*/  IADD3 R0, PT, PT, R0, UR10, RZ ;  /* 0x0000000a00007c10 */ /* 0x000fca000fffe0ff */
[----:B------:R-:W-:-:S05]  /*29b0*/  VIADD R0, R0, UR10 ;  /* 0x0000000a00007c36 */ /* 0x000fca0008000000 */
[----:B------:R-:W-:-:S04]  /*29c0*/  IADD3 R0, PT, PT, R0, UR10, RZ ;  /* 0x0000000a00007c10 */ /* 0x000fc8000fffe0ff */
[----:B------:R-:W-:-:S04]  /*29d0*/  IADD3 R39, PT, PT, R0, UR10, RZ ;  /* 0x0000000a00277c10 */ /* 0x000fc8000fffe0ff */
[C---:B------:R-:W-:Y:S01]  /*29e0*/  LOP3.LUT R3, R39.reuse, 0x1f, RZ, 0xc0, !PT ;  /* 0x0000001f27037812 */ /* 0x040fe200078ec0ff */
[C---:B-1----:R-:W-:Y:S01]  /*29f0*/  IMAD.WIDE.U32 R10, R39.reuse, 0x2, R8 ;  /* 0x00000002270a7825 */ /* 0x042fe200078e0008 */
[C---:B------:R-:W-:Y:S02]  /*2a00*/  LOP3.LUT R0, R39.reuse, 0x7fe0, RZ, 0xc0, !PT ;  /* 0x00007fe027007812 */ /* 0x040fe400078ec0ff */
[----:B------:R-:W-:Y:S01]  /*2a10*/  LEA R3, R2, R3, 0x5 ;  /* 0x0000000302037211 */ /* 0x000fe200078e28ff */
[----:B---3--:R-:W-:Y:S02]  /*2a20*/  IMAD.WIDE.U32 R8, R39, 0x2, R6 ;  /* 0x0000000227087825 */ /* 0x008fe400078e0006 */
[----:B------:R-:W3:Y:S02]  /*2a30*/  LDG.E.U16 R10, desc[UR8][R10.64] ;  /* 0x000000080a0a7981 */ /* 0x000ee4000c1e1500 */
[----:B--2---:R-:W-:Y:S02]  /*2a40*/  IMAD R35, R0, UR4, R3 ;  /* 0x0000000400237c24 */ /* 0x004fe4000f8e0203 */
[----:B------:R-:W2:Y:S02]  /*2a50*/  LDG.E.U16 R8, desc[UR8][R8.64] ;  /* 0x0000000808087981 */ /* 0x000ea4000c1e1500 */
[----:B----4-:R-:W-:-:S02]  /*2a60*/  IMAD.WIDE R4, R35, 0x2, R4 ;  /* 0x0000000223047825 */ /* 0x010fc400078e0204 */
[----:B------:R-:W0:Y:S04]  /*2a70*/  LDS.64 R6, [UR12] ;  /* 0x0000000cff067984 */ /* 0x000e280008000a00 */
[----:B------:R-:W4:Y:S01]  /*2a80*/  LDG.E.U16 R0, desc[UR8][R4.64] ;  /* 0x0000000804007981 */ /* 0x000f22000c1e1500 */
[----:B0-----:R-:W-:-:S04]  /*2a90*/  FADD.FTZ R6, R13, -R6 ;  /* 0x800000060d067221 */ /* 0x001fc80000010000 */
[----:B------:R-:W-:Y:S01]  /*2aa0*/  FMUL.FTZ R6, R6, R7 ;  /* 0x0000000706067220 */ /* 0x000fe20000410000 */
        /* <DEDUP_REMOVED lines=15> */
.L_x_317:
[----:B------:R-:W0:Y:S01]  /*2ba0*/  LDC.64 R4, c[0x0][0x380] ;  /* 0x0000e000ff047b82 */ /* 0x000e220000000a00 */
[----:B------:R-:W-:Y:S01]  /*2bb0*/  F2FP.F16.F32.PACK_AB R0, RZ, R0 ;  /* 0x00000000ff00723e */ /* 0x000fe200000000ff */
[----:B0-----:R-:W-:-:S05]  /*2bc0*/  IMAD.WIDE R4, R35, 0x2, R4 ;  /* 0x0000000223047825 */ /* 0x001fca00078e0204 */
[----:B------:R0:W-:Y:S02]  /*2bd0*/  STG.E.U16 desc[UR8][R4.64], R0 ;  /* 0x0000000004007986 */ /* 0x0001e4000c101508 */
.L_x_316:
[----:B------:R-:W-:Y:S05]  /*2be0*/  BSYNC.RECONVERGENT B0 ;  /* 0x0000000000007941 */ /* 0x000fea0003800200 */
.L_x_315:
        /* <DEDUP_REMOVED lines=9> */
[----:B------:R-:W-:-:S04]  /*2c80*/  IADD3 R0, PT, PT, R0, UR10, RZ ;  /* 0x0000000a00007c10 */ /* 0x000fc8000fffe0ff */
[----:B------:R-:W-:-:S04]  /*2c90*/  IADD3 R0, PT, PT, R0, UR10, RZ ;  /* 0x0000000a00007c10 */ /* 0x000fc8000fffe0ff */
[----:B------:R-:W-:-:S04]  /*2ca0*/  IADD3 R0, PT, PT, R0, UR10, RZ ;  /* 0x0000000a00007c10 */ /* 0x000fc8000fffe0ff */
[----:B------:R-:W-:-:S04]  /*2cb0*/  IADD3 R0, PT, PT, R0, UR10, RZ ;  /* 0x0000000a00007c10 */ /* 0x000fc8000fffe0ff */
[----:B------:R-:W-:-:S04]  /*2cc0*/  IADD3 R11, PT, PT, R0, UR10, RZ ;  /* 0x0000000a000b7c10 */ /* 0x000fc8000fffe0ff */
[C---:B------:R-:W-:Y:S01]  /*2cd0*/  LOP3.LUT R3, R11.reuse, 0x1f, RZ, 0xc0, !PT ;  /* 0x0000001f0b037812 */ /* 0x040fe200078ec0ff */
[C---:B-1----:R-:W-:Y:S01]  /*2ce0*/  IMAD.WIDE.U32 R8, R11.reuse, 0x2, R8 ;  /* 0x000000020b087825 */ /* 0x042fe200078e0008 */
[----:B------:R-:W-:-:S03]  /*2cf0*/  LOP3.LUT R0, R11, 0x7fe0, RZ, 0xc0, !PT ;  /* 0x00007fe00b007812 */ /* 0x000fc600078ec0ff */
[----:B------:R-:W-:Y:S02]  /*2d00*/  IMAD R3, R2, 0x20, R3 ;  /* 0x0000002002037824 */ /* 0x000fe400078e0203 */
[----:B---3--:R-:W-:Y:S01]  /*2d10*/  IMAD.WIDE.U32 R10, R11, 0x2, R6 ;  /* 0x000000020b0a7825 */ /* 0x008fe200078e0006 */
[----:B------:R-:W3:Y:S03]  /*2d20*/  LDG.E.U16 R8, desc[UR8][R8.64] ;  /* 0x0000000808087981 */ /* 0x000ee6000c1e1500 */
[----:B--2---:R-:W-:Y:S01]  /*2d30*/  IMAD R35, R0, UR4, R3 ;  /* 0x0000000400237c24 */ /* 0x004fe2000f8e0203 */
[----:B------:R-:W0:Y:S03]  /*2d40*/  LDS.64 R6, [UR12] ;  /* 0x0000000cff067984 */ /* 0x000e260008000a00 */
[----:B----4-:R-:W-:Y:S01]  /*2d50*/  IMAD.WIDE R4, R35, 0x2, R4 ;  /* 0x0000000223047825 */ /* 0x010fe200078e0204 */
[----:B------:R-:W2:Y:S04]  /*2d60*/  LDG.E.U16 R10, desc[UR8][R10.64] ;  /* 0x000000080a0a7981 */ /* 0x000ea8000c1e1500 */
[----:B------:R-:W4:Y:S01]  /*2d70*/  LDG.E.U16 R0, desc[UR8][R4.64] ;  /* 0x0000000804007981 */ /* 0x000f22000c1e1500 */
[----:B0-----:R-:W-:-:S04]  /*2d80*/  FADD.FTZ R6, R15, -R6 ;  /* 0x800000060f067221 */ /* 0x001fc80000010000 */
[----:B------:R-:W-:Y:S01]  /*2d90*/  FMUL.FTZ R6, R6, R7 ;  /* 0x0000000706067220 */ /* 0x000fe20000410000 */
[----:B---3--:R-:W-:Y:S02]  /*2da0*/  HADD2.F32 R3, -RZ, R8.H0_H0 ;  /* 0x20000008ff037230 */ /* 0x008fe40000004100 */
[----:B--2---:R-:W-:Y:S02]  /*2db0*/  HADD2.F32 R13, -RZ, R10.H0_H0 ;  /* 0x2000000aff0d7230 */ /* 0x004fe40000004100 */
[----:B----4-:R-:W-:-:S03]  /*2dc0*/  HADD2.F32 R0, -RZ, R0.H0_H0 ;  /* 0x20000000ff007230 */ /* 0x010fc60000004100 */
[----:B------:R-:W-:-:S04]  /*2dd0*/  FFMA.FTZ R3, R6, R3, R13 ;  /* 0x0000000306037223 */ /* 0x000fc8000001000d */
        /* <DEDUP_REMOVED lines=11> */
.L_x_320:
[----:B------:R-:W0:Y:S01]  /*2e90*/  LDC.64 R4, c[0x0][0x380] ;  /* 0x0000e000ff047b82 */ /* 0x000e220000000a00 */
[----:B------:R-:W-:Y:S01]  /*2ea0*/  F2FP.F16.F32.PACK_AB R0, RZ, R0 ;  /* 0x00000000ff00723e */ /* 0x000fe200000000ff */
[----:B0-----:R-:W-:-:S05]  /*2eb0*/  IMAD.WIDE R4, R35, 0x2, R4 ;  /* 0x0000000223047825 */ /* 0x001fca00078e0204 */
[----:B------:R0:W-:Y:S02]  /*2ec0*/  STG.E.U16 desc[UR8][R4.64], R0 ;  /* 0x0000000004007986 */ /* 0x0001e4000c101508 */
.L_x_319:
[----:B------:R-:W-:Y:S05]  /*2ed0*/  BSYNC.RECONVERGENT B0 ;  /* 0x0000000000007941 */ /* 0x000fea0003800200 */
.L_x_318:
[----:B------:R-:W-:Y:S01]  /*2ee0*/  ISETP.NE.AND P6, PT, R26, RZ, PT ;  /* 0x000000ff1a00720c */ /* 0x000fe20003fc5270 */
[----:B------:R-:W-:-:S12]  /*2ef0*/  BSSY.RECONVERGENT B0, `(.L_x_321) ;  /* 0x000002e000007945 */ /* 0x000fd80003800200 */
[----:B------:R-:W-:Y:S05]  /*2f00*/  @P6 BRA `(.L_x_322) ;  /* 0x0000000000b06947 */ /* 0x000fea0003800000 */
[----:B01234-:R-:W0:Y:S01]  /*2f10*/  S2R R0, SR_TID.X ;  /* 0x0000000000007919 */ /* 0x01fe220000002100 */
[----:B------:R-:W1:Y:S01]  /*2f20*/  LDC.64 R8, c[0x0][0x3a0] ;  /* 0x0000e800ff087b82 */ /* 0x000e620000000a00 */
[----:B------:R-:W2:Y:S01]  /*2f30*/  LDCU UR4, c[0x0][0x3b4] ;  /* 0x00007680ff0477ac */ /* 0x000ea20008000800 */
[----:B------:R-:W3:Y:S06]  /*2f40*/  LDS.64 R14, [UR12] ;  /* 0x0000000cff0e7984 */ /* 0x000eec0008000a00 */
[----:B------:R-:W4:Y:S08]  /*2f50*/  LDC.64 R6, c[0x0][0x3a8] ;  /* 0x0000ea00ff067b82 */ /* 0x000f300000000a00 */
[----:B------:R-:W5:Y:S01]  /*2f60*/  LDC.64 R4, c[0x0][0x390] ;  /* 0x0000e400ff047b82 */ /* 0x000f620000000a00 */
[----:B0-----:R-:W-:-:S04]  /*2f70*/  IADD3 R0, PT, PT, R0, UR10, RZ ;  /* 0x0000000a00007c10 */ /* 0x001fc8000fffe0ff */
[----:B------:R-:W-:-:S04]  /*2f80*/  IADD3 R0, PT, PT, R0, UR10, RZ ;  /* 0x0000000a00007c10 */ /* 0x000fc8000fffe0ff */
[----:B------:R-:W-:-:S04]  /*2f90*/  IADD3 R0, PT, PT, R0, UR10, RZ ;  /* 0x0000000a00007c10 */ /* 0x000fc8000fffe0ff */
[----:B------:R-:W-:-:S04]  /*2fa0*/  IADD3 R0, PT, PT, R0, UR10, RZ ;  /* 0x0000000a00007c10 */ /* 0x000fc8000fffe0ff */
[----:B------:R-:W-:-:S04]  /*2fb0*/  IADD3 R0, PT, PT, R0, UR10, RZ ;  /* 0x0000000a00007c10 */ /* 0x000fc8000fffe0ff */
[----:B------:R-:W-:-:S04]  /*2fc0*/  IADD3 R0, PT, PT, R0, UR10, RZ ;  /* 0x0000000a00007c10 */ /* 0x000fc8000fffe0ff */
[----:B------:R-:W-:-:S04]  /*2fd0*/  IADD3 R11, PT, PT, R0, UR10, RZ ;  /* 0x0000000a000b7c10 */ /* 0x000fc8000fffe0ff */
[C---:B------:R-:W-:Y:S01]  /*2fe0*/  LOP3.LUT R3, R11.reuse, 0x1f, RZ, 0xc0, !PT ;  /* 0x0000001f0b037812 */ /* 0x040fe200078ec0ff */
[C---:B-1----:R-:W-:Y:S01]  /*2ff0*/  IMAD.WIDE.U32 R8, R11.reuse, 0x2, R8 ;  /* 0x000000020b087825 */ /* 0x042fe200078e0008 */
[C---:B------:R-:W-:Y:S02]  /*3000*/  LOP3.LUT R0, R11.reuse, 0x7fe0, RZ, 0xc0, !PT ;  /* 0x00007fe00b007812 */ /* 0x040fe400078ec0ff */
[----:B------:R-:W-:Y:S01]  /*3010*/  LEA R3, R2, R3, 0x5 ;  /* 0x0000000302037211 */ /* 0x000fe200078e28ff */
[----:B----4-:R-:W-:Y:S02]  /*3020*/  IMAD.WIDE.U32 R6, R11, 0x2, R6 ;  /* 0x000000020b067825 */ /* 0x010fe400078e0006 */
[----:B------:R-:W4:Y:S02]  /*3030*/  LDG.E.U16 R8, desc[UR8][R8.64] ;  /* 0x0000000808087981 */ /* 0x000f24000c1e1500 */
[----:B--2---:R-:W-:Y:S02]  /*3040*/  IMAD R13, R0, UR4, R3 ;  /* 0x00000004000d7c24 */ /* 0x004fe4000f8e0203 */
[----:B------:R-:W2:Y:S02]  /*3050*/  LDG.E.U16 R6, desc[UR8][R6.64] ;  /* 0x0000000806067981 */ /* 0x000ea4000c1e1500 */
[----:B-----5:R-:W-:-:S05]  /*3060*/  IMAD.WIDE R4, R13, 0x2, R4 ;  /* 0x000000020d047825 */ /* 0x020fca00078e0204 */
[----:B------:R-:W5:Y:S01]  /*3070*/  LDG.E.U16 R0, desc[UR8][R4.64] ;  /* 0x0000000804007981 */ /* 0x000f62000c1e1500 */
[----:B---3--:R-:W-:-:S04]  /*3080*/  FADD.FTZ R10, R17, -R14 ;  /* 0x8000000e110a7221 */ /* 0x008fc80000010000 */
[----:B------:R-:W-:Y:S01]  /*3090*/  FMUL.FTZ R10, R10, R15 ;  /* 0x0000000f0a0a7220 */ /* 0x000fe20000410000 */
[----:B----4-:R-:W-:Y:S02]  /*30a0*/  HADD2.F32 R3, -RZ, R8.H0_H0 ;  /* 0x20000008ff037230 */ /* 0x010fe40000004100 */
[----:B--2---:R-:W-:-:S05]  /*30b0*/  HADD2.F32 R11, -RZ, R6.H0_H0 ;  /* 0x20000006ff0b7230 */ /* 0x004fca0000004100 */
        /* <DEDUP_REMOVED lines=13> */
.L_x_323:
[----:B------:R-:W0:Y:S01]  /*3190*/  LDC.64 R4, c[0x0][0x380] ;  /* 0x0000e000ff047b82 */ /* 0x000e220000000a00 */
[----:B------:R-:W-:Y:S01]  /*31a0*/  F2FP.F16.F32.PACK_AB R0, RZ, R0 ;  /* 0x00000000ff00723e */ /* 0x000fe200000000ff */
[----:B0-----:R-:W-:-:S05]  /*31b0*/  IMAD.WIDE R4, R13, 0x2, R4 ;  /* 0x000000020d047825 */ /* 0x001fca00078e0204 */
[----:B------:R0:W-:Y:S02]  /*31c0*/  STG.E.U16 desc[UR8][R4.64], R0 ;  /* 0x0000000004007986 */ /* 0x0001e4000c101508 */
.L_x_322:
[----:B------:R-:W-:Y:S05]  /*31d0*/  BSYNC.RECONVERGENT B0 ;  /* 0x0000000000007941 */ /* 0x000fea0003800200 */
.L_x_321:
        /* <DEDUP_REMOVED lines=10> */
[----:B------:R-:W-:-:S05]  /*3280*/  IADD3 R0, PT, PT, R0, UR10, RZ ;  /* 0x0000000a00007c10 */ /* 0x000fca000fffe0ff */
[----:B------:R-:W-:-:S05]  /*3290*/  VIADD R0, R0, UR10 ;  /* 0x0000000a00007c36 */ /* 0x000fca0008000000 */
        /* <DEDUP_REMOVED lines=32> */
.L_x_326:
[----:B------:R-:W0:Y:S01]  /*34a0*/  LDC.64 R4, c[0x0][0x380] ;  /* 0x0000e000ff047b82 */ /* 0x000e220000000a00 */
[----:B------:R-:W-:Y:S01]  /*34b0*/  F2FP.F16.F32.PACK_AB R0, RZ, R0 ;  /* 0x00000000ff00723e */ /* 0x000fe200000000ff */
[----:B0-----:R-:W-:-:S05]  /*34c0*/  IMAD.WIDE R4, R13, 0x2, R4 ;  /* 0x000000020d047825 */ /* 0x001fca00078e0204 */
[----:B------:R0:W-:Y:S02]  /*34d0*/  STG.E.U16 desc[UR8][R4.64], R0 ;  /* 0x0000000004007986 */ /* 0x0001e4000c101508 */
.L_x_325:
[----:B------:R-:W-:Y:S05]  /*34e0*/  BSYNC.RECONVERGENT B0 ;  /* 0x0000000000007941 */ /* 0x000fea0003800200 */
.L_x_324:
        /* <DEDUP_REMOVED lines=12> */
[----:B------:R-:W-:-:S05]  /*35b0*/  IADD3 R0, PT, PT, R0, UR10, RZ ;  /* 0x0000000a00007c10 */ /* 0x000fca000fffe0ff */
[----:B------:R-:W-:-:S05]  /*35c0*/  VIADD R0, R0, UR10 ;  /* 0x0000000a00007c36 */ /* 0x000fca0008000000 */
        /* <DEDUP_REMOVED lines=31> */
.L_x_329:
[----:B------:R-:W0:Y:S01]  /*37c0*/  LDC.64 R4, c[0x0][0x380] ;  /* 0x0000e000ff047b82 */ /* 0x000e220000000a00 */
[----:B------:R-:W-:Y:S01]  /*37d0*/  F2FP.F16.F32.PACK_AB R0, RZ, R0 ;  /* 0x00000000ff00723e */ /* 0x000fe200000000ff */
[----:B0-----:R-:W-:-:S05]  /*37e0*/  IMAD.WIDE R4, R13, 0x2, R4 ;  /* 0x000000020d047825 */ /* 0x001fca00078e0204 */
[----:B------:R0:W-:Y:S02]  /*37f0*/  STG.E.U16 desc[UR8][R4.64], R0 ;  /* 0x0000000004007986 */ /* 0x0001e4000c101508 */
.L_x_328:
[----:B------:R-:W-:Y:S05]  /*3800*/  BSYNC.RECONVERGENT B0 ;  /* 0x0000000000007941 */ /* 0x000fea0003800200 */
.L_x_327:
[----:B------:R-:W-:Y:S04]  /*3810*/  BSSY.RECONVERGENT B0, `(.L_x_330) ;  /* 0x0000031000007945 */ /* 0x000fe80003800200 */
        /* <DEDUP_REMOVED lines=44> */
.L_x_332:
[----:B------:R-:W0:Y:S01]  /*3ae0*/  LDC.64 R4, c[0x0][0x380] ;  /* 0x0000e000ff047b82 */ /* 0x000e220000000a00 */
[----:B------:R-:W-:Y:S01]  /*3af0*/  F2FP.F16.F32.PACK_AB R0, RZ, R0 ;  /* 0x00000000ff00723e */ /* 0x000fe200000000ff */
[----:B0-----:R-:W-:-:S05]  /*3b00*/  IMAD.WIDE R4, R13, 0x2, R4 ;  /* 0x000000020d047825 */ /* 0x001fca00078e0204 */
[----:B------:R0:W-:Y:S02]  /*3b10*/  STG.E.U16 desc[UR8][R4.64], R0 ;  /* 0x0000000004007986 */ /* 0x0001e4000c101508 */
.L_x_331:
[----:B------:R-:W-:Y:S05]  /*3b20*/  BSYNC.RECONVERGENT B0 ;  /* 0x0000000000007941 */ /* 0x000fea0003800200 */
.L_x_330:
[----:B------:R-:W-:Y:S04]  /*3b30*/  BSSY.RECONVERGENT B0, `(.L_x_333) ;  /* 0x0000026000007945 */ /* 0x000fe80003800200 */
[----:B------:R-:W-:Y:S05]  /*3b40*/  @P4 BRA `(.L_x_334) ;  /* 0x0000000000904947 */ /* 0x000fea0003800000 */
[----:B-12---:R-:W1:Y:S01]  /*3b50*/  LDC.64 R6, c[0x0][0x3a0] ;  /* 0x0000e800ff067b82 */ /* 0x006e620000000a00 */
[----:B------:R-:W2:Y:S01]  /*3b60*/  LDCU UR4, c[0x0][0x3b4] ;  /* 0x00007680ff0477ac */ /* 0x000ea20008000800 */
[C---:B------:R-:W-:Y:S01]  /*3b70*/  LOP3.LUT R3, R48.reuse, 0x1f, RZ, 0xc0, !PT ;  /* 0x0000001f30037812 */ /* 0x040fe200078ec0ff */
[----:B------:R-:W5:Y:S01]  /*3b80*/  LDS.64 R12, [UR12] ;  /* 0x0000000cff0c7984 */ /* 0x000f620008000a00 */
[----:B0--34-:R-:W-:Y:S02]  /*3b90*/  LOP3.LUT R0, R48, 0xffe0, RZ, 0xc0, !PT ;  /* 0x0000ffe030007812 */ /* 0x019fe400078ec0ff */
        /* <DEDUP_REMOVED lines=8> */
[----:B---3--:R-:W-:-:S05]  /*3c20*/  IMAD.WIDE R4, R11, 0x2, R8 ;  /* 0x000000020b047825 */ /* 0x008fca00078e0208 */
[----:B------:R-:W3:Y:S01]  /*3c30*/  LDG.E.U16 R0, desc[UR8][R4.64] ;  /* 0x0000000804007981 */ /* 0x000ee2000c1e1500 */
[----:B-----5:R-:W-:-:S04]  /*3c40*/  FADD.FTZ R8, R25, -R12 ;  /* 0x8000000c19087221 */ /* 0x020fc80000010000 */
        /* <DEDUP_REMOVED lines=16> */
.L_x_335:
[----:B------:R-:W0:Y:S01]  /*3d50*/  LDC.64 R4, c[0x0][0x380] ;  /* 0x0000e000ff047b82 */ /* 0x000e220000000a00 */
[----:B------:R-:W-:Y:S01]  /*3d60*/  F2FP.F16.F32.PACK_AB R0, RZ, R0 ;  /* 0x00000000ff00723e */ /* 0x000fe200000000ff */
[----:B0-----:R-:W-:-:S05]  /*3d70*/  IMAD.WIDE R4, R11, 0x2, R4 ;  /* 0x000000020b047825 */ /* 0x001fca00078e0204 */
[----:B------:R0:W-:Y:S02]  /*3d80*/  STG.E.U16 desc[UR8][R4.64], R0 ;  /* 0x0000000004007986 */ /* 0x0001e4000c101508 */
.L_x_334:
[----:B------:R-:W-:Y:S05]  /*3d90*/  BSYNC.RECONVERGENT B0 ;  /* 0x0000000000007941 */ /* 0x000fea0003800200 */
.L_x_333:
        /* <DEDUP_REMOVED lines=34> */
.L_x_338:
[----:B------:R-:W0:Y:S01]  /*3fc0*/  LDC.64 R4, c[0x0][0x380] ;  /* 0x0000e000ff047b82 */ /* 0x000e220000000a00 */
[----:B------:R-:W-:Y:S01]  /*3fd0*/  F2FP.F16.F32.PACK_AB R0, RZ, R0 ;  /* 0x00000000ff00723e */ /* 0x000fe200000000ff */
[----:B0-----:R-:W-:-:S05]  /*3fe0*/  IMAD.WIDE R4, R13, 0x2, R4 ;  /* 0x000000020d047825 */ /* 0x001fca00078e0204 */
[----:B------:R0:W-:Y:S02]  /*3ff0*/  STG.E.U16 desc[UR8][R4.64], R0 ;  /* 0x0000000004007986 */ /* 0x0001e4000c101508 */
.L_x_337:
[----:B------:R-:W-:Y:S05]  /*4000*/  BSYNC.RECONVERGENT B0 ;  /* 0x0000000000007941 */ /* 0x000fea0003800200 */
.L_x_336:
[----:B------:R-:W-:Y:S04]  /*4010*/  BSSY.RECONVERGENT B0, `(.L_x_339) ;  /* 0x0000026000007945 */ /* 0x000fe80003800200 */
[----:B------:R-:W-:Y:S05]  /*4020*/  @P2 BRA `(.L_x_340) ;  /* 0x0000000000902947 */ /* 0x000fea0003800000 */
[----:B01234-:R-:W0:Y:S01]  /*4030*/  LDC.64 R4, c[0x0][0x3a0] ;  /* 0x0000e800ff047b82 */ /* 0x01fe220000000a00 */
[----:B------:R-:W1:Y:S01]  /*4040*/  LDCU UR4, c[0x0][0x3b4] ;  /* 0x00007680ff0477ac */ /* 0x000e620008000800 */
[C---:B------:R-:W-:Y:S01]  /*4050*/  LOP3.LUT R3, R32.reuse, 0x1f, RZ, 0xc0, !PT ;  /* 0x0000001f20037812 */ /* 0x040fe200078ec0ff */
[----:B------:R-:W2:Y:S01]  /*4060*/  LDS.64 R14, [UR12] ;  /* 0x0000000cff0e7984 */ /* 0x000ea20008000a00 */
[----:B------:R-:W-:Y:S02]  /*4070*/  LOP3.LUT R0, R32, 0xffe0, RZ, 0xc0, !PT ;  /* 0x0000ffe020007812 */ /* 0x000fe400078ec0ff */
        /* <DEDUP_REMOVED lines=27> */
.L_x_341:
[----:B------:R-:W0:Y:S01]  /*4230*/  LDC.64 R4, c[0x0][0x380] ;  /* 0x0000e000ff047b82 */ /* 0x000e220000000a00 */
[----:B------:R-:W-:Y:S01]  /*4240*/  F2FP.F16.F32.PACK_AB R0, RZ, R0 ;  /* 0x00000000ff00723e */ /* 0x000fe200000000ff */
[----:B0-----:R-:W-:-:S05]  /*4250*/  IMAD.WIDE R4, R13, 0x2, R4 ;  /* 0x000000020d047825 */ /* 0x001fca00078e0204 */
[----:B------:R0:W-:Y:S02]  /*4260*/  STG.E.U16 desc[UR8][R4.64], R0 ;  /* 0x0000000004007986 */ /* 0x0001e4000c101508 */
.L_x_340:
[----:B------:R-:W-:Y:S05]  /*4270*/  BSYNC.RECONVERGENT B0 ;  /* 0x0000000000007941 */ /* 0x000fea0003800200 */
.L_x_339:
        /* <DEDUP_REMOVED lines=34> */
.L_x_344:
[----:B------:R-:W0:Y:S01]  /*44a0*/  LDC.64 R4, c[0x0][0x380] ;  /* 0x0000e000ff047b82 */ /* 0x000e220000000a00 */
[----:B------:R-:W-:Y:S01]  /*44b0*/  F2FP.F16.F32.PACK_AB R0, RZ, R0 ;  /* 0x00000000ff00723e */ /* 0x000fe200000000ff */
[----:B0-----:R-:W-:-:S05]  /*44c0*/  IMAD.WIDE R4, R11, 0x2, R4 ;  /* 0x000000020b047825 */ /* 0x001fca00078e0204 */
[----:B------:R0:W-:Y:S02]  /*44d0*/  STG.E.U16 desc[UR8][R4.64], R0 ;  /* 0x0000000004007986 */ /* 0x0001e4000c101508 */
.L_x_343:
[----:B------:R-:W-:Y:S05]  /*44e0*/  BSYNC.RECONVERGENT B0 ;  /* 0x0000000000007941 */ /* 0x000fea0003800200 */
.L_x_342:
[----:B------:R-:W-:Y:S05]  /*44f0*/  @P0 EXIT ;  /* 0x000000000000094d */ /* 0x000fea0003800000 */
        /* <DEDUP_REMOVED lines=32> */
.L_x_345:
[----:B------:R-:W0:Y:S01]  /*4700*/  LDC.64 R2, c[0x0][0x380] ;  /* 0x0000e000ff027b82 */ /* 0x000e220000000a00 */
[----:B------:R-:W-:Y:S01]  /*4710*/  F2FP.F16.F32.PACK_AB R8, RZ, R8 ;  /* 0x00000008ff08723e */ /* 0x000fe200000000ff */
[----:B0-----:R-:W-:-:S05]  /*4720*/  IMAD.WIDE R2, R15, 0x2, R2 ;  /* 0x000000020f027825 */ /* 0x001fca00078e0202 */
[----:B------:R-:W-:Y:S01]  /*4730*/  STG.E.U16 desc[UR8][R2.64], R8 ;  /* 0x0000000802007986 */ /* 0x000fe2000c101508 */
[----:B------:R-:W-:Y:S05]  /*4740*/  EXIT ;  /* 0x000000000000794d */ /* 0x000fea0003800000 */
.L_x_346:
        /* <DEDUP_REMOVED lines=11> */
.L_x_600:


//--------------------- .text._ZN17fastertransformer29add_bias_layernorm_add_res_e2ILi16EEEvP5char2PKS1_P7__half2PKS5_S8_S8_fiiPKfSA_ --------------------------
	.section	.text._ZN17fastertransformer29add_bias_layernorm_add_res_e2ILi16EEEvP5char2PKS1_P7__half2PKS5_S8_S8_fiiPKfSA_,"ax",@progbits
	.align	128
        .global         _ZN17fastertransformer29add_bias_layernorm_add_res_e2ILi16EEEvP5char2PKS1_P7__half2PKS5_S8_S8_fiiPKfSA_
        .type           _ZN17fastertransformer29add_bias_layernorm_add_res_e2ILi16EEEvP5char2PKS1_P7__half2PKS5_S8_S8_fiiPKfSA_,@function
        .size           _ZN17fastertransformer29add_bias_layernorm_add_res_e2ILi16EEEvP5char2PKS1_P7__half2PKS5_S8_S8_fiiPKfSA_,(.L_x_601 - _ZN17fastertransformer29add_bias_layernorm_add_res_e2ILi16EEEvP5char2PKS1_P7__half2PKS5_S8_S8_fiiPKfSA_)
        .other          _ZN17fastertransformer29add_bias_layernorm_add_res_e2ILi16EEEvP5char2PKS1_P7__half2PKS5_S8_S8_fiiPKfSA_,@"STO_CUDA_ENTRY STV_DEFAULT"
_ZN17fastertransformer29add_bias_layernorm_add_res_e2ILi16EEEvP5char2PKS1_P7__half2PKS5_S8_S8_fiiPKfSA_:
.text._ZN17fastertransformer29add_bias_layernorm_add_res_e2ILi16EEEvP5char2PKS1_P7__half2PKS5_S8_S8_fiiPKfSA_:
[----:B------:R-:W-:Y:S08]  /*0000*/  LDC R1, c[0x0][0x37c] ;  /* 0x0000df00ff017b82 */ /* 0x000ff00000000800 */
[----:B------:R-:W0:Y:S01]  /*0010*/  LDC.64 R4, c[0x0][0x3c0] ;  /* 0x0000f000ff047b82 */ /* 0x000e220000000a00 */
[----:B------:R-:W0:Y:S01]  /*0020*/  LDCU.64 UR8, c[0x0][0x358] ;  /* 0x00006b00ff0877ac */ /* 0x000e220008000a00 */
[----:B------:R-:W1:Y:S01]  /*0030*/  S2R R21, SR_TID.X ;  /* 0x0000000000157919 */ /* 0x000e620000002100 */
[----:B------:R-:W2:Y:S05]  /*0040*/  LDCU.64 UR4, c[0x0][0x3c8] ;  /* 0x00007900ff0477ac */ /* 0x000eaa0008000a00 */
[----:B------:R-:W3:Y:S01]  /*0050*/  LDC.64 R14, c[0x0][0x3c8] ;  /* 0x0000f200ff0e7b82 */ /* 0x000ee20000000a00 */
[----:B------:R-:W4:Y:S01]  /*0060*/  LDCU UR11, c[0x0][0x3b8] ;  /* 0x00007700ff0b77ac */ /* 0x000f220008000800 */
[----:B------:R-:W0:Y:S01]  /*0070*/  S2R R0, SR_CTAID.X ;  /* 0x0000000000007919 */ /* 0x000e220000002500 */
[----:B------:R-:W1:Y:S01]  /*0080*/  LDCU UR7, c[0x0][0x360] ;  /* 0x00006c00ff0777ac */ /* 0x000e620008000800 */
[----:B--2---:R-:W-:Y:S01]  /*0090*/  UISETP.NE.U32.AND UP0, UPT, UR4, URZ, UPT ;  /* 0x000000ff0400728c */ /* 0x004fe2000bf05070 */
[----:B0-----:R-:W2:Y:S01]  /*00a0*/  LDG.E.CONSTANT R4, desc[UR8][R4.64] ;  /* 0x0000000804047981 */ /* 0x001ea2000c1e9900 */
[----:B----4-:R-:W-:-:S02]  /*00b0*/  USHF.R.S32.HI UR10, URZ, 0x1, UR11 ;  /* 0x00000001ff0a7899 */ /* 0x010fc4000801140b */
[----:B------:R-:W-:-:S04]  /*00c0*/  UISETP.NE.AND.EX UP0, UPT, UR5, URZ, UPT, UP0 ;  /* 0x000000ff0500728c */ /* 0x000fc8000bf05300 */
[C---:B-1----:R-:W-:Y:S02]  /*00d0*/  ISETP.LT.AND P1, PT, R21.reuse, UR10, PT ;  /* 0x0000000a15007c0c */ /* 0x042fe4000bf21270 */
[----:B------:R-:W-:Y:S01]  /*00e0*/  PLOP3.LUT P0, PT, PT, PT, UP0, 0x80, 0x8 ;  /* 0x000000000008781c */ /* 0x000fe20003f0f008 */
[----:B------:R-:W-:Y:S01]  /*00f0*/  BSSY.RECONVERGENT B0, `(.L_x_347) ;  /* 0x0000021000007945 */ /* 0x000fe20003800200 */
[----:B------:R-:W-:Y:S01]  /*0100*/  IADD3 R2, PT, PT, R21, UR7, RZ ;  /* 0x0000000715027c10 */ /* 0x000fe2000fffe0ff */
[----:B------:R-:W-:Y:S01]  /*0110*/  HFMA2 R24, -RZ, RZ, 0, 0 ;  /* 0x00000000ff187431 */ /* 0x000fe200000001ff */
[----:B------:R-:W-:-:S09]  /*0120*/  P2R R3, PR, RZ, 0x2 ;  /* 0x00000002ff037803 */ /* 0x000fd20000000000 */
[----:B---3--:R0:W5:Y:S01]  /*0130*/  @P0 LDG.E.CONSTANT R14, desc[UR8][R14.64] ;  /* 0x000000080e0e0981 */ /* 0x008162000c1e9900 */
[----:B------:R-:W-:Y:S02]  /*0140*/  ISETP.GE.AND P0, PT, R2, UR10, PT ;  /* 0x0000000a02007c0c */ /* 0x000fe4000bf06270 */
[----:B--2---:R-:W-:Y:S01]  /*0150*/  R2UR UR4, R4 ;  /* 0x00000000040472ca */ /* 0x004fe200000e0000 */
[----:B0-----:R-:W-:-:S14]  /*0160*/  @!P1 BRA `(.L_x_348) ;  /* 0x0000000000649947 */ /* 0x001fdc0003800000 */
        /* <DEDUP_REMOVED lines=25> */
.L_x_348:
[----:B------:R-:W-:Y:S05]  /*0300*/  BSYNC.RECONVERGENT B0 ;  /* 0x0000000000007941 */ /* 0x000fea0003800200 */
.L_x_347:
        /* <DEDUP_REMOVED lines=27> */
.L_x_350:
[----:B------:R-:W-:Y:S05]  /*04c0*/  BSYNC.RECONVERGENT B0 ;  /* 0x0000000000007941 */ /* 0x000fea0003800200 */
.L_x_349:
        /* <DEDUP_REMOVED lines=29> */
.L_x_352:
[----:B------:R-:W-:Y:S05]  /*06a0*/  BSYNC.RECONVERGENT B0 ;  /* 0x0000000000007941 */ /* 0x000fea0003800200 */
.L_x_351:
        /* <DEDUP_REMOVED lines=29> */
.L_x_354:
[----:B------:R-:W-:Y:S05]  /*0880*/  BSYNC.RECONVERGENT B0 ;  /* 0x0000000000007941 */ /* 0x000fea0003800200 */
.L_x_353:
        /* <DEDUP_REMOVED lines=29> */
.L_x_356:
[----:B------:R-:W-:Y:S05]  /*0a60*/  BSYNC.RECONVERGENT B0 ;  /* 0x0000000000007941 */ /* 0x000fea0003800200 */
.L_x_355:
        /* <DEDUP_REMOVED lines=29> */
.L_x_358:
[----:B------:R-:W-:Y:S05]  /*0c40*/  BSYNC.RECONVERGENT B0 ;  /* 0x0000000000007941 */ /* 0x000fea0003800200 */
.L_x_357:
        /* <DEDUP_REMOVED lines=15> */
[----:B0-----:R-:W-:-:S05]  /*0d40*/  IMAD.WIDE.U32 R6, R4, 0x4, R6 ;  /* 0x0000000404067825 */ /* 0x001fca00078e0006 */
        /* <DEDUP_REMOVED lines=13> */
.L_x_360:
[----:B------:R-:W-:Y:S05]  /*0e20*/  BSYNC.RECONVERGENT B0 ;  /* 0x0000000000007941 */ /* 0x000fea0003800200 */
.L_x_359:
        /* <DEDUP_REMOVED lines=29> */
.L_x_362:
[----:B------:R-:W-:Y:S05]  /*1000*/  BSYNC.RECONVERGENT B0 ;  /* 0x0000000000007941 */ /* 0x000fea0003800200 */
.L_x_361:
        /* <DEDUP_REMOVED lines=29> */
.L_x_364:
[----:B------:R-:W-:Y:S05]  /*11e0*/  BSYNC.RECONVERGENT B0 ;  /* 0x0000000000007941 */ /* 0x000fea0003800200 */
.L_x_363:
[----:B------:R-:W-:Y:S01]  /*11f0*/  IADD3 R11, PT, PT, R6, UR7, RZ ;  /* 0x00000007060b7c10 */ /* 0x000fe2000fffe0ff */
[----:B------:R-:W-:Y:S03]  /*1200*/  BSSY.RECONVERGENT B0, `(.L_x_365) ;  /* 0x000001c000007945 */ /* 0x000fe60003800200 */
[----:B------:R-:W-:-:S13]  /*1210*/  ISETP.GE.AND P0, PT, R11, UR10, PT ;  /* 0x0000000a0b007c0c */ /* 0x000fda000bf06270 */
        /* <DEDUP_REMOVED lines=11> */
[----:B------:R0:W2:Y:S01]  /*12d0*/  LDG.E.U16 R6, desc[UR8][R6.64] ;  /* 0x0000000806067981 */ /* 0x0000a2000c1e1500 */
[----:B-1----:R-:W-:-:S06]  /*12e0*/  IMAD.WIDE.U32 R8, R11, 0x4, R8 ;  /* 0x000000040b087825 */ /* 0x002fcc00078e0008 */
[----:B------:R-:W3:Y:S01]  /*12f0*/  LDG.E R8, desc[UR8][R8.64] ;  /* 0x0000000808087981 */ /* 0x000ee2000c1e1900 */
        /* <DEDUP_REMOVED lines=12> */
.L_x_366:
[----:B------:R-:W-:Y:S05]  /*13c0*/  BSYNC.RECONVERGENT B0 ;  /* 0x0000000000007941 */ /* 0x000fea0003800200 */
.L_x_365:
[----:B------:R-:W-:Y:S01]  /*13d0*/  IADD3 R13, PT, PT, R11, UR7, RZ ;  /* 0x000000070b0d7c10 */ /* 0x000fe2000fffe0ff */
[----:B------:R-:W-:Y:S03]  /*13e0*/  BSSY.RECONVERGENT B0, `(.L_x_367) ;  /* 0x000001d000007945 */ /* 0x000fe60003800200 */
[----:B------:R-:W-:-:S04]  /*13f0*/  ISETP.GE.AND P0, PT, R13, UR10, PT ;  /* 0x0000000a0d007c0c */ /* 0x000fc8000bf06270 */
        /* <DEDUP_REMOVED lines=27> */
.L_x_368:
[----:B------:R-:W-:Y:S05]  /*15b0*/  BSYNC.RECONVERGENT B0 ;  /* 0x0000000000007941 */ /* 0x000fea0003800200 */
.L_x_367:
        /* <DEDUP_REMOVED lines=29> */
.L_x_370:
[----:B------:R-:W-:Y:S05]  /*1790*/  BSYNC.RECONVERGENT B0 ;  /* 0x0000000000007941 */ /* 0x000fea0003800200 */
.L_x_369:
[----:B------:R-:W-:Y:S01]  /*17a0*/  IADD3 R15, PT, PT, R15, UR7, RZ ;  /* 0x000000070f0f7c10 */ /* 0x000fe2000fffe0ff */
[----:B------:R-:W-:Y:S01]  /*17b0*/  BSSY.RECONVERGENT B0, `(.L_x_371) ;  /* 0x000001d000007945 */ /* 0x000fe20003800200 */
[----:B------:R-:W-:Y:S02]  /*17c0*/  PLOP3.LUT P3, PT, PT, PT, UP0, 0x80, 0x8 ;  /* 0x000000000008781c */ /* 0x000fe40003f6f008 */
        /* <DEDUP_REMOVED lines=27> */
.L_x_372:
[----:B------:R-:W-:Y:S05]  /*1980*/  BSYNC.RECONVERGENT B0 ;  /* 0x0000000000007941 */ /* 0x000fea0003800200 */
.L_x_371:
[----:B------:R-:W-:Y:S01]  /*1990*/  IADD3 R15, PT, PT, R15, UR7, RZ ;  /* 0x000000070f0f7c10 */ /* 0x000fe2000fffe0ff */
[----:B------:R-:W-:Y:S01]  /*19a0*/  UMOV UR12, 0xbf800000 ;  /* 0xbf800000000c7882 */ /* 0x000fe20000000000 */
[----:B-----5:R-:W-:Y:S01]  /*19b0*/  @P3 R2UR UR12, R14 ;  /* 0x000000000e0c32ca */ /* 0x020fe200000e0000 */
[----:B------:R-:W-:Y:S01]  /*19c0*/  BSSY.RECONVERGENT B0, `(.L_x_373) ;  /* 0x000001e000007945 */ /* 0x000fe20003800200 */
[C---:B------:R-:W-:Y:S02]  /*19d0*/  ISETP.GE.AND P2, PT, R15.reuse, UR10, PT ;  /* 0x0000000a0f007c0c */ /* 0x040fe4000bf46270 */
[----:B------:R-:W-:-:S04]  /*19e0*/  IADD3 R17, PT, PT, R15, UR7, RZ ;  /* 0x000000070f117c10 */ /* 0x000fc8000fffe0ff */
[----:B------:R-:W-:-:S07]  /*19f0*/  ISETP.GE.AND P3, PT, R17, UR10, PT ;  /* 0x0000000a11007c0c */ /* 0x000fce000bf66270 */
[----:B------:R-:W-:Y:S06]  /*1a00*/  @P2 BRA `(.L_x_374) ;  /* 0x0000000000642947 */ /* 0x000fec0003800000 */
        /* <DEDUP_REMOVED lines=25> */
.L_x_374:
[----:B------:R-:W-:Y:S05]  /*1ba0*/  BSYNC.RECONVERGENT B0 ;  /* 0x0000000000007941 */ /* 0x000fea0003800200 */
.L_x_373:
        /* <DEDUP_REMOVED lines=28> */
.L_x_376:
[----:B------:R-:W-:Y:S05]  /*1d70*/  BSYNC.RECONVERGENT B0 ;  /* 0x0000000000007941 */ /* 0x000fea0003800200 */
.L_x_375:
        /* <DEDUP_REMOVED lines=28> */
.L_x_378:
[----:B------:R-:W-:Y:S05]  /*1f40*/  BSYNC.RECONVERGENT B0 ;  /* 0x0000000000007941 */ /* 0x000fea0003800200 */
.L_x_377:
[----:B------:R-:W0:Y:S01]  /*1f50*/  SHFL.BFLY PT, R15, R24, 0x10, 0x1f ;  /* 0x0e001f00180f7f89 */ /* 0x000e2200000e0000 */
[----:B------:R-:W-:Y:S01]  /*1f60*/  I2FP.F32.U32 R16, UR7 ;  /* 0x0000000700107c45 */ /* 0x000fe20008201000 */
[----:B------:R-:W1:Y:S01]  /*1f70*/  S2UR UR6, SR_CgaCtaId ;  /* 0x00000000000679c3 */ /* 0x000e620000008800 */
[----:B------:R-:W-:Y:S01]  /*1f80*/  I2FP.F32.U32 R27, R21 ;  /* 0x00000015001b7245 */ /* 0x000fe20000201000 */
[----:B------:R-:W-:Y:S01]  /*1f90*/  UMOV UR5, 0x400 ;  /* 0x0000040000057882 */ /* 0x000fe20000000000 */
[----:B------:R-:W-:Y:S01]  /*1fa0*/  LOP3.LUT P6, RZ, R21, 0x1f, RZ, 0xc0, !PT ;  /* 0x0000001f15ff7812 */ /* 0x000fe200078cc0ff */
[----:B------:R-:W-:Y:S01]  /*1fb0*/  FMUL.FTZ R29, R16, 0.03125 ;  /* 0x3d000000101d7820 */ /* 0x000fe20000410000 */
[----:B------:R-:W-:Y:S01]  /*1fc0*/  USHF.L.U32 UR4, UR7, 0x1, URZ ;  /* 0x0000000107047899 */ /* 0x000fe200080006ff */
[----:B------:R-:W-:Y:S03]  /*1fd0*/  BSSY.RECONVERGENT B0, `(.L_x_379) ;  /* 0x0000118000007945 */ /* 0x000fe60003800200 */
[----:B------:R-:W-:Y:S01]  /*1fe0*/  FSETP.GT.FTZ.AND P5, PT, R29, R27, PT ;  /* 0x0000001b1d00720b */ /* 0x000fe20003fb4000 */
[----:B0-----:R-:W-:Y:S01]  /*1ff0*/  FADD.FTZ R17, R15, R24 ;  /* 0x000000180f117221 */ /* 0x001fe20000010000 */
[----:B-1----:R-:W-:-:S04]  /*2000*/  ULEA UR13, UR6, UR5, 0x18 ;  /* 0x00000005060d7291 */ /* 0x002fc8000f8ec0ff */
[----:B------:R-:W0:Y:S02]  /*2010*/  SHFL.BFLY PT, R14, R17, 0x8, 0x1f ;  /* 0x0d001f00110e7f89 */ /* 0x000e2400000e0000 */
[----:B0-----:R-:W-:-:S05]  /*2020*/  FADD.FTZ R25, R17, R14 ;  /* 0x0000000e11197221 */ /* 0x001fca0000010000 */
[----:B------:R-:W-:Y:S01]  /*2030*/  @P5 SHF.L.U32 R17, R21, 0x2, RZ ;  /* 0x0000000215115819 */ /* 0x000fe200000006ff */
[----:B------:R-:W0:Y:S03]  /*2040*/  SHFL.BFLY PT, R14, R25, 0x4, 0x1f ;  /* 0x0c801f00190e7f89 */ /* 0x000e2600000e0000 */
[----:B------:R-:W-:Y:S01]  /*2050*/  @P5 LOP3.LUT R17, R17, 0x7c, RZ, 0xc0, !PT ;  /* 0x0000007c11115812 */ /* 0x000fe200078ec0ff */
[----:B0-----:R-:W-:Y:S02]  /*2060*/  FADD.FTZ R26, R25, R14 ;  /* 0x0000000e191a7221 */ /* 0x001fe40000010000 */
[----:B------:R-:W0:Y:S03]  /*2070*/  S2R R14, SR_CgaCtaId ;  /* 0x00000000000e7919 */ /* 0x000e260000008800 */
[----:B------:R-:W1:Y:S02]  /*2080*/  SHFL.BFLY PT, R15, R26, 0x2, 0x1f ;  /* 0x0c401f001a0f7f89 */ /* 0x000e6400000e0000 */
[----:B-1----:R-:W-:Y:S01]  /*2090*/  FADD.FTZ R16, R26, R15 ;  /* 0x0000000f1a107221 */ /* 0x002fe20000010000 */
[----:B------:R-:W-:-:S04]  /*20a0*/  MOV R15, 0x400 ;  /* 0x00000400000f7802 */ /* 0x000fc80000000f00 */
[C---:B------:R-:W-:Y:S02]  /*20b0*/  @P5 IADD3 R25, PT, PT, R15.reuse, 0x8, RZ ;  /* 0x000000080f195810 */ /* 0x040fe40007ffe0ff */
[----:B------:R-:W-:Y:S02]  /*20c0*/  @!P6 IADD3 R27, PT, PT, R15, 0x8, RZ ;  /* 0x000000080f1be810 */ /* 0x000fe40007ffe0ff */
[----:B0-----:R-:W-:Y:S02]  /*20d0*/  @P5 LEA R24, R14, R25, 0x18 ;  /* 0x000000190e185211 */ /* 0x001fe400078ec0ff */
[----:B------:R-:W0:Y:S02]  /*20e0*/  SHFL.BFLY PT, R25, R16, 0x1, 0x1f ;  /* 0x0c201f0010197f89 */ /* 0x000e2400000e0000 */
[----:B------:R-:W-:Y:S02]  /*20f0*/  @P5 IADD3 R17, PT, PT, R24, R17, RZ ;  /* 0x0000001118115210 */ /* 0x000fe40007ffe0ff */
[----:B------:R-:W-:-:S04]  /*2100*/  @!P6 LEA R24, R14, R27, 0x18 ;  /* 0x0000001b0e18e211 */ /* 0x000fc800078ec0ff */
[----:B------:R-:W-:Y:S01]  /*2110*/  @!P6 LEA.HI R24, R21, R24, RZ, 0x1d ;  /* 0x000000181518e211 */ /* 0x000fe200078fe8ff */
[----:B0-----:R-:W-:Y:S01]  /*2120*/  FADD.FTZ R27, R16, R25 ;  /* 0x00000019101b7221 */ /* 0x001fe20000010000 */
[----:B------:R-:W-:-:S04]  /*2130*/  MOV R25, RZ ;  /* 0x000000ff00197202 */ /* 0x000fc80000000f00 */
[----:B------:R-:W-:Y:S01]  /*2140*/  @!P6 STS [R24], R27 ;  /* 0x0000001b1800e388 */ /* 0x000fe20000000800 */
[----:B------:R-:W-:Y:S01]  /*2150*/  BAR.SYNC.DEFER_BLOCKING 0x0 ;  /* 0x0000000000007b1d */ /* 0x000fe20000010000 */
[----:B------:R-:W-:-:S05]  /*2160*/  ISETP.NE.AND P6, PT, R21, RZ, PT ;  /* 0x000000ff1500720c */ /* 0x000fca0003fc5270 */
[----:B------:R0:W1:Y:S08]  /*2170*/  @P5 LDS R25, [R17] ;  /* 0x0000000011195984 */ /* 0x0000700000000800 */
[----:B0-----:R-:W-:-:S06]  /*2180*/  @!P6 I2FP.F32.S32 R17, UR11 ;  /* 0x0000000b0011ec45 */ /* 0x001fcc0008201400 */
[----:B------:R-:W0:Y:S01]  /*2190*/  @!P6 MUFU.RCP R17, R17 ;  /* 0x000000110011e308 */ /* 0x000e220000001000 */
[----:B-1----:R-:W1:Y:S02]  /*21a0*/  SHFL.BFLY PT, R16, R25, 0x10, 0x1f ;  /* 0x0e001f0019107f89 */ /* 0x002e6400000e0000 */
[----:B-1----:R-:W-:Y:S01]  /*21b0*/  FADD.FTZ R16, R16, R25 ;  /* 0x0000001910107221 */ /* 0x002fe20000010000 */
[----:B------:R-:W-:Y:S02]  /*21c0*/  @!P6 LEA R25, R14, R15, 0x18 ;  /* 0x0000000f0e19e211 */ /* 0x000fe400078ec0ff */
[----:B------:R-:W-:Y:S02]  /*21d0*/  IADD3 R15, PT, PT, -R21, UR10, RZ ;  /* 0x0000000a150f7c10 */ /* 0x000fe4000fffe1ff */
        /* <DEDUP_REMOVED lines=9> */
[----:B------:R-:W-:Y:S01]  /*2270*/  @!P6 STS [R25], R24 ;  /* 0x000000181900e388 */ /* 0x000fe20000000800 */
[----:B------:R-:W-:Y:S01]  /*2280*/  BAR.SYNC.DEFER_BLOCKING 0x0 ;  /* 0x0000000000007b1d */ /* 0x000fe20000010000 */
[----:B------:R-:W-:-:S13]  /*2290*/  ISETP.GE.AND P6, PT, R15, 0x1, PT ;  /* 0x000000010f00780c */ /* 0x000fda0003fc6270 */
[--C-:B------:R-:W-:Y:S02]  /*22a0*/  @P6 HADD2.F32 R27, -RZ, R28.reuse.H1_H1 ;  /* 0x3000001cff1b6230 */ /* 0x100fe40000004100 */
[----:B------:R-:W-:Y:S01]  /*22b0*/  @P6 HADD2.F32 R17, -RZ, R28.H0_H0 ;  /* 0x2000001cff116230 */ /* 0x000fe20000004100 */
[----:B------:R-:W0:Y:S02]  /*22c0*/  LDS R14, [UR13] ;  /* 0x0000000dff0e7984 */ /* 0x000e240008000800 */
[--C-:B0-----:R-:W-:Y:S02]  /*22d0*/  @P6 FADD.FTZ R16, R27, -R14.reuse ;  /* 0x8000000e1b106221 */ /* 0x101fe40000010000 */
[----:B------:R-:W-:Y:S02]  /*22e0*/  @P6 FADD.FTZ R17, R17, -R14 ;  /* 0x8000000e11116221 */ /* 0x000fe40000010000 */
[----:B------:R-:W-:Y:S01]  /*22f0*/  @P6 FMUL.FTZ R26, R16, R16 ;  /* 0x00000010101a6220 */ /* 0x000fe20000410000 */
[----:B------:R-:W-:-:S03]  /*2300*/  HFMA2 R16, -RZ, RZ, 0, 0 ;  /* 0x00000000ff107431 */ /* 0x000fc600000001ff */
[----:B------:R-:W-:-:S04]  /*2310*/  @P6 FFMA.FTZ R26, R17, R17, R26 ;  /* 0x00000011111a6223 */ /* 0x000fc8000001001a */
[----:B------:R-:W-:Y:S01]  /*2320*/  @P6 FADD.FTZ R16, RZ, R26 ;  /* 0x0000001aff106221 */ /* 0x000fe20000010000 */
[----:B------:R-:W-:-:S13]  /*2330*/  ISETP.LE.AND P6, PT, R15, UR7, PT ;  /* 0x000000070f007c0c */ /* 0x000fda000bfc3270 */
[--C-:B------:R-:W-:Y:S02]  /*2340*/  @!P6 HADD2.F32 R25, -RZ, R23.reuse.H1_H1 ;  /* 0x30000017ff19e230 */ /* 0x100fe40000004100 */
[----:B------:R-:W-:-:S03]  /*2350*/  @!P6 HADD2.F32 R17, -RZ, R23.H0_H0 ;  /* 0x20000017ff11e230 */ /* 0x000fc60000004100 */
[--C-:B------:R-:W-:Y:S02]  /*2360*/  @!P6 FADD.FTZ R24, R25, -R14.reuse ;  /* 0x8000000e1918e221 */ /* 0x100fe40000010000 */
[----:B------:R-:W-:Y:S02]  /*2370*/  @!P6 FADD.FTZ R17, R17, -R14 ;  /* 0x8000000e1111e221 */ /* 0x000fe40000010000 */
[----:B------:R-:W-:-:S04]  /*2380*/  @!P6 FMUL.FTZ R24, R24, R24 ;  /* 0x000000181818e220 */ /* 0x000fc80000410000 */
[----:B------:R-:W-:-:S04]  /*2390*/  @!P6 FFMA.FTZ R17, R17, R17, R24 ;  /* 0x000000111111e223 */ /* 0x000fc80000010018 */
[----:B------:R-:W-:Y:S01]  /*23a0*/  @!P6 FADD.FTZ R16, R16, R17 ;  /* 0x000000111010e221 */ /* 0x000fe20000010000 */
[----:B------:R-:W-:Y:S01]  /*23b0*/  ISETP.LE.AND P6, PT, R15, UR4, PT ;  /* 0x000000040f007c0c */ /* 0x000fe2000bfc3270 */
[----:B------:R-:W-:-:S12]  /*23c0*/  UIMAD UR4, UR7, 0x3, URZ ;  /* 0x00000003070478a4 */ /* 0x000fd8000f8e02ff */
        /* <DEDUP_REMOVED lines=8> */
[----:B------:R-:W-:-:S12]  /*2450*/  USHF.L.U32 UR4, UR7, 0x2, URZ ;  /* 0x0000000207047899 */ /* 0x000fd800080006ff */
        /* <DEDUP_REMOVED lines=114> */
[----:B------:R-:W-:-:S04]  /*2b80*/  LOP3.LUT P6, RZ, R21, 0x1f, RZ, 0xc0, !PT ;  /* 0x0000001f15ff7812 */ /* 0x000fc800078cc0ff */
[----:B------:R-:W0:Y:S09]  /*2b90*/  SHFL.BFLY PT, R15, R16, 0x10, 0x1f ;  /* 0x0e001f00100f7f89 */ /* 0x000e3200000e0000 */
[----:B------:R-:W-:-:S05]  /*2ba0*/  VOTEU.ALL UP1, P6 ;  /* 0x0000000000ff7886 */ /* 0x000fca0003020000 */
[----:B------:R-:W-:-:S04]  /*2bb0*/  @!UP1 UIADD3 UR4, UPT, UPT, UR5, 0x8, URZ ;  /* 0x0000000805049890 */ /* 0x000fc8000fffe0ff */
[----:B------:R-:W-:Y:S01]  /*2bc0*/  @!UP1 ULEA UR4, UR6, UR4, 0x18 ;  /* 0x0000000406049291 */ /* 0x000fe2000f8ec0ff */
[----:B------:R-:W-:Y:S01]  /*2bd0*/  VOTEU.ANY UP1, P5 ;  /* 0x0000000000ff7886 */ /* 0x000fe20002820100 */
[----:B0-----:R-:W-:-:S04]  /*2be0*/  FADD.FTZ R15, R15, R16 ;  /* 0x000000100f0f7221 */ /* 0x001fc80000010000 */
[----:B------:R-:W-:Y:S01]  /*2bf0*/  @!P6 LEA.HI R16, R21, UR4, RZ, 0x1d ;  /* 0x000000041510ec11 */ /* 0x000fe2000f8fe8ff */
[----:B------:R-:W-:Y:S01]  /*2c00*/  @UP1 UIADD3 UR4, UPT, UPT, UR5, 0x8, URZ ;  /* 0x0000000805041890 */ /* 0x000fe2000fffe0ff */
[----:B------:R-:W0:Y:S03]  /*2c10*/  SHFL.BFLY PT, R14, R15, 0x8, 0x1f ;  /* 0x0d001f000f0e7f89 */ /* 0x000e2600000e0000 */
[----:B------:R-:W-:Y:S01]  /*2c20*/  @UP1 ULEA UR4, UR6, UR4, 0x18 ;  /* 0x0000000406041291 */ /* 0x000fe2000f8ec0ff */
[----:B0-----:R-:W-:Y:S01]  /*2c30*/  FADD.FTZ R14, R15, R14 ;  /* 0x0000000e0f0e7221 */ /* 0x001fe20000010000 */
[----:B------:R-:W-:-:S04]  /*2c40*/  @P5 SHF.L.U32 R15, R21, 0x2, RZ ;  /* 0x00000002150f5819 */ /* 0x000fc800000006ff */
[----:B------:R-:W0:Y:S01]  /*2c50*/  SHFL.BFLY PT, R17, R14, 0x4, 0x1f ;  /* 0x0c801f000e117f89 */ /* 0x000e2200000e0000 */
[----:B------:R-:W-:Y:S01]  /*2c60*/  @P5 LOP3.LUT R27, R15, 0x7c, RZ, 0xc0, !PT ;  /* 0x0000007c0f1b5812 */ /* 0x000fe200078ec0ff */
        /* <DEDUP_REMOVED lines=8> */
[----:B------:R-:W-:-:S05]  /*2cf0*/  ISETP.LT.AND P6, PT, R21, UR10, PT ;  /* 0x0000000a15007c0c */ /* 0x000fca000bfc1270 */
[----:B------:R0:W1:Y:S01]  /*2d00*/  @P5 LDS R14, [R27+UR4] ;  /* 0x000000041b0e5984 */ /* 0x0000620008000800 */
[----:B------:R-:W-:-:S13]  /*2d10*/  ISETP.NE.AND P5, PT, R21, RZ, PT ;  /* 0x000000ff1500720c */ /* 0x000fda0003fa5270 */
[----:B------:R-:W2:Y:S01]  /*2d20*/  @!P5 LDC R26, c[0x0][0x3b0] ;  /* 0x0000ec00ff1adb82 */ /* 0x000ea20000000800 */
[----:B0-----:R-:W-:Y:S01]  /*2d30*/  @!P5 I2FP.F32.S32 R27, UR11 ;  /* 0x0000000b001bdc45 */ /* 0x001fe20008201400 */
[----:B-1----:R-:W0:Y:S02]  /*2d40*/  SHFL.BFLY PT, R15, R14, 0x10, 0x1f ;  /* 0x0e001f000e0f7f89 */ /* 0x002e2400000e0000 */
[----:B0-----:R-:W-:Y:S02]  /*2d50*/  FADD.FTZ R15, R15, R14 ;  /* 0x0000000e0f0f7221 */ /* 0x001fe40000010000 */
[----:B------:R-:W2:Y:S03]  /*2d60*/  @!P5 MUFU.RCP R14, R27 ;  /* 0x0000001b000ed308 */ /* 0x000ea60000001000 */
[----:B------:R-:W0:Y:S02]  /*2d70*/  SHFL.BFLY PT, R16, R15, 0x8, 0x1f ;  /* 0x0d001f000f107f89 */ /* 0x000e2400000e0000 */
[----:B0-----:R-:W-:-:S05]  /*2d80*/  FADD.FTZ R16, R15, R16 ;  /* 0x000000100f107221 */ /* 0x001fca0000010000 */
[----:B------:R-:W0:Y:S02]  /*2d90*/  SHFL.BFLY PT, R17, R16, 0x4, 0x1f ;  /* 0x0c801f0010117f89 */ /* 0x000e2400000e0000 */
[----:B0-----:R-:W-:-:S05]  /*2da0*/  FADD.FTZ R17, R16, R17 ;  /* 0x0000001110117221 */ /* 0x001fca0000010000 */
[----:B------:R-:W0:Y:S02]  /*2db0*/  SHFL.BFLY PT, R24, R17, 0x2, 0x1f ;  /* 0x0c401f0011187f89 */ /* 0x000e2400000e0000 */
[----:B0-----:R-:W-:-:S05]  /*2dc0*/  FADD.FTZ R24, R17, R24 ;  /* 0x0000001811187221 */ /* 0x001fca0000010000 */
[----:B------:R-:W0:Y:S02]  /*2dd0*/  SHFL.BFLY PT, R25, R24, 0x1, 0x1f ;  /* 0x0c201f0018197f89 */ /* 0x000e2400000e0000 */
[----:B0-----:R-:W-:-:S04]  /*2de0*/  FADD.FTZ R25, R24, R25 ;  /* 0x0000001918197221 */ /* 0x001fc80000010000 */
[----:B--2---:R-:W-:-:S06]  /*2df0*/  @!P5 FFMA.FTZ R14, R25, R14, R26 ;  /* 0x0000000e190ed223 */ /* 0x004fcc000001001a */
[----:B------:R-:W0:Y:S02]  /*2e00*/  @!P5 MUFU.RSQ R14, R14 ;  /* 0x0000000e000ed308 */ /* 0x000e240000001400 */
[----:B0-----:R0:W-:Y:S01]  /*2e10*/  @!P5 STS [UR13+0x4], R14 ;  /* 0x0000040eff00d988 */ /* 0x0011e2000800080d */
[----:B------:R-:W-:Y:S06]  /*2e20*/  BAR.SYNC.DEFER_BLOCKING 0x0 ;  /* 0x0000000000007b1d */ /* 0x000fec0000010000 */
[----:B------:R-:W-:Y:S05]  /*2e30*/  @!P6 BRA `(.L_x_380) ;  /* 0x0000000000c4e947 */ /* 0x000fea0003800000 */
[----:B------:R-:W1:Y:S01]  /*2e40*/  LDC.64 R24, c[0x0][0x3a0] ;  /* 0x0000e800ff187b82 */ /* 0x000e620000000a00 */
[----:B------:R-:W2:Y:S07]  /*2e50*/  LDS.64 R16, [UR13] ;  /* 0x0000000dff107984 */ /* 0x000eae0008000a00 */
[----:B0-----:R-:W0:Y:S01]  /*2e60*/  LDC.64 R14, c[0x0][0x3a8] ;  /* 0x0000ea00ff0e7b82 */ /* 0x001e220000000a00 */
[----:B------:R-:W-:Y:S01]  /*2e70*/  HADD2.F32 R29, -RZ, R28.H0_H0 ;  /* 0x2000001cff1d7230 */ /* 0x000fe20000004100 */
[----:B------:R-:W3:Y:S01]  /*2e80*/  LDCU UR4, c[0x0][0x3b4] ;  /* 0x00007680ff0477ac */ /* 0x000ee20008000800 */
[----:B-1----:R-:W-:-:S06]  /*2e90*/  IMAD.WIDE.U32 R24, R21, 0x4, R24 ;  /* 0x0000000415187825 */ /* 0x002fcc00078e0018 */
[----:B------:R-:W4:Y:S01]  /*2ea0*/  LDG.E R24, desc[UR8][R24.64] ;  /* 0x0000000818187981 */ /* 0x000f22000c1e1900 */
[----:B0-----:R-:W-:-:S05]  /*2eb0*/  IMAD.WIDE.U32 R14, R21, 0x4, R14 ;  /* 0x00000004150e7825 */ /* 0x001fca00078e000e */
[----:B------:R0:W5:Y:S01]  /*2ec0*/  LDG.E R27, desc[UR8][R14.64] ;  /* 0x000000080e1b7981 */ /* 0x000162000c1e1900 */
[----:B--2---:R-:W-:-:S04]  /*2ed0*/  FADD.FTZ R26, R29, -R16 ;  /* 0x800000101d1a7221 */ /* 0x004fc80000010000 */
[----:B0-----:R-:W-:Y:S01]  /*2ee0*/  FMUL.FTZ R14, R26, R17 ;  /* 0x000000111a0e7220 */ /* 0x001fe20000410000 */
[----:B------:R-:W-:-:S05]  /*2ef0*/  HADD2.F32 R15, -RZ, R28.H1_H1 ;  /* 0x3000001cff0f7230 */ /* 0x000fca0000004100 */
[----:B------:R-:W-:-:S04]  /*2f00*/  FADD.FTZ R16, R15, -R16 ;  /* 0x800000100f107221 */ /* 0x000fc80000010000 */
[----:B------:R-:W-:Y:S01]  /*2f10*/  FMUL.FTZ R17, R16, R17 ;  /* 0x0000001110117220 */ /* 0x000fe20000410000 */
[----:B----4-:R-:W-:Y:S02]  /*2f20*/  HADD2.F32 R26, -RZ, R24.H0_H0 ;  /* 0x20000018ff1a7230 */ /* 0x010fe40000004100 */
[----:B-----5:R-:W-:-:S05]  /*2f30*/  HADD2.F32 R29, -RZ, R27.H0_H0 ;  /* 0x2000001bff1d7230 */ /* 0x020fca0000004100 */
[----:B------:R-:W-:Y:S01]  /*2f40*/  FFMA.FTZ R26, R26, R14, R29 ;  /* 0x0000000e1a1a7223 */ /* 0x000fe2000001001d */
[----:B------:R-:W-:-:S04]  /*2f50*/  SHF.L.U32 R29, R21, 0x1, RZ ;  /* 0x00000001151d7819 */ /* 0x000fc800000006ff */
[C---:B------:R-:W-:Y:S02]  /*2f60*/  LOP3.LUT R25, R29.reuse, 0x1e, RZ, 0xc0, !PT ;  /* 0x0000001e1d197812 */ /* 0x040fe400078ec0ff */
[----:B------:R-:W-:Y:S02]  /*2f70*/  LOP3.LUT R29, R29, 0x7e0, RZ, 0xc0, !PT ;  /* 0x000007e01d1d7812 */ /* 0x000fe400078ec0ff */
[----:B------:R-:W-:-:S05]  /*2f80*/  LEA R14, R0, R25, 0x5 ;  /* 0x00000019000e7211 */ /* 0x000fca00078e28ff */
[----:B---3--:R-:W-:Y:S02]  /*2f90*/  IMAD R25, R29, UR4, R14 ;  /* 0x000000041d197c24 */ /* 0x008fe4000f8e020e */
[----:B------:R-:W0:Y:S03]  /*2fa0*/  LDC.64 R14, c[0x0][0x390] ;  /* 0x0000e400ff0e7b82 */ /* 0x000e260000000a00 */
[----:B------:R-:W-:-:S05]  /*2fb0*/  SHF.R.U32.HI R25, RZ, 0x1, R25 ;  /* 0x00000001ff197819 */ /* 0x000fca0000011619 */
        /* <DEDUP_REMOVED lines=16> */
[----:B------:R-:W2:Y:S01]  /*30c0*/  F2I.S8.NTZ R29, R24 ;  /* 0x00000018001d7305 */ /* 0x000ea20000202100 */
[----:B0-----:R-:W-:Y:S01]  /*30d0*/  IMAD.WIDE.U32 R16, R25, 0x2, R16 ;  /* 0x0000000219107825 */ /* 0x001fe200078e0010 */
[----:B--2---:R-:W-:-:S05]  /*30e0*/  PRMT R29, R29, 0x7604, R26 ;  /* 0x000076041d1d7816 */ /* 0x004fca000000001a */
[----:B------:R1:W-:Y:S01]  /*30f0*/  STG.E.U16 desc[UR8][R16.64], R29 ;  /* 0x0000001d10007986 */ /* 0x0003e2000c101508 */
[----:B------:R-:W-:Y:S05]  /*3100*/  BRA `(.L_x_380) ;  /* 0x0000000000107947 */ /* 0x000fea0003800000 */
.L_x_381:
[----:B------:R-:W0:Y:S01]  /*3110*/  LDC.64 R14, c[0x0][0x380] ;  /* 0x0000e000ff0e7b82 */ /* 0x000e220000000a00 */
[----:B------:R-:W-:Y:S01]  /*3120*/  F2FP.F16.F32.PACK_AB R27, R24, R27 ;  /* 0x0000001b181b723e */ /* 0x000fe200000000ff */
[----:B0-----:R-:W-:-:S05]  /*3130*/  IMAD.WIDE.U32 R14, R25, 0x4, R14 ;  /* 0x00000004190e7825 */ /* 0x001fca00078e000e */
[----:B------:R2:W-:Y:S02]  /*3140*/  STG.E desc[UR8][R14.64], R27 ;  /* 0x0000001b0e007986 */ /* 0x0005e4000c101908 */
.L_x_380:
[----:B------:R-:W-:Y:S05]  /*3150*/  BSYNC.RECONVERGENT B0 ;  /* 0x0000000000007941 */ /* 0x000fea0003800200 */
.L_x_379:
[----:B------:R-:W0:Y:S01]  /*3160*/  LDCU UR4, c[0x0][0x360] ;  /* 0x00006c00ff0477ac */ /* 0x000e220008000800 */
[----:B------:R-:W-:Y:S01]  /*3170*/  BSSY.RECONVERGENT B0, `(.L_x_382) ;  /* 0x0000037000007945 */ /* 0x000fe20003800200 */
[----:B012---:R-:W-:-:S04]  /*3180*/  IADD3 R14, PT, PT, R21, UR4, RZ ;  /* 0x00000004150e7c10 */ /* 0x007fc8000fffe0ff */
[----:B------:R-:W-:-:S13]  /*3190*/  ISETP.GE.AND P5, PT, R14, UR10, PT ;  /* 0x0000000a0e007c0c */ /* 0x000fda000bfa6270 */
[----:B------:R-:W-:Y:S05]  /*31a0*/  @P5 BRA `(.L_x_383) ;  /* 0x0000000000cc5947 */ /* 0x000fea0003800000 */
[----:B------:R-:W0:Y:S01]  /*31b0*/  LDC.64 R14, c[0x0][0x3a8] ;  /* 0x0000ea00ff0e7b82 */ /* 0x000e220000000a00 */
[----:B------:R-:W1:Y:S07]  /*31c0*/  LDCU UR4, c[0x0][0x360] ;  /* 0x00006c00ff0477ac */ /* 0x000e6e0008000800 */
[----:B------:R-:W2:Y:S01]  /*31d0*/  LDC.64 R16, c[0x0][0x3a0] ;  /* 0x0000e800ff107b82 */ /* 0x000ea20000000a00 */
[----:B-1----:R-:W-:Y:S01]  /*31e0*/  IADD3 R25, PT, PT, R21, UR4, RZ ;  /* 0x0000000415197c10 */ /* 0x002fe2000fffe0ff */
[----:B------:R-:W-:Y:S01]  /*31f0*/  HADD2.F32 R29, -RZ, R23.H0_H0 ;  /* 0x20000017ff1d7230 */ /* 0x000fe20000004100 */
[----:B------:R-:W1:Y:S03]  /*3200*/  LDCU UR4, c[0x0][0x3b4] ;  /* 0x00007680ff0477ac */ /* 0x000e660008000800 */
[----:B0-----:R-:W-:-:S02]  /*3210*/  IMAD.WIDE.U32 R26, R25, 0x4, R14 ;  /* 0x00000004191a7825 */ /* 0x001fc400078e000e */
[----:B------:R-:W0:Y:S04]  /*3220*/  LDS.64 R14, [UR13] ;  /* 0x0000000dff0e7984 */ /* 0x000e280008000a00 */
[----:B------:R-:W3:Y:S01]  /*3230*/  LDG.E R26, desc[UR8][R26.64] ;  /* 0x000000081a1a7981 */ /* 0x000ee2000c1e1900 */
[----:B--2---:R-:W-:-:S05]  /*3240*/  IMAD.WIDE.U32 R16, R25, 0x4, R16 ;  /* 0x0000000419107825 */ /* 0x004fca00078e0010 */
[----:B------:R2:W4:Y:S01]  /*3250*/  LDG.E R24, desc[UR8][R16.64] ;  /* 0x0000000810187981 */ /* 0x000522000c1e1900 */
[----:B------:R-:W-:-:S04]  /*3260*/  SHF.L.U32 R25, R25, 0x1, RZ ;  /* 0x0000000119197819 */ /* 0x000fc800000006ff */
[C---:B--2---:R-:W-:Y:S02]  /*3270*/  LOP3.LUT R17, R25.reuse, 0x1e, RZ, 0xc0, !PT ;  /* 0x0000001e19117812 */ /* 0x044fe400078ec0ff */
[----:B------:R-:W-:Y:S01]  /*3280*/  LOP3.LUT R25, R25, 0x1fe0, RZ, 0xc0, !PT ;  /* 0x00001fe019197812 */ /* 0x000fe200078ec0ff */
[----:B0-----:R-:W-:-:S04]  /*3290*/  FADD.FTZ R28, R29, -R14 ;  /* 0x8000000e1d1c7221 */ /* 0x001fc80000010000 */
[----:B------:R-:W-:Y:S01]  /*32a0*/  FMUL.FTZ R16, R28, R15 ;  /* 0x0000000f1c107220 */ /* 0x000fe20000410000 */
[----:B------:R-:W-:-:S05]  /*32b0*/  HADD2.F32 R23, -RZ, R23.H1_H1 ;  /* 0x30000017ff177230 */ /* 0x000fca0000004100 */
[----:B------:R-:W-:Y:S01]  /*32c0*/  FADD.FTZ R23, R23, -R14 ;  /* 0x8000000e17177221 */ /* 0x000fe20000010000 */
[----:B---3--:R-:W-:Y:S02]  /*32d0*/  HADD2.F32 R29, -RZ, R26.H0_H0 ;  /* 0x2000001aff1d7230 */ /* 0x008fe40000004100 */
        /* <DEDUP_REMOVED lines=28> */
.L_x_384:
[----:B------:R-:W0:Y:S01]  /*34a0*/  LDC.64 R14, c[0x0][0x380] ;  /* 0x0000e000ff0e7b82 */ /* 0x000e220000000a00 */
[----:B------:R-:W-:Y:S01]  /*34b0*/  F2FP.F16.F32.PACK_AB R27, R27, R28 ;  /* 0x0000001c1b1b723e */ /* 0x000fe200000000ff */
[----:B0-----:R-:W-:-:S05]  /*34c0*/  IMAD.WIDE.U32 R14, R25, 0x4, R14 ;  /* 0x00000004190e7825 */ /* 0x001fca00078e000e */
[----:B------:R0:W-:Y:S02]  /*34d0*/  STG.E desc[UR8][R14.64], R27 ;  /* 0x0000001b0e007986 */ /* 0x0001e4000c101908 */
.L_x_383:
[----:B------:R-:W-:Y:S05]  /*34e0*/  BSYNC.RECONVERGENT B0 ;  /* 0x0000000000007941 */ /* 0x000fea0003800200 */
.L_x_382:
[----:B01----:R-:W0:Y:S01]  /*34f0*/  LDC R14, c[0x0][0x360] ;  /* 0x0000d800ff0e7b82 */ /* 0x003e220000000800 */
[----:B------:R-:W-:Y:S01]  /*3500*/  BSSY.RECONVERGENT B0, `(.L_x_385) ;  /* 0x0000037000007945 */ /* 0x000fe20003800200 */
[----:B0-----:R-:W-:-:S04]  /*3510*/  IADD3 R14, PT, PT, R14, R14, R21 ;  /* 0x0000000e0e0e7210 */ /* 0x001fc80007ffe015 */
        /* <DEDUP_REMOVED lines=8> */
[----:B------:R-:W-:-:S04]  /*35a0*/  SHF.L.U32 R23, R27, 0x1, RZ ;  /* 0x000000011b177819 */ /* 0x000fc800000006ff */
[----:B------:R-:W-:Y:S01]  /*35b0*/  LOP3.LUT R29, R23, 0x1e, RZ, 0xc0, !PT ;  /* 0x0000001e171d7812 */ /* 0x000fe200078ec0ff */
[----:B--2---:R-:W-:Y:S01]  /*35c0*/  IMAD.WIDE.U32 R24, R27, 0x4, R24 ;  /* 0x000000041b187825 */ /* 0x004fe200078e0018 */
[----:B------:R-:W-:Y:S02]  /*35d0*/  LOP3.LUT R23, R23, 0x3fe0, RZ, 0xc0, !PT ;  /* 0x00003fe017177812 */ /* 0x000fe400078ec0ff */
[----:B------:R-:W-:-:S03]  /*35e0*/  LEA R26, R0, R29, 0x5 ;  /* 0x0000001d001a7211 */ /* 0x000fc600078e28ff */
[----:B------:R-:W2:Y:S01]  /*35f0*/  LDG.E R24, desc[UR8][R24.64] ;  /* 0x0000000818187981 */ /* 0x000ea2000c1e1900 */
[----:B---3--:R-:W-:-:S04]  /*3600*/  IMAD.WIDE.U32 R16, R27, 0x4, R16 ;  /* 0x000000041b107825 */ /* 0x008fc800078e0010 */
[----:B-1----:R-:W-:Y:S02]  /*3610*/  IMAD R23, R23, UR4, R26 ;  /* 0x0000000417177c24 */ /* 0x002fe4000f8e021a */
[----:B------:R1:W3:Y:S03]  /*3620*/  LDG.E R16, desc[UR8][R16.64] ;  /* 0x0000000810107981 */ /* 0x0002e6000c1e1900 */
[----:B------:R-:W-:-:S05]  /*3630*/  SHF.R.U32.HI R23, RZ, 0x1, R23 ;  /* 0x00000001ff177819 */ /* 0x000fca0000011617 */
[----:B0-----:R-:W-:Y:S02]  /*3640*/  IMAD.WIDE.U32 R26, R23, 0x4, R14 ;  /* 0x00000004171a7825 */ /* 0x001fe400078e000e */
[----:B------:R-:W0:Y:S04]  /*3650*/  LDS.64 R14, [UR13] ;  /* 0x0000000dff0e7984 */ /* 0x000e280008000a00 */
[----:B------:R-:W4:Y:S01]  /*3660*/  LDG.E R28, desc[UR8][R26.64] ;  /* 0x000000081a1c7981 */ /* 0x000f22000c1e1900 */
[--C-:B------:R-:W-:Y:S02]  /*3670*/  HADD2.F32 R29, -RZ, R22.reuse.H0_H0 ;  /* 0x20000016ff1d7230 */ /* 0x100fe40000004100 */
[----:B-1----:R-:W-:-:S03]  /*3680*/  HADD2.F32 R17, -RZ, R22.H1_H1 ;  /* 0x30000016ff117230 */ /* 0x002fc60000004100 */
        /* <DEDUP_REMOVED lines=8> */
[----:B------:R-:W-:Y:S02]  /*3710*/  FFMA.FTZ R29, R25, R14, R22 ;  /* 0x0000000e191d7223 */ /* 0x000fe40000010016 */
[----:B------:R-:W-:Y:S01]  /*3720*/  FFMA.FTZ R24, R24, R15, R17 ;  /* 0x0000000f18187223 */ /* 0x000fe20000010011 */
[--C-:B----4-:R-:W-:Y:S02]  /*3730*/  HADD2.F32 R16, -RZ, R28.reuse.H0_H0 ;  /* 0x2000001cff107230 */ /* 0x110fe40000004100 */
        /* <DEDUP_REMOVED lines=15> */
.L_x_387:
[----:B------:R-:W0:Y:S01]  /*3830*/  LDC.64 R14, c[0x0][0x380] ;  /* 0x0000e000ff0e7b82 */ /* 0x000e220000000a00 */
[----:B------:R-:W-:Y:S01]  /*3840*/  F2FP.F16.F32.PACK_AB R25, R25, R16 ;  /* 0x000000101919723e */ /* 0x000fe200000000ff */
[----:B0-----:R-:W-:-:S05]  /*3850*/  IMAD.WIDE.U32 R14, R23, 0x4, R14 ;  /* 0x00000004170e7825 */ /* 0x001fca00078e000e */
[----:B------:R0:W-:Y:S02]  /*3860*/  STG.E desc[UR8][R14.64], R25 ;  /* 0x000000190e007986 */ /* 0x0001e4000c101908 */
.L_x_386:
[----:B------:R-:W-:Y:S05]  /*3870*/  BSYNC.RECONVERGENT B0 ;  /* 0x0000000000007941 */ /* 0x000fea0003800200 */
.L_x_385:
[----:B------:R-:W2:Y:S01]  /*3880*/  LDC R16, c[0x0][0x360] ;  /* 0x0000d800ff107b82 */ /* 0x000ea20000000800 */
[----:B------:R-:W-:Y:S01]  /*3890*/  BSSY.RECONVERGENT B0, `(.L_x_388) ;  /* 0x0000036000007945 */ /* 0x000fe20003800200 */
[----:B--2---:R-:W-:-:S04]  /*38a0*/  IADD3 R21, PT, PT, R16, R16, R21 ;  /* 0x0000001010157210 */ /* 0x004fc80007ffe015 */
[----:B-1----:R-:W-:-:S04]  /*38b0*/  IADD3 R27, PT, PT, R21, R16, RZ ;  /* 0x00000010151b7210 */ /* 0x002fc80007ffe0ff */
[----:B------:R-:W-:-:S13]  /*38c0*/  ISETP.GE.AND P5, PT, R27, UR10, PT ;  /* 0x0000000a1b007c0c */ /* 0x000fda000bfa6270 */
[----:B------:R-:W-:Y:S05]  /*38d0*/  @P5 BRA `(.L_x_389) ;  /* 0x0000000000c45947 */ /* 0x000fea0003800000 */
[----:B0-----:R-:W0:Y:S01]  /*38e0*/  LDC.64 R24, c[0x0][0x3a0] ;  /* 0x0000e800ff187b82 */ /* 0x001e220000000a00 */
[----:B------:R-:W1:Y:S01]  /*38f0*/  LDCU UR4, c[0x0][0x3b4] ;  /* 0x00007680ff0477ac */ /* 0x000e620008000800 */
[----:B------:R-:W-:-:S04]  /*3900*/  SHF.L.U32 R17, R27, 0x1, RZ ;  /* 0x000000011b117819 */ /* 0x000fc800000006ff */
[C---:B------:R-:W-:Y:S02]  /*3910*/  LOP3.LUT R29, R17.reuse, 0x1e, RZ, 0xc0, !PT ;  /* 0x0000001e111d7812 */ /* 0x040fe400078ec0ff */
        /* <DEDUP_REMOVED lines=9> */
[----:B------:R0:W2:Y:S01]  /*39b0*/  LDG.E R22, desc[UR8][R22.64] ;  /* 0x0000000816167981 */ /* 0x0000a2000c1e1900 */
[----:B---3--:R-:W-:-:S03]  /*39c0*/  IMAD.WIDE.U32 R26, R17, 0x4, R14 ;  /* 0x00000004111a7825 */ /* 0x008fc600078e000e */
[----:B------:R-:W1:Y:S04]  /*39d0*/  LDS.64 R14, [UR13] ;  /* 0x0000000dff0e7984 */ /* 0x000e680008000a00 */
[----:B------:R-:W3:Y:S01]  /*39e0*/  LDG.E R28, desc[UR8][R26.64] ;  /* 0x000000081a1c7981 */ /* 0x000ee2000c1e1900 */
[--C-:B------:R-:W-:Y:S02]  /*39f0*/  HADD2.F32 R29, -RZ, R20.reuse.H0_H0 ;  /* 0x20000014ff1d7230 */ /* 0x100fe40000004100 */
[----:B0-----:R-:W-:-:S03]  /*3a00*/  HADD2.F32 R23, -RZ, R20.H1_H1 ;  /* 0x30000014ff177230 */ /* 0x001fc60000004100 */
[--C-:B-1----:R-:W-:Y:S02]  /*3a10*/  FADD.FTZ R20, R29, -R14.reuse ;  /* 0x8000000e1d147221 */ /* 0x102fe40000010000 */
[----:B------:R-:W-:Y:S02]  /*3a20*/  FADD.FTZ R29, R23, -R14 ;  /* 0x8000000e171d7221 */ /* 0x000fe40000010000 */
[-C--:B------:R-:W-:Y:S02]  /*3a30*/  FMUL.FTZ R14, R20, R15.reuse ;  /* 0x0000000f140e7220 */ /* 0x080fe40000410000 */
[----:B------:R-:W-:Y:S01]  /*3a40*/  FMUL.FTZ R15, R29, R15 ;  /* 0x0000000f1d0f7220 */ /* 0x000fe20000410000 */
[--C-:B----4-:R-:W-:Y:S02]  /*3a50*/  HADD2.F32 R25, -RZ, R24.reuse.H0_H0 ;  /* 0x20000018ff197230 */ /* 0x110fe40000004100 */
[----:B------:R-:W-:Y:S02]  /*3a60*/  HADD2.F32 R24, -RZ, R24.H1_H1 ;  /* 0x30000018ff187230 */ /* 0x000fe40000004100 */
[----:B--2---:R-:W-:-:S02]  /*3a70*/  HADD2.F32 R20, -RZ, R22.H0_H0 ;  /* 0x20000016ff147230 */ /* 0x004fc40000004100 */
[----:B------:R-:W-:-:S03]  /*3a80*/  HADD2.F32 R23, -RZ, R22.H1_H1 ;  /* 0x30000016ff177230 */ /* 0x000fc60000004100 */
[----:B------:R-:W-:Y:S02]  /*3a90*/  FFMA.FTZ R25, R25, R14, R20 ;  /* 0x0000000e19197223 */ /* 0x000fe40000010014 */
        /* <DEDUP_REMOVED lines=17> */
.L_x_390:
[----:B------:R-:W0:Y:S01]  /*3bb0*/  LDC.64 R14, c[0x0][0x380] ;  /* 0x0000e000ff0e7b82 */ /* 0x000e220000000a00 */
[----:B------:R-:W-:Y:S01]  /*3bc0*/  F2FP.F16.F32.PACK_AB R23, R23, R20 ;  /* 0x000000141717723e */ /* 0x000fe200000000ff */
[----:B0-----:R-:W-:-:S05]  /*3bd0*/  IMAD.WIDE.U32 R14, R17, 0x4, R14 ;  /* 0x00000004110e7825 */ /* 0x001fca00078e000e */
[----:B------:R1:W-:Y:S02]  /*3be0*/  STG.E desc[UR8][R14.64], R23 ;  /* 0x000000170e007986 */ /* 0x0003e4000c101908 */
.L_x_389:
[----:B------:R-:W-:Y:S05]  /*3bf0*/  BSYNC.RECONVERGENT B0 ;  /* 0x0000000000007941 */ /* 0x000fea0003800200 */
.L_x_388:
[----:B------:R-:W-:Y:S01]  /*3c00*/  IADD3 R17, PT, PT, R16, R21, R16 ;  /* 0x0000001510117210 */ /* 0x000fe20007ffe010 */
[----:B------:R-:W-:Y:S03]  /*3c10*/  BSSY.RECONVERGENT B0, `(.L_x_391) ;  /* 0x0000034000007945 */ /* 0x000fe60003800200 */
[----:B------:R-:W-:-:S13]  /*3c20*/  ISETP.GE.AND P5, PT, R17, UR10, PT ;  /* 0x0000000a11007c0c */ /* 0x000fda000bfa6270 */
[----:B------:R-:W-:Y:S05]  /*3c30*/  @P5 BRA `(.L_x_392) ;  /* 0x0000000000c45947 */ /* 0x000fea0003800000 */
[----:B-12---:R-:W1:Y:S01]  /*3c40*/  LDC.64 R22, c[0x0][0x3a0] ;  /* 0x0000e800ff167b82 */ /* 0x006e620000000a00 */
[----:B------:R-:W2:Y:S01]  /*3c50*/  LDCU UR4, c[0x0][0x3b4] ;  /* 0x00007680ff0477ac */ /* 0x000ea20008000800 */
[----:B------:R-:W-:-:S04]  /*3c60*/  SHF.L.U32 R24, R17, 0x1, RZ ;  /* 0x0000000111187819 */ /* 0x000fc800000006ff */
[C---:B0-----:R-:W-:Y:S02]  /*3c70*/  LOP3.LUT R25, R24.reuse, 0x1e, RZ, 0xc0, !PT ;  /* 0x0000001e18197812 */ /* 0x041fe400078ec0ff */
[----:B------:R-:W0:Y:S01]  /*3c80*/  LDC.64 R20, c[0x0][0x3a8] ;  /* 0x0000ea00ff147b82 */ /* 0x000e220000000a00 */
[----:B------:R-:W-:Y:S02]  /*3c90*/  LOP3.LUT R24, R24, 0x7fe0, RZ, 0xc0, !PT ;  /* 0x00007fe018187812 */ /* 0x000fe400078ec0ff */
[----:B------:R-:W-:-:S05]  /*3ca0*/  LEA R25, R0, R25, 0x5 ;  /* 0x0000001900197211 */ /* 0x000fca00078e28ff */
[----:B------:R-:W3:Y:S01]  /*3cb0*/  LDC.64 R14, c[0x0][0x390] ;  /* 0x0000e400ff0e7b82 */ /* 0x000ee20000000a00 */
[----:B--2---:R-:W-:Y:S02]  /*3cc0*/  IMAD R24, R24, UR4, R25 ;  /* 0x0000000418187c24 */ /* 0x004fe4000f8e0219 */
[----:B-1----:R-:W-:-:S03]  /*3cd0*/  IMAD.WIDE.U32 R22, R17, 0x4, R22 ;  /* 0x0000000411167825 */ /* 0x002fc600078e0016 */
[----:B------:R-:W-:-:S03]  /*3ce0*/  SHF.R.U32.HI R27, RZ, 0x1, R24 ;  /* 0x00000001ff1b7819 */ /* 0x000fc60000011618 */
[----:B------:R-:W2:Y:S01]  /*3cf0*/  LDG.E R22, desc[UR8][R22.64] ;  /* 0x0000000816167981 */ /* 0x000ea2000c1e1900 */
[----:B0-----:R-:W-:-:S06]  /*3d00*/  IMAD.WIDE.U32 R20, R17, 0x4, R20 ;  /* 0x0000000411147825 */ /* 0x001fcc00078e0014 */
[----:B------:R-:W4:Y:S01]  /*3d10*/  LDG.E R20, desc[UR8][R20.64] ;  /* 0x0000000814147981 */ /* 0x000f22000c1e1900 */
[----:B---3--:R-:W-:-:S03]  /*3d20*/  IMAD.WIDE.U32 R24, R27, 0x4, R14 ;  /* 0x000000041b187825 */ /* 0x008fc600078e000e */
        /* <DEDUP_REMOVED lines=30> */
.L_x_393:
[----:B------:R-:W0:Y:S01]  /*3f10*/  LDC.64 R14, c[0x0][0x380] ;  /* 0x0000e000ff0e7b82 */ /* 0x000e220000000a00 */
[----:B------:R-:W-:Y:S01]  /*3f20*/  F2FP.F16.F32.PACK_AB R19, R26, R19 ;  /* 0x000000131a13723e */ /* 0x000fe200000000ff */
[----:B0-----:R-:W-:-:S05]  /*3f30*/  IMAD.WIDE.U32 R14, R27, 0x4, R14 ;  /* 0x000000041b0e7825 */ /* 0x001fca00078e000e */
[----:B------:R4:W-:Y:S02]  /*3f40*/  STG.E desc[UR8][R14.64], R19 ;  /* 0x000000130e007986 */ /* 0x0009e4000c101908 */
.L_x_392:
[----:B------:R-:W-:Y:S05]  /*3f50*/  BSYNC.RECONVERGENT B0 ;  /* 0x0000000000007941 */ /* 0x000fea0003800200 */
.L_x_391:
[----:B---34-:R-:W-:Y:S01]  /*3f60*/  IADD3 R19, PT, PT, R17, R16, RZ ;  /* 0x0000001011137210 */ /* 0x018fe20007ffe0ff */
        /* <DEDUP_REMOVED lines=12> */
[----:B-1----:R-:W-:-:S06]  /*4030*/  IMAD.WIDE.U32 R22, R19, 0x4, R22 ;  /* 0x0000000413167825 */ /* 0x002fcc00078e0016 */
[----:B------:R-:W2:Y:S01]  /*4040*/  LDG.E R22, desc[UR8][R22.64] ;  /* 0x0000000816167981 */ /* 0x000ea2000c1e1900 */
[----:B0-----:R-:W-:Y:S01]  /*4050*/  IMAD.WIDE.U32 R20, R19, 0x4, R20 ;  /* 0x0000000413147825 */ /* 0x001fe200078e0014 */
[----:B------:R-:W-:-:S05]  /*4060*/  SHF.R.U32.HI R19, RZ, 0x1, R24 ;  /* 0x00000001ff137819 */ /* 0x000fca0000011618 */
        /* <DEDUP_REMOVED lines=32> */
.L_x_396:
[----:B------:R-:W0:Y:S01]  /*4270*/  LDC.64 R14, c[0x0][0x380] ;  /* 0x0000e000ff0e7b82 */ /* 0x000e220000000a00 */
[----:B------:R-:W-:Y:S01]  /*4280*/  F2FP.F16.F32.PACK_AB R21, R21, R2 ;  /* 0x000000021515723e */ /* 0x000fe200000000ff */
[----:B0-----:R-:W-:-:S05]  /*4290*/  IMAD.WIDE.U32 R14, R19, 0x4, R14 ;  /* 0x00000004130e7825 */ /* 0x001fca00078e000e */
[----:B------:R4:W-:Y:S02]  /*42a0*/  STG.E desc[UR8][R14.64], R21 ;  /* 0x000000150e007986 */ /* 0x0009e4000c101908 */
.L_x_395:
[----:B------:R-:W-:Y:S05]  /*42b0*/  BSYNC.RECONVERGENT B0 ;  /* 0x0000000000007941 */ /* 0x000fea0003800200 */
.L_x_394:
[----:B------:R-:W-:Y:S01]  /*42c0*/  IADD3 R17, PT, PT, R16, R17, R16 ;  /* 0x0000001110117210 */ /* 0x000fe20007ffe010 */
[----:B------:R-:W-:Y:S03]  /*42d0*/  BSSY.RECONVERGENT B0, `(.L_x_397) ;  /* 0x0000034000007945 */ /* 0x000fe60003800200 */
[----:B------:R-:W-:-:S13]  /*42e0*/  ISETP.GE.AND P5, PT, R17, UR10, PT ;  /* 0x0000000a11007c0c */ /* 0x000fda000bfa6270 */
[----:B------:R-:W-:Y:S05]  /*42f0*/  @P5 BRA `(.L_x_398) ;  /* 0x0000000000c45947 */ /* 0x000fea0003800000 */
[----:B-123--:R-:W1:Y:S01]  /*4300*/  LDC.64 R22, c[0x0][0x3a0] ;  /* 0x0000e800ff167b82 */ /* 0x00ee620000000a00 */
[----:B------:R-:W2:Y:S01]  /*4310*/  LDCU UR4, c[0x0][0x3b4] ;  /* 0x00007680ff0477ac */ /* 0x000ea20008000800 */
[----:B------:R-:W-:-:S04]  /*4320*/  SHF.L.U32 R2, R17, 0x1, RZ ;  /* 0x0000000111027819 */ /* 0x000fc800000006ff */
[C---:B------:R-:W-:Y:S02]  /*4330*/  LOP3.LUT R19, R2.reuse, 0x1e, RZ, 0xc0, !PT ;  /* 0x0000001e02137812 */ /* 0x040fe400078ec0ff */
[----:B----4-:R-:W3:Y:S01]  /*4340*/  LDC.64 R20, c[0x0][0x3a8] ;  /* 0x0000ea00ff147b82 */ /* 0x010ee20000000a00 */
[----:B------:R-:W-:Y:S02]  /*4350*/  LOP3.LUT R2, R2, 0xffe0, RZ, 0xc0, !PT ;  /* 0x0000ffe002027812 */ /* 0x000fe400078ec0ff */
[----:B------:R-:W-:-:S05]  /*4360*/  LEA R19, R0, R19, 0x5 ;  /* 0x0000001300137211 */ /* 0x000fca00078e28ff */
[----:B0-----:R-:W0:Y:S01]  /*4370*/  LDC.64 R14, c[0x0][0x390] ;  /* 0x0000e400ff0e7b82 */ /* 0x001e220000000a00 */
[----:B--2---:R-:W-:Y:S02]  /*4380*/  IMAD R19, R2, UR4, R19 ;  /* 0x0000000402137c24 */ /* 0x004fe4000f8e0213 */
[----:B-1----:R-:W-:-:S03]  /*4390*/  IMAD.WIDE.U32 R22, R17, 0x4, R22 ;  /* 0x0000000411167825 */ /* 0x002fc600078e0016 */
[----:B------:R-:W-:-:S03]  /*43a0*/  SHF.R.U32.HI R19, RZ, 0x1, R19 ;  /* 0x00000001ff137819 */ /* 0x000fc60000011613 */
[----:B------:R-:W2:Y:S01]  /*43b0*/  LDG.E R22, desc[UR8][R22.64] ;  /* 0x0000000816167981 */ /* 0x000ea2000c1e1900 */
[----:B---3--:R-:W-:-:S06]  /*43c0*/  IMAD.WIDE.U32 R20, R17, 0x4, R20 ;  /* 0x0000000411147825 */ /* 0x008fcc00078e0014 */
[----:B------:R-:W3:Y:S01]  /*43d0*/  LDG.E R20, desc[UR8][R20.64] ;  /* 0x0000000814147981 */ /* 0x000ee2000c1e1900 */
[----:B0-----:R-:W-:-:S03]  /*43e0*/  IMAD.WIDE.U32 R24, R19, 0x4, R14 ;  /* 0x0000000413187825 */ /* 0x001fc600078e000e */
        /* <DEDUP_REMOVED lines=30> */
.L_x_399:
[----:B------:R-:W0:Y:S01]  /*45d0*/  LDC.64 R2, c[0x0][0x380] ;  /* 0x0000e000ff027b82 */ /* 0x000e220000000a00 */
[----:B------:R-:W-:Y:S01]  /*45e0*/  F2FP.F16.F32.PACK_AB R21, R21, R14 ;  /* 0x0000000e1515723e */ /* 0x000fe200000000ff */
[----:B0-----:R-:W-:-:S05]  /*45f0*/  IMAD.WIDE.U32 R2, R19, 0x4, R2 ;  /* 0x0000000413027825 */ /* 0x001fca00078e0002 */
[----:B------:R0:W-:Y:S02]  /*4600*/  STG.E desc[UR8][R2.64], R21 ;  /* 0x0000001502007986 */ /* 0x0001e4000c101908 */
.L_x_398:
[----:B------:R-:W-:Y:S05]  /*4610*/  BSYNC.RECONVERGENT B0 ;  /* 0x0000000000007941 */ /* 0x000fea0003800200 */
.L_x_397:
[----:B------:R-:W-:Y:S01]  /*4620*/  IADD3 R17, PT, PT, R17, R16, RZ ;  /* 0x0000001011117210 */ /* 0x000fe20007ffe0ff */
[----:B------:R-:W-:Y:S03]  /*4630*/  BSSY.RECONVERGENT B0, `(.L_x_400) ;  /* 0x0000034000007945 */ /* 0x000fe60003800200 */
[----:B------:R-:W-:-:S13]  /*4640*/  ISETP.GE.AND P5, PT, R17, UR10, PT ;  /* 0x0000000a11007c0c */ /* 0x000fda000bfa6270 */
[----:B------:R-:W-:Y:S05]  /*4650*/  @P5 BRA `(.L_x_401) ;  /* 0x0000000000c45947 */ /* 0x000fea0003800000 */
[----:B01-34-:R-:W0:Y:S01]  /*4660*/  LDC.64 R20, c[0x0][0x3a0] ;  /* 0x0000e800ff147b82 */ /* 0x01be220000000a00 */
[----:B------:R-:W1:Y:S01]  /*4670*/  LDCU UR4, c[0x0][0x3b4] ;  /* 0x00007680ff0477ac */ /* 0x000e620008000800 */
[----:B------:R-:W-:-:S04]  /*4680*/  SHF.L.U32 R19, R17, 0x1, RZ ;  /* 0x0000000111137819 */ /* 0x000fc800000006ff */
        /* <DEDUP_REMOVED lines=42> */
.L_x_402:
[----:B------:R-:W0:Y:S01]  /*4930*/  LDC.64 R2, c[0x0][0x380] ;  /* 0x0000e000ff027b82 */ /* 0x000e220000000a00 */
[----:B------:R-:W-:Y:S01]  /*4940*/  F2FP.F16.F32.PACK_AB R25, R24, R25 ;  /* 0x000000191819723e */ /* 0x000fe200000000ff */
[----:B0-----:R-:W-:-:S05]  /*4950*/  IMAD.WIDE.U32 R2, R19, 0x4, R2 ;  /* 0x0000000413027825 */ /* 0x001fca00078e0002 */
[----:B------:R0:W-:Y:S02]  /*4960*/  STG.E desc[UR8][R2.64], R25 ;  /* 0x0000001902007986 */ /* 0x0001e4000c101908 */
.L_x_401:
[----:B------:R-:W-:Y:S05]  /*4970*/  BSYNC.RECONVERGENT B0 ;  /* 0x0000000000007941 */ /* 0x000fea0003800200 */
.L_x_400:
[----:B------:R-:W-:Y:S01]  /*4980*/  IADD3 R17, PT, PT, R17, R16, RZ ;  /* 0x0000001011117210 */ /* 0x000fe20007ffe0ff */
[----:B------:R-:W-:Y:S03]  /*4990*/  BSSY.RECONVERGENT B0, `(.L_x_403) ;  /* 0x0000034000007945 */ /* 0x000fe60003800200 */
[----:B------:R-:W-:-:S13]  /*49a0*/  ISETP.GE.AND P5, PT, R17, UR10, PT ;  /* 0x0000000a11007c0c */ /* 0x000fda000bfa6270 */
[----:B------:R-:W-:Y:S05]  /*49b0*/  @P5 BRA `(.L_x_404) ;  /* 0x0000000000c45947 */ /* 0x000fea0003800000 */
[----:B01-34-:R-:W0:Y:S01]  /*49c0*/  LDC.64 R20, c[0x0][0x3a0] ;  /* 0x0000e800ff147b82 */ /* 0x01be220000000a00 */
[----:B------:R-:W1:Y:S01]  /*49d0*/  LDCU UR4, c[0x0][0x3b4] ;  /* 0x00007680ff0477ac */ /* 0x000e620008000800 */
[----:B------:R-:W-:Y:S01]  /*49e0*/  SHF.L.U32 R4, R17, 0x1, RZ ;  /* 0x0000000111047819 */ /* 0x000fe200000006ff */
[----:B--2---:R-:W2:Y:S03]  /*49f0*/  LDS.64 R22, [UR13] ;  /* 0x0000000dff167984 */ /* 0x004ea60008000a00 */
[C---:B------:R-:W-:Y:S02]  /*4a00*/  LOP3.LUT R19, R4.reuse, 0x1e, RZ, 0xc0, !PT ;  /* 0x0000001e04137812 */ /* 0x040fe400078ec0ff */
[----:B------:R-:W3:Y:S01]  /*4a10*/  LDC.64 R2, c[0x0][0x3a8] ;  /* 0x0000ea00ff027b82 */ /* 0x000ee20000000a00 */
[----:B------:R-:W-:Y:S02]  /*4a20*/  LOP3.LUT R4, R4, 0xffe0, RZ, 0xc0, !PT ;  /* 0x0000ffe004047812 */ /* 0x000fe400078ec0ff */
[----:B------:R-:W-:-:S05]  /*4a30*/  LEA R19, R0, R19, 0x5 ;  /* 0x0000001300137211 */ /* 0x000fca00078e28ff */
[----:B------:R-:W4:Y:S01]  /*4a40*/  LDC.64 R14, c[0x0][0x390] ;  /* 0x0000e400ff0e7b82 */ /* 0x000f220000000a00 */
[----:B-1----:R-:W-:Y:S02]  /*4a50*/  IMAD R19, R4, UR4, R19 ;  /* 0x0000000404137c24 */ /* 0x002fe4000f8e0213 */
[----:B0-----:R-:W-:-:S03]  /*4a60*/  IMAD.WIDE.U32 R20, R17, 0x4, R20 ;  /* 0x0000000411147825 */ /* 0x001fc600078e0014 */
[----:B------:R-:W-:-:S03]  /*4a70*/  SHF.R.U32.HI R19, RZ, 0x1, R19 ;  /* 0x00000001ff137819 */ /* 0x000fc60000011613 */
[----:B------:R-:W5:Y:S01]  /*4a80*/  LDG.E R20, desc[UR8][R20.64] ;  /* 0x0000000814147981 */ /* 0x000f62000c1e1900 */
[----:B---3--:R-:W-:-:S06]  /*4a90*/  IMAD.WIDE.U32 R2, R17, 0x4, R2 ;  /* 0x0000000411027825 */ /* 0x008fcc00078e0002 */
[----:B------:R-:W3:Y:S01]  /*4aa0*/  LDG.E R2, desc[UR8][R2.64] ;  /* 0x0000000802027981 */ /* 0x000ee2000c1e1900 */
[----:B----4-:R-:W-:-:S05]  /*4ab0*/  IMAD.WIDE.U32 R14, R19, 0x4, R14 ;  /* 0x00000004130e7825 */ /* 0x010fca00078e000e */
[----:B------:R-:W4:Y:S01]  /*4ac0*/  LDG.E R4, desc[UR8][R14.64] ;  /* 0x000000080e047981 */ /* 0x000f22000c1e1900 */
[--C-:B------:R-:W-:Y:S02]  /*4ad0*/  HADD2.F32 R25, -RZ, R5.reuse.H0_H0 ;  /* 0x20000005ff197230 */ /* 0x100fe40000004100 */
[----:B------:R-:W-:-:S03]  /*4ae0*/  HADD2.F32 R5, -RZ, R5.H1_H1 ;  /* 0x30000005ff057230 */ /* 0x000fc60000004100 */
[--C-:B--2---:R-:W-:Y:S02]  /*4af0*/  FADD.FTZ R24, R25, -R22.reuse ;  /* 0x8000001619187221 */ /* 0x104fe40000010000 */
[----:B------:R-:W-:Y:S02]  /*4b00*/  FADD.FTZ R26, R5, -R22 ;  /* 0x80000016051a7221 */ /* 0x000fe40000010000 */
[-C--:B------:R-:W-:Y:S02]  /*4b10*/  FMUL.FTZ R24, R24, R23.reuse ;  /* 0x0000001718187220 */ /* 0x080fe40000410000 */
[----:B------:R-:W-:Y:S01]  /*4b20*/  FMUL.FTZ R26, R26, R23 ;  /* 0x000000171a1a7220 */ /* 0x000fe20000410000 */
[--C-:B-----5:R-:W-:Y:S02]  /*4b30*/  HADD2.F32 R5, -RZ, R20.reuse.H0_H0 ;  /* 0x20000014ff057230 */ /* 0x120fe40000004100 */
        /* <DEDUP_REMOVED lines=21> */
.L_x_405:
[----:B------:R-:W0:Y:S01]  /*4c90*/  LDC.64 R2, c[0x0][0x380] ;  /* 0x0000e000ff027b82 */ /* 0x000e220000000a00 */
[----:B------:R-:W-:Y:S01]  /*4ca0*/  F2FP.F16.F32.PACK_AB R5, R4, R5 ;  /* 0x000000050405723e */ /* 0x000fe200000000ff */
[----:B0-----:R-:W-:-:S05]  /*4cb0*/  IMAD.WIDE.U32 R2, R19, 0x4, R2 ;  /* 0x0000000413027825 */ /* 0x001fca00078e0002 */
[----:B------:R0:W-:Y:S02]  /*4cc0*/  STG.E desc[UR8][R2.64], R5 ;  /* 0x0000000502007986 */ /* 0x0001e4000c101908 */
.L_x_404:
[----:B------:R-:W-:Y:S05]  /*4cd0*/  BSYNC.RECONVERGENT B0 ;  /* 0x0000000000007941 */ /* 0x000fea0003800200 */
.L_x_403:
[----:B------:R-:W-:Y:S01]  /*4ce0*/  IADD3 R17, PT, PT, R17, R16, RZ ;  /* 0x0000001011117210 */ /* 0x000fe20007ffe0ff */
[----:B------:R-:W-:Y:S03]  /*4cf0*/  BSSY.RECONVERGENT B0, `(.L_x_406) ;  /* 0x0000034000007945 */ /* 0x000fe60003800200 */
[----:B------:R-:W-:-:S13]  /*4d00*/  ISETP.GE.AND P5, PT, R17, UR10, PT ;  /* 0x0000000a11007c0c */ /* 0x000fda000bfa6270 */
[----:B------:R-:W-:Y:S05]  /*4d10*/  @P5 BRA `(.L_x_407) ;  /* 0x0000000000c45947 */ /* 0x000fea0003800000 */
[----:B01----:R-:W0:Y:S01]  /*4d20*/  LDC.64 R4, c[0x0][0x3a0] ;  /* 0x0000e800ff047b82 */ /* 0x003e220000000a00 */
[----:B------:R-:W1:Y:S01]  /*4d30*/  LDCU UR4, c[0x0][0x3b4] ;  /* 0x00007680ff0477ac */ /* 0x000e620008000800 */
[----:B------:R-:W-:-:S04]  /*4d40*/  SHF.L.U32 R16, R17, 0x1, RZ ;  /* 0x0000000111107819 */ /* 0x000fc800000006ff */
[C---:B------:R-:W-:Y:S02]  /*4d50*/  LOP3.LUT R19, R16.reuse, 0x1e, RZ, 0xc0, !PT ;  /* 0x0000001e10137812 */ /* 0x040fe400078ec0ff */
[----:B--234-:R-:W2:Y:S01]  /*4d60*/  LDC.64 R14, c[0x0][0x3a8] ;  /* 0x0000ea00ff0e7b82 */ /* 0x01cea20000000a00 */
[----:B------:R-:W-:Y:S02]  /*4d70*/  LOP3.LUT R16, R16, 0x1ffe0, RZ, 0xc0, !PT ;  /* 0x0001ffe010107812 */ /* 0x000fe400078ec0ff */
[----:B------:R-:W-:-:S05]  /*4d80*/  LEA R19, R0, R19, 0x5 ;  /* 0x0000001300137211 */ /* 0x000fca00078e28ff */
[----:B------:R-:W3:Y:S01]  /*4d90*/  LDC.64 R2, c[0x0][0x390] ;  /* 0x0000e400ff027b82 */ /* 0x000ee20000000a00 */
[----:B-1----:R-:W-:Y:S02]  /*4da0*/  IMAD R19, R16, UR4, R19 ;  /* 0x0000000410137c24 */ /* 0x002fe4000f8e0213 */
[----:B0-----:R-:W-:-:S03]  /*4db0*/  IMAD.WIDE.U32 R4, R17, 0x4, R4 ;  /* 0x0000000411047825 */ /* 0x001fc600078e0004 */
[----:B------:R-:W-:-:S03]  /*4dc0*/  SHF.R.U32.HI R19, RZ, 0x1, R19 ;  /* 0x00000001ff137819 */ /* 0x000fc60000011613 */
[----:B------:R-:W4:Y:S01]  /*4dd0*/  LDG.E R4, desc[UR8][R4.64] ;  /* 0x0000000804047981 */ /* 0x000f22000c1e1900 */
[----:B--2---:R-:W-:-:S03]  /*4de0*/  IMAD.WIDE.U32 R14, R17, 0x4, R14 ;  /* 0x00000004110e7825 */ /* 0x004fc600078e000e */
[----:B------:R-:W0:Y:S04]  /*4df0*/  LDS.64 R16, [UR13] ;  /* 0x0000000dff107984 */ /* 0x000e280008000a00 */
[----:B------:R-:W2:Y:S01]  /*4e00*/  LDG.E R14, desc[UR8][R14.64] ;  /* 0x000000080e0e7981 */ /* 0x000ea2000c1e1900 */
        /* <DEDUP_REMOVED lines=30> */
.L_x_408:
[----:B------:R-:W0:Y:S01]  /*4ff0*/  LDC.64 R2, c[0x0][0x380] ;  /* 0x0000e000ff027b82 */ /* 0x000e220000000a00 */
[----:B------:R-:W-:Y:S01]  /*5000*/  F2FP.F16.F32.PACK_AB R15, R15, R6 ;  /* 0x000000060f0f723e */ /* 0x000fe200000000ff */
[----:B0-----:R-:W-:-:S05]  /*5010*/  IMAD.WIDE.U32 R2, R19, 0x4, R2 ;  /* 0x0000000413027825 */ /* 0x001fca00078e0002 */
[----:B------:R0:W-:Y:S02]  /*5020*/  STG.E desc[UR8][R2.64], R15 ;  /* 0x0000000f02007986 */ /* 0x0001e4000c101908 */
.L_x_407:
[----:B------:R-:W-:Y:S05]  /*5030*/  BSYNC.RECONVERGENT B0 ;  /* 0x0000000000007941 */ /* 0x000fea0003800200 */
.L_x_406:
[----:B------:R-:W-:Y:S01]  /*5040*/  ISETP.NE.AND P5, PT, R18, RZ, PT ;  /* 0x000000ff1200720c */ /* 0x000fe20003fa5270 */
[----:B------:R-:W-:-:S12]  /*5050*/  BSSY.RECONVERGENT B0, `(.L_x_409) ;  /* 0x000003e000007945 */ /* 0x000fd80003800200 */
[----:B------:R-:W-:Y:S05]  /*5060*/  @P5 BRA `(.L_x_410) ;  /* 0x0000000000f05947 */ /* 0x000fea0003800000 */
[----:B01----:R-:W0:Y:S01]  /*5070*/  S2R R2, SR_TID.X ;  /* 0x0000000000027919 */ /* 0x003e220000002100 */
[----:B--234-:R-:W1:Y:S01]  /*5080*/  LDC.64 R14, c[0x0][0x3a0] ;  /* 0x0000e800ff0e7b82 */ /* 0x01ce620000000a00 */
[----:B------:R-:W2:Y:S07]  /*5090*/  LDCU UR4, c[0x0][0x3b4] ;  /* 0x00007680ff0477ac */ /* 0x000eae0008000800 */
[----:B------:R-:W3:Y:S01]  /*50a0*/  LDC.64 R4, c[0x0][0x3a8] ;  /* 0x0000ea00ff047b82 */ /* 0x000ee20000000a00 */
        /* <DEDUP_REMOVED lines=11> */
[----:B------:R-:W-:-:S04]  /*5160*/  SHF.L.U32 R6, R19, 0x1, RZ ;  /* 0x0000000113067819 */ /* 0x000fc800000006ff */
[C---:B------:R-:W-:Y:S02]  /*5170*/  LOP3.LUT R17, R6.reuse, 0x1e, RZ, 0xc0, !PT ;  /* 0x0000001e06117812 */ /* 0x040fe400078ec0ff */
[----:B------:R-:W-:Y:S02]  /*5180*/  LOP3.LUT R6, R6, 0x1ffe0, RZ, 0xc0, !PT ;  /* 0x0001ffe006067812 */ /* 0x000fe400078ec0ff */
[----:B------:R-:W-:-:S05]  /*5190*/  LEA R17, R0, R17, 0x5 ;  /* 0x0000001100117211 */ /* 0x000fca00078e28ff */
[----:B--2---:R-:W-:Y:S02]  /*51a0*/  IMAD R6, R6, UR4, R17 ;  /* 0x0000000406067c24 */ /* 0x004fe4000f8e0211 */
[----:B-1----:R-:W-:-:S03]  /*51b0*/  IMAD.WIDE.U32 R16, R19, 0x4, R14 ;  /* 0x0000000413107825 */ /* 0x002fc600078e000e */
[----:B------:R-:W-:Y:S01]  /*51c0*/  SHF.R.U32.HI R15, RZ, 0x1, R6 ;  /* 0x00000001ff0f7819 */ /* 0x000fe20000011606 */
[----:B---3--:R-:W-:Y:S02]  /*51d0*/  IMAD.WIDE.U32 R18, R19, 0x4, R4 ;  /* 0x0000000413127825 */ /* 0x008fe400078e0004 */
[----:B------:R-:W2:Y:S02]  /*51e0*/  LDG.E R16, desc[UR8][R16.64] ;  /* 0x0000000810107981 */ /* 0x000ea4000c1e1900 */
[----:B0-----:R-:W-:Y:S02]  /*51f0*/  IMAD.WIDE.U32 R2, R15, 0x4, R2 ;  /* 0x000000040f027825 */ /* 0x001fe400078e0002 */
[----:B------:R-:W3:Y:S04]  /*5200*/  LDG.E R18, desc[UR8][R18.64] ;  /* 0x0000000812127981 */ /* 0x000ee8000c1e1900 */
[----:B------:R-:W4:Y:S01]  /*5210*/  LDG.E R6, desc[UR8][R2.64] ;  /* 0x0000000802067981 */ /* 0x000f22000c1e1900 */
[----:B------:R-:W-:-:S02]  /*5220*/  HADD2.F32 R21, -RZ, R7.H0_H0 ;  /* 0x20000007ff157230 */ /* 0x000fc40000004100 */
[----:B------:R-:W-:Y:S01]  /*5230*/  HADD2.F32 R7, -RZ, R7.H1_H1 ;  /* 0x30000007ff077230 */ /* 0x000fe20000004100 */
[----:B------:R-:W0:Y:S02]  /*5240*/  LDS.64 R4, [UR13] ;  /* 0x0000000dff047984 */ /* 0x000e240008000a00 */
[--C-:B0-----:R-:W-:Y:S02]  /*5250*/  FADD.FTZ R14, R21, -R4.reuse ;  /* 0x80000004150e7221 */ /* 0x101fe40000010000 */
[----:B------:R-:W-:Y:S02]  /*5260*/  FADD.FTZ R20, R7, -R4 ;  /* 0x8000000407147221 */ /* 0x000fe40000010000 */
[-C--:B------:R-:W-:Y:S02]  /*5270*/  FMUL.FTZ R14, R14, R5.reuse ;  /* 0x000000050e0e7220 */ /* 0x080fe40000410000 */
[----:B------:R-:W-:Y:S01]  /*5280*/  FMUL.FTZ R20, R20, R5 ;  /* 0x0000000514147220 */ /* 0x000fe20000410000 */
[----:B--2---:R-:W-:-:S02]  /*5290*/  HADD2.F32 R4, -RZ, R16.H0_H0 ;  /* 0x20000010ff047230 */ /* 0x004fc40000004100 */
[----:B------:R-:W-:Y:S02]  /*52a0*/  HADD2.F32 R16, -RZ, R16.H1_H1 ;  /* 0x30000010ff107230 */ /* 0x000fe40000004100 */
[--C-:B---3--:R-:W-:Y:S02]  /*52b0*/  HADD2.F32 R7, -RZ, R18.reuse.H0_H0 ;  /* 0x20000012ff077230 */ /* 0x108fe40000004100 */
        /* <DEDUP_REMOVED lines=19> */
.L_x_411:
[----:B------:R-:W0:Y:S01]  /*53f0*/  LDC.64 R2, c[0x0][0x380] ;  /* 0x0000e000ff027b82 */ /* 0x000e220000000a00 */
[----:B------:R-:W-:Y:S01]  /*5400*/  F2FP.F16.F32.PACK_AB R7, R6, R7 ;  /* 0x000000070607723e */ /* 0x000fe200000000ff */
[----:B0-----:R-:W-:-:S05]  /*5410*/  IMAD.WIDE.U32 R2, R15, 0x4, R2 ;  /* 0x000000040f027825 */ /* 0x001fca00078e0002 */
[----:B------:R0:W-:Y:S02]  /*5420*/  STG.E desc[UR8][R2.64], R7 ;  /* 0x0000000702007986 */ /* 0x0001e4000c101908 */
.L_x_410:
[----:B------:R-:W-:Y:S05]  /*5430*/  BSYNC.RECONVERGENT B0 ;  /* 0x0000000000007941 */ /* 0x000fea0003800200 */
.L_x_409:
[----:B------:R-:W-:Y:S04]  /*5440*/  BSSY.RECONVERGENT B0, `(.L_x_412) ;  /* 0x000003f000007945 */ /* 0x000fe80003800200 */
[----:B------:R-:W-:Y:S05]  /*5450*/  @P0 BRA `(.L_x_413) ;  /* 0x0000000000f40947 */ /* 0x000fea0003800000 */
[----:B01----:R-:W0:Y:S01]  /*5460*/  S2R R2, SR_TID.X ;  /* 0x0000000000027919 */ /* 0x003e220000002100 */
[----:B------:R-:W1:Y:S01]  /*5470*/  LDC.64 R6, c[0x0][0x3a0] ;  /* 0x0000e800ff067b82 */ /* 0x000e620000000a00 */
[----:B------:R-:W5:Y:S07]  /*5480*/  LDCU UR4, c[0x0][0x3b4] ;  /* 0x00007680ff0477ac */ /* 0x000f6e0008000800 */
[----:B------:R-:W1:Y:S01]  /*5490*/  LDC.64 R4, c[0x0][0x3a8] ;  /* 0x0000ea00ff047b82 */ /* 0x000e620000000a00 */
        /* <DEDUP_REMOVED lines=12> */
[----:B--234-:R-:W-:-:S04]  /*5560*/  SHF.L.U32 R14, R17, 0x1, RZ ;  /* 0x00000001110e7819 */ /* 0x01cfc800000006ff */
[C---:B------:R-:W-:Y:S02]  /*5570*/  LOP3.LUT R15, R14.reuse, 0x1e, RZ, 0xc0, !PT ;  /* 0x0000001e0e0f7812 */ /* 0x040fe400078ec0ff */
[----:B------:R-:W-:Y:S02]  /*5580*/  LOP3.LUT R14, R14, 0x1ffe0, RZ, 0xc0, !PT ;  /* 0x0001ffe00e0e7812 */ /* 0x000fe400078ec0ff */
[----:B------:R-:W-:-:S05]  /*5590*/  LEA R15, R0, R15, 0x5 ;  /* 0x0000000f000f7211 */ /* 0x000fca00078e28ff */
[----:B-----5:R-:W-:Y:S02]  /*55a0*/  IMAD R18, R14, UR4, R15 ;  /* 0x000000040e127c24 */ /* 0x020fe4000f8e020f */
[----:B-1----:R-:W-:-:S03]  /*55b0*/  IMAD.WIDE.U32 R14, R17, 0x4, R6 ;  /* 0x00000004110e7825 */ /* 0x002fc600078e0006 */
[----:B------:R-:W-:Y:S01]  /*55c0*/  SHF.R.U32.HI R7, RZ, 0x1, R18 ;  /* 0x00000001ff077819 */ /* 0x000fe20000011612 */
[----:B------:R-:W-:Y:S02]  /*55d0*/  IMAD.WIDE.U32 R16, R17, 0x4, R4 ;  /* 0x0000000411107825 */ /* 0x000fe400078e0004 */
        /* <DEDUP_REMOVED lines=33> */
.L_x_414:
[----:B------:R-:W0:Y:S01]  /*57f0*/  LDC.64 R2, c[0x0][0x380] ;  /* 0x0000e000ff027b82 */ /* 0x000e220000000a00 */
[----:B------:R-:W-:Y:S01]  /*5800*/  F2FP.F16.F32.PACK_AB R19, R6, R19 ;  /* 0x000000130613723e */ /* 0x000fe200000000ff */
[----:B0-----:R-:W-:-:S05]  /*5810*/  IMAD.WIDE.U32 R2, R7, 0x4, R2 ;  /* 0x0000000407027825 */ /* 0x001fca00078e0002 */
[----:B------:R0:W-:Y:S02]  /*5820*/  STG.E desc[UR8][R2.64], R19 ;  /* 0x0000001302007986 */ /* 0x0001e4000c101908 */
.L_x_413:
[----:B------:R-:W-:Y:S05]  /*5830*/  BSYNC.RECONVERGENT B0 ;  /* 0x0000000000007941 */ /* 0x000fea0003800200 */
.L_x_412:
        /* <DEDUP_REMOVED lines=20> */
[C---:B--234-:R-:W-:Y:S02]  /*5980*/  LOP3.LUT R15, R8.reuse, 0x1e, RZ, 0xc0, !PT ;  /* 0x0000001e080f7812 */ /* 0x05cfe400078ec0ff */
        /* <DEDUP_REMOVED lines=39> */
.L_x_417:
[----:B------:R-:W0:Y:S01]  /*5c00*/  LDC.64 R2, c[0x0][0x380] ;  /* 0x0000e000ff027b82 */ /* 0x000e220000000a00 */
[----:B------:R-:W-:Y:S01]  /*5c10*/  F2FP.F16.F32.PACK_AB R5, R8, R7 ;  /* 0x000000070805723e */ /* 0x000fe200000000ff */
[----:B0-----:R-:W-:-:S05]  /*5c20*/  IMAD.WIDE.U32 R6, R6, 0x4, R2 ;  /* 0x0000000406067825 */ /* 0x001fca00078e0002 */
[----:B------:R0:W-:Y:S02]  /*5c30*/  STG.E desc[UR8][R6.64], R5 ;  /* 0x0000000506007986 */ /* 0x0001e4000c101908 */
.L_x_416:
[----:B------:R-:W-:Y:S05]  /*5c40*/  BSYNC.RECONVERGENT B0 ;  /* 0x0000000000007941 */ /* 0x000fea0003800200 */
.L_x_415:
        /* <DEDUP_REMOVED lines=18> */
[----:B--234-:R-:W-:Y:S02]  /*5d70*/  IADD3 R15, PT, PT, R2, UR7, RZ ;  /* 0x00000007020f7c10 */ /* 0x01cfe4000fffe0ff */
[----:B------:R-:W0:Y:S02]  /*5d80*/  LDC.64 R2, c[0x0][0x390] ;  /* 0x0000e400ff027b82 */ /* 0x000e240000000a00 */
[----:B------:R-:W-:-:S04]  /*5d90*/  SHF.L.U32 R8, R15, 0x1, RZ ;  /* 0x000000010f087819 */ /* 0x000fc800000006ff */
[C---:B------:R-:W-:Y:S02]  /*5da0*/  LOP3.LUT R9, R8.reuse, 0x1e, RZ, 0xc0, !PT ;  /* 0x0000001e08097812 */ /* 0x040fe400078ec0ff */
[----:B------:R-:W-:Y:S02]  /*5db0*/  LOP3.LUT R8, R8, 0x1ffe0, RZ, 0xc0, !PT ;  /* 0x0001ffe008087812 */ /* 0x000fe400078ec0ff */
[----:B------:R-:W-:-:S05]  /*5dc0*/  LEA R9, R0, R9, 0x5 ;  /* 0x0000000900097211 */ /* 0x000fca00078e28ff */
[----:B-----5:R-:W-:Y:S02]  /*5dd0*/  IMAD R16, R8, UR4, R9 ;  /* 0x0000000408107c24 */ /* 0x020fe4000f8e0209 */
[C---:B-1----:R-:W-:Y:S02]  /*5de0*/  IMAD.WIDE.U32 R8, R15.reuse, 0x4, R4 ;  /* 0x000000040f087825 */ /* 0x042fe400078e0004 */
[----:B------:R-:W1:Y:S02]  /*5df0*/  LDS.64 R4, [UR13] ;  /* 0x0000000dff047984 */ /* 0x000e640008000a00 */
[----:B------:R-:W-:Y:S01]  /*5e00*/  IMAD.WIDE.U32 R14, R15, 0x4, R6 ;  /* 0x000000040f0e7825 */ /* 0x000fe200078e0006 */
[----:B------:R-:W-:Y:S01]  /*5e10*/  SHF.R.U32.HI R6, RZ, 0x1, R16 ;  /* 0x00000001ff067819 */ /* 0x000fe20000011610 */
[----:B------:R-:W2:Y:S04]  /*5e20*/  LDG.E R8, desc[UR8][R8.64] ;  /* 0x0000000808087981 */ /* 0x000ea8000c1e1900 */
[----:B------:R-:W3:Y:S01]  /*5e30*/  LDG.E R14, desc[UR8][R14.64] ;  /* 0x000000080e0e7981 */ /* 0x000ee2000c1e1900 */
[----:B0-----:R-:W-:-:S05]  /*5e40*/  IMAD.WIDE.U32 R2, R6, 0x4, R2 ;  /* 0x0000000406027825 */ /* 0x001fca00078e0002 */
[----:B------:R-:W4:Y:S01]  /*5e50*/  LDG.E R16, desc[UR8][R2.64] ;  /* 0x0000000802107981 */ /* 0x000f22000c1e1900 */
[--C-:B------:R-:W-:Y:S02]  /*5e60*/  HADD2.F32 R7, -RZ, R10.reuse.H0_H0 ;  /* 0x2000000aff077230 */ /* 0x100fe40000004100 */
[----:B------:R-:W-:-:S03]  /*5e70*/  HADD2.F32 R17, -RZ, R10.H1_H1 ;  /* 0x3000000aff117230 */ /* 0x000fc60000004100 */
[--C-:B-1----:R-:W-:Y:S02]  /*5e80*/  FADD.FTZ R10, R7, -R4.reuse ;  /* 0x80000004070a7221 */ /* 0x102fe40000010000 */
        /* <DEDUP_REMOVED lines=25> */
.L_x_420:
[----:B------:R-:W0:Y:S01]  /*6020*/  LDC.64 R2, c[0x0][0x380] ;  /* 0x0000e000ff027b82 */ /* 0x000e220000000a00 */
[----:B------:R-:W-:Y:S01]  /*6030*/  F2FP.F16.F32.PACK_AB R5, R16, R7 ;  /* 0x000000071005723e */ /* 0x000fe200000000ff */
[----:B0-----:R-:W-:-:S05]  /*6040*/  IMAD.WIDE.U32 R6, R6, 0x4, R2 ;  /* 0x0000000406067825 */ /* 0x001fca00078e0002 */
[----:B------:R0:W-:Y:S02]  /*6050*/  STG.E desc[UR8][R6.64], R5 ;  /* 0x0000000506007986 */ /* 0x0001e4000c101908 */
.L_x_419:
[----:B------:R-:W-:Y:S05]  /*6060*/  BSYNC.RECONVERGENT B0 ;  /* 0x0000000000007941 */ /* 0x000fea0003800200 */
.L_x_418:
        /* <DEDUP_REMOVED lines=62> */
.L_x_423:
[----:B------:R-:W0:Y:S01]  /*6450*/  LDC.64 R2, c[0x0][0x380] ;  /* 0x0000e000ff027b82 */ /* 0x000e220000000a00 */
[----:B------:R-:W-:Y:S01]  /*6460*/  F2FP.F16.F32.PACK_AB R5, R10, R7 ;  /* 0x000000070a05723e */ /* 0x000fe200000000ff */
[----:B0-----:R-:W-:-:S05]  /*6470*/  IMAD.WIDE.U32 R6, R6, 0x4, R2 ;  /* 0x0000000406067825 */ /* 0x001fca00078e0002 */
[----:B------:R0:W-:Y:S02]  /*6480*/  STG.E desc[UR8][R6.64], R5 ;  /* 0x0000000506007986 */ /* 0x0001e4000c101908 */
.L_x_422:
[----:B------:R-:W-:Y:S05]  /*6490*/  BSYNC.RECONVERGENT B0 ;  /* 0x0000000000007941 */ /* 0x000fea0003800200 */
.L_x_421:
[----:B------:R-:W-:Y:S05]  /*64a0*/  @P4 EXIT ;  /* 0x000000000000494d */ /* 0x000fea0003800000 */
[----:B01----:R-:W0:Y:S01]  /*64b0*/  LDC.64 R6, c[0x0][0x3a0] ;  /* 0x0000e800ff067b82 */ /* 0x003e220000000a00 */
[----:B------:R-:W1:Y:S01]  /*64c0*/  LDCU UR4, c[0x0][0x3b4] ;  /* 0x00007680ff0477ac */ /* 0x000e620008000800 */
[----:B------:R-:W-:-:S04]  /*64d0*/  SHF.L.U32 R4, R11, 0x1, RZ ;  /* 0x000000010b047819 */ /* 0x000fc800000006ff */
[C---:B------:R-:W-:Y:S02]  /*64e0*/  LOP3.LUT R5, R4.reuse, 0x1e, RZ, 0xc0, !PT ;  /* 0x0000001e04057812 */ /* 0x040fe400078ec0ff */
[----:B------:R-:W5:Y:S01]  /*64f0*/  LDC.64 R8, c[0x0][0x3a8] ;  /* 0x0000ea00ff087b82 */ /* 0x000f620000000a00 */
[----:B------:R-:W-:Y:S02]  /*6500*/  LOP3.LUT R4, R4, 0x1ffe0, RZ, 0xc0, !PT ;  /* 0x0001ffe004047812 */ /* 0x000fe400078ec0ff */
[----:B------:R-:W-:-:S05]  /*6510*/  LEA R5, R0, R5, 0x5 ;  /* 0x0000000500057211 */ /* 0x000fca00078e28ff */
[----:B------:R-:W2:Y:S01]  /*6520*/  LDC.64 R2, c[0x0][0x390] ;  /* 0x0000e400ff027b82 */ /* 0x000ea20000000a00 */
[----:B-1----:R-:W-:Y:S02]  /*6530*/  IMAD R0, R4, UR4, R5 ;  /* 0x0000000404007c24 */ /* 0x002fe4000f8e0205 */
[----:B------:R-:W1:Y:S01]  /*6540*/  LDS.64 R4, [UR13] ;  /* 0x0000000dff047984 */ /* 0x000e620008000a00 */
[----:B0-----:R-:W-:Y:S02]  /*6550*/  IMAD.WIDE.U32 R6, R11, 0x4, R6 ;  /* 0x000000040b067825 */ /* 0x001fe400078e0006 */
[----:B------:R-:W-:-:S04]  /*6560*/  SHF.R.U32.HI R0, RZ, 0x1, R0 ;  /* 0x00000001ff007819 */ /* 0x000fc80000011600 */
[----:B------:R-:W3:Y:S01]  /*6570*/  LDG.E R6, desc[UR8][R6.64] ;  /* 0x0000000806067981 */ /* 0x000ee2000c1e1900 */
[----:B-----5:R-:W-:-:S06]  /*6580*/  IMAD.WIDE.U32 R8, R11, 0x4, R8 ;  /* 0x000000040b087825 */ /* 0x020fcc00078e0008 */
[----:B------:R-:W5:Y:S01]  /*6590*/  LDG.E R8, desc[UR8][R8.64] ;  /* 0x0000000808087981 */ /* 0x000f62000c1e1900 */
[----:B--2---:R-:W-:-:S05]  /*65a0*/  IMAD.WIDE.U32 R2, R0, 0x4, R2 ;  /* 0x0000000400027825 */ /* 0x004fca00078e0002 */
[----:B------:R-:W2:Y:S01]  /*65b0*/  LDG.E R10, desc[UR8][R2.64] ;  /* 0x00000008020a7981 */ /* 0x000ea2000c1e1900 */
[--C-:B------:R-:W-:Y:S02]  /*65c0*/  HADD2.F32 R11, -RZ, R13.reuse.H0_H0 ;  /* 0x2000000dff0b7230 */ /* 0x100fe40000004100 */
[----:B------:R-:W-:-:S03]  /*65d0*/  HADD2.F32 R13, -RZ, R13.H1_H1 ;  /* 0x3000000dff0d7230 */ /* 0x000fc60000004100 */
[--C-:B-1----:R-:W-:Y:S02]  /*65e0*/  FADD.FTZ R12, R11, -R4.reuse ;  /* 0x800000040b0c7221 */ /* 0x102fe40000010000 */
[----:B---34-:R-:W-:Y:S02]  /*65f0*/  FADD.FTZ R14, R13, -R4 ;  /* 0x800000040d0e7221 */ /* 0x018fe40000010000 */
[-C--:B------:R-:W-:Y:S02]  /*6600*/  FMUL.FTZ R12, R12, R5.reuse ;  /* 0x000000050c0c7220 */ /* 0x080fe40000410000 */
[----:B------:R-:W-:Y:S01]  /*6610*/  FMUL.FTZ R14, R14, R5 ;  /* 0x000000050e0e7220 */ /* 0x000fe20000410000 */
[--C-:B------:R-:W-:Y:S02]  /*6620*/  HADD2.F32 R4, -RZ, R6.reuse.H0_H0 ;  /* 0x20000006ff047230 */ /* 0x100fe40000004100 */
[----:B------:R-:W-:Y:S02]  /*6630*/  HADD2.F32 R6, -RZ, R6.H1_H1 ;  /* 0x30000006ff067230 */ /* 0x000fe40000004100 */
[----:B-----5:R-:W-:-:S02]  /*6640*/  HADD2.F32 R11, -RZ, R8.H0_H0 ;  /* 0x20000008ff0b7230 */ /* 0x020fc40000004100 */
[----:B------:R-:W-:-:S03]  /*6650*/  HADD2.F32 R7, -RZ, R8.H1_H1 ;  /* 0x30000008ff077230 */ /* 0x000fc60000004100 */
[----:B------:R-:W-:Y:S01]  /*6660*/  FFMA.FTZ R11, R4, R12, R11 ;  /* 0x0000000c040b7223 */ /* 0x000fe2000001000b */
[--C-:B--2---:R-:W-:Y:S02]  /*6670*/  HADD2.F32 R4, -RZ, R10.reuse.H0_H0 ;  /* 0x2000000aff047230 */ /* 0x104fe40000004100 */
        /* <DEDUP_REMOVED lines=10> */
[----:B------:R-:W-:Y:S07]  /*6720*/  STG.E desc[UR8][R2.64], R11 ;  /* 0x0000000b02007986 */ /* 0x000fee000c101908 */
[----:B------:R-:W1:Y:S01]  /*6730*/  F2I.S8.NTZ R7, R7 ;  /* 0x0000000700077305 */ /* 0x000e620000202100 */
[----:B0-----:R-:W-:Y:S01]  /*6740*/  IMAD.WIDE.U32 R4, R0, 0x2, R4 ;  /* 0x0000000200047825 */ /* 0x001fe200078e0004 */
[----:B-1----:R-:W-:-:S05]  /*6750*/  PRMT R9, R7, 0x7604, R6 ;  /* 0x0000760407097816 */ /* 0x002fca0000000006 */
[----:B------:R-:W-:Y:S01]  /*6760*/  STG.E.U16 desc[UR8][R4.64], R9 ;  /* 0x0000000904007986 */ /* 0x000fe2000c101508 */
[----:B------:R-:W-:Y:S05]  /*6770*/  EXIT ;  /* 0x000000000000794d */ /* 0x000fea0003800000 */
.L_x_424:
[----:B------:R-:W0:Y:S01]  /*6780*/  LDC.64 R2, c[0x0][0x380] ;  /* 0x0000e000ff027b82 */ /* 0x000e220000000a00 */
[----:B------:R-:W-:Y:S01]  /*6790*/  F2FP.F16.F32.PACK_AB R11, R10, R11 ;  /* 0x0000000b0a0b723e */ /* 0x000fe200000000ff */
[----:B0-----:R-:W-:-:S05]  /*67a0*/  IMAD.WIDE.U32 R2, R0, 0x4, R2 ;  /* 0x0000000400027825 */ /* 0x001fca00078e0002 */
[----:B------:R-:W-:Y:S01]  /*67b0*/  STG.E desc[UR8][R2.64], R11 ;  /* 0x0000000b02007986 */ /* 0x000fe2000c101908 */
[----:B------:R-:W-:Y:S05]  /*67c0*/  EXIT ;  /* 0x000000000000794d */ /* 0x000fea0003800000 */
.L_x_425:
        /* <DEDUP_REMOVED lines=11> */
.L_x_601:


//--------------------- .text._ZN17fastertransformer26add_bias_layernorm_add_resI6__halfLi8EEEvPaPKaPT_PKS5_S8_S8_fiiPKfSA_ --------------------------
	.section	.text._ZN17fastertransformer26add_bias_layernorm_add_resI6__halfLi8EEEvPaPKaPT_PKS5_S8_S8_fiiPKfSA_,"ax",@progbits
	.align	128
        .global         _ZN17fastertransformer26add_bias_layernorm_add_resI6__halfLi8EEEvPaPKaPT_PKS5_S8_S8_fiiPKfSA_
        .type           _ZN17fastertransformer26add_bias_layernorm_add_resI6__halfLi8EEEvPaPKaPT_PKS5_S8_S8_fiiPKfSA_,@function
        .size           _ZN17fastertransformer26add_bias_layernorm_add_resI6__halfLi8EEEvPaPKaPT_PKS5_S8_S8_fiiPKfSA_,(.L_x_602 - _ZN17fastertransformer26add_bias_layernorm_add_resI6__halfLi8EEEvPaPKaPT_PKS5_S8_S8_fiiPKfSA_)
        .other          _ZN17fastertransformer26add_bias_layernorm_add_resI6__halfLi8EEEvPaPKaPT_PKS5_S8_S8_fiiPKfSA_,@"STO_CUDA_ENTRY STV_DEFAULT"
_ZN17fastertransformer26add_bias_layernorm_add_resI6__halfLi8EEEvPaPKaPT_PKS5_S8_S8_fiiPKfSA_:
.text._ZN17fastertransformer26add_bias_layernorm_add_resI6__halfLi8EEEvPaPKaPT_PKS5_S8_S8_fiiPKfSA_:
        /* <DEDUP_REMOVED lines=16> */
[----:B-1----:R-:W4:Y:S01]  /*0100*/  LDG.E.CONSTANT R6, desc[UR4][R20.64] ;  /* 0x0000000414067981 */ /* 0x002f22000c1e9900 */
[----:B--2---:R-:W-:-:S04]  /*0110*/  @!P6 IADD3 R22, P0, PT, R4, R22, RZ ;  /* 0x000000160416e210 */ /* 0x004fc80007f1e0ff */
[----:B------:R-:W-:-:S05]  /*0120*/  @!P6 LEA.HI.X.SX32 R23, R4, R23, 0x1, P0 ;  /* 0x000000170417e211 */ /* 0x000fca00000f0eff */
[----:B------:R1:W2:Y:S01]  /*0130*/  @!P6 LDG.E.S8 R10, desc[UR4][R22.64] ;  /* 0x00000004160ae981 */ /* 0x0002a2000c1e1300 */
[----:B0-----:R-:W-:-:S05]  /*0140*/  @!P6 IMAD.WIDE.U32 R24, R2, 0x2, R18 ;  /* 0x000000020218e825 */ /* 0x001fca00078e0012 */
[----:B------:R0:W2:Y:S01]  /*0150*/  @!P6 LDG.E.U16 R27, desc[UR4][R24.64] ;  /* 0x00000004181be981 */ /* 0x0000a2000c1e1500 */
[----:B---3--:R-:W-:-:S04]  /*0160*/  IADD3 R8, PT, PT, R2, UR6, RZ ;  /* 0x0000000602087c10 */ /* 0x008fc8000fffe0ff */
[C---:B------:R-:W-:Y:S02]  /*0170*/  ISETP.GE.AND P5, PT, R8.reuse, UR7, PT ;  /* 0x0000000708007c0c */ /* 0x040fe4000bfa6270 */
[----:B------:R-:W-:-:S04]  /*0180*/  IADD3 R29, PT, PT, R8, UR6, RZ ;  /* 0x00000006081d7c10 */ /* 0x000fc8000fffe0ff */
[----:B------:R-:W-:-:S07]  /*0190*/  ISETP.GE.AND P0, PT, R29, UR7, PT ;  /* 0x000000071d007c0c */ /* 0x000fce000bf06270 */
[----:B------:R-:W3:Y:S08]  /*01a0*/  @!P5 LDC R16, c[0x0][0x3b4] ;  /* 0x0000ed00ff10db82 */ /* 0x000ef00000000800 */
[----:B------:R-:W0:Y:S01]  /*01b0*/  @!P5 LDC.64 R18, c[0x0][0x388] ;  /* 0x0000e200ff12db82 */ /* 0x000e220000000a00 */
[C---:B-1----:R-:W-:Y:S02]  /*01c0*/  @!P5 LOP3.LUT R23, R8.reuse, 0x1f, RZ, 0xc0, !PT ;  /* 0x0000001f0817d812 */ /* 0x042fe400078ec0ff */
[----:B------:R-:W-:-:S05]  /*01d0*/  @!P5 LOP3.LUT R14, R8, 0xfe0, RZ, 0xc0, !PT ;  /* 0x00000fe0080ed812 */ /* 0x000fca00078ec0ff */
[----:B------:R-:W1:Y:S01]  /*01e0*/  @!P0 LDC R12, c[0x0][0x3b4] ;  /* 0x0000ed00ff0c8b82 */ /* 0x000e620000000800 */
[----:B------:R-:W-:-:S07]  /*01f0*/  @!P5 LEA R23, R0, R23, 0x5 ;  /* 0x000000170017d211 */ /* 0x000fce00078e28ff */
[----:B------:R-:W1:Y:S01]  /*0200*/  @!P0 LDC.64 R20, c[0x0][0x388] ;  /* 0x0000e200ff148b82 */ /* 0x000e620000000a00 */
[----:B---3--:R-:W-:Y:S01]  /*0210*/  @!P5 IMAD R14, R14, R16, R23 ;  /* 0x000000100e0ed224 */ /* 0x008fe200078e0217 */
[----:B0-----:R-:W-:-:S04]  /*0220*/  @!P0 LOP3.LUT R25, R29, 0x1f, RZ, 0xc0, !PT ;  /* 0x0000001f1d198812 */ /* 0x001fc800078ec0ff */
[----:B------:R-:W-:Y:S02]  /*0230*/  @!P5 IADD3 R32, P1, PT, R14, R18, RZ ;  /* 0x000000120e20d210 */ /* 0x000fe40007f3e0ff */
[----:B------:R-:W0:Y:S01]  /*0240*/  @!P5 LDC.64 R22, c[0x0][0x398] ;  /* 0x0000e600ff16db82 */ /* 0x000e220000000a00 */
[----:B------:R-:W-:Y:S02]  /*0250*/  @!P0 LEA R25, R0, R25, 0x5 ;  /* 0x0000001900198211 */ /* 0x000fe400078e28ff */
[----:B------:R-:W-:Y:S02]  /*0260*/  @!P5 LEA.HI.X.SX32 R33, R14, R19, 0x1, P1 ;  /* 0x000000130e21d211 */ /* 0x000fe400008f0eff */
[----:B------:R-:W-:-:S03]  /*0270*/  @!P0 LOP3.LUT R19, R29, 0x1fe0, RZ, 0xc0, !PT ;  /* 0x00001fe01d138812 */ /* 0x000fc600078ec0ff */
[----:B------:R-:W3:Y:S02]  /*0280*/  @!P5 LDG.E.S8 R16, desc[UR4][R32.64] ;  /* 0x000000042010d981 */ /* 0x000ee4000c1e1300 */
[----:B-1----:R-:W-:Y:S02]  /*0290*/  @!P0 IMAD R12, R19, R12, R25 ;  /* 0x0000000c130c8224 */ /* 0x002fe400078e0219 */
[----:B------:R-:W1:Y:S03]  /*02a0*/  @!P0 LDC.64 R18, c[0x0][0x398] ;  /* 0x0000e600ff128b82 */ /* 0x000e660000000a00 */
[----:B------:R-:W-:-:S04]  /*02b0*/  @!P0 IADD3 R20, P1, PT, R12, R20, RZ ;  /* 0x000000140c148210 */ /* 0x000fc80007f3e0ff */
[----:B------:R-:W-:-:S05]  /*02c0*/  @!P0 LEA.HI.X.SX32 R21, R12, R21, 0x1, P1 ;  /* 0x000000150c158211 */ /* 0x000fca00008f0eff */
[----:B------:R-:W3:Y:S01]  /*02d0*/  @!P0 LDG.E.S8 R24, desc[UR4][R20.64] ;  /* 0x0000000414188981 */ /* 0x000ee2000c1e1300 */
[----:B0-----:R-:W-:-:S05]  /*02e0*/  @!P5 IMAD.WIDE.U32 R30, R8, 0x2, R22 ;  /* 0x00000002081ed825 */ /* 0x001fca00078e0016 */
[----:B------:R0:W3:Y:S01]  /*02f0*/  @!P5 LDG.E.U16 R23, desc[UR4][R30.64] ;  /* 0x000000041e17d981 */ /* 0x0000e2000c1e1500 */
[----:B-1----:R-:W-:-:S05]  /*0300*/  @!P0 IMAD.WIDE.U32 R18, R29, 0x2, R18 ;  /* 0x000000021d128825 */ /* 0x002fca00078e0012 */
[----:B------:R1:W3:Y:S01]  /*0310*/  @!P0 LDG.E.U16 R25, desc[UR4][R18.64] ;  /* 0x0000000412198981 */ /* 0x0002e2000c1e1500 */
[----:B------:R-:W-:-:S04]  /*0320*/  IADD3 R22, PT, PT, R29, UR6, RZ ;  /* 0x000000061d167c10 */ /* 0x000fc8000fffe0ff */
[----:B------:R-:W-:-:S13]  /*0330*/  ISETP.GE.AND P1, PT, R22, UR7, PT ;  /* 0x0000000716007c0c */ /* 0x000fda000bf26270 */
[----:B------:R-:W2:Y:S01]  /*0340*/  @!P1 LDC R26, c[0x0][0x3b4] ;  /* 0x0000ed00ff1a9b82 */ /* 0x000ea20000000800 */
[C---:B0-----:R-:W-:Y:S02]  /*0350*/  @!P1 LOP3.LUT R31, R22.reuse, 0x1f, RZ, 0xc0, !PT ;  /* 0x0000001f161f9812 */ /* 0x041fe400078ec0ff */
[C---:B------:R-:W-:Y:S02]  /*0360*/  IADD3 R12, PT, PT, R22.reuse, UR6, RZ ;  /* 0x00000006160c7c10 */ /* 0x040fe4000fffe0ff */
[----:B------:R-:W-:Y:S02]  /*0370*/  @!P1 LOP3.LUT R21, R22, 0x3fe0, RZ, 0xc0, !PT ;  /* 0x00003fe016159812 */ /* 0x000fe400078ec0ff */
[----:B------:R-:W-:Y:S02]  /*0380*/  @!P1 LEA R31, R0, R31, 0x5 ;  /* 0x0000001f001f9211 */ /* 0x000fe400078e28ff */
[----:B------:R-:W-:-:S13]  /*0390*/  ISETP.GE.AND P2, PT, R12, UR7, PT ;  /* 0x000000070c007c0c */ /* 0x000fda000bf46270 */
[----:B------:R-:W0:Y:S01]  /*03a0*/  @!P2 LDC R29, c[0x0][0x3b4] ;  /* 0x0000ed00ff1dab82 */ /* 0x000e220000000800 */
[C---:B-1----:R-:W-:Y:S02]  /*03b0*/  @!P2 LOP3.LUT R18, R12.reuse, 0x3fe0, RZ, 0xc0, !PT ;  /* 0x00003fe00c12a812 */ /* 0x042fe400078ec0ff */
[----:B----4-:R-:W-:Y:S01]  /*03c0*/  @!P6 F2FP.F16.F32.PACK_AB R19, RZ, R6 ;  /* 0x00000006ff13e23e */ /* 0x010fe200000000ff */
[----:B--2---:R1:W2:Y:S02]  /*03d0*/  @!P6 I2F.F16 R14, R10 ;  /* 0x0000000a000ee306 */ /* 0x0042a40000200c00 */
[----:B-1----:R-:W-:Y:S02]  /*03e0*/  IADD3 R10, PT, PT, R12, UR6, RZ ;  /* 0x000000060c0a7c10 */ /* 0x002fe4000fffe0ff */
[----:B--2---:R-:W-:Y:S02]  /*03f0*/  @!P6 HFMA2 R14, R14.H0_H0, R19.H0_H0, R27.H0_H0 ;  /* 0x200000130e0ee231 */ /* 0x004fe4000004081b */
[----:B------:R-:W-:-:S02]  /*0400*/  @!P1 IMAD R27, R21, R26, R31 ;  /* 0x0000001a151b9224 */ /* 0x000fc400078e021f */
[----:B------:R-:W1:Y:S01]  /*0410*/  @!P1 LDC.64 R20, c[0x0][0x388] ;  /* 0x0000e200ff149b82 */ /* 0x000e620000000a00 */
[----:B------:R-:W-:Y:S02]  /*0420*/  ISETP.GE.AND P3, PT, R10, UR7, PT ;  /* 0x000000070a007c0c */ /* 0x000fe4000bf66270 */
[----:B------:R-:W-:-:S11]  /*0430*/  @!P2 LOP3.LUT R19, R12, 0x1f, RZ, 0xc0, !PT ;  /* 0x0000001f0c13a812 */ /* 0x000fd600078ec0ff */
[----:B------:R-:W2:Y:S01]  /*0440*/  @!P3 LDC R28, c[0x0][0x3b4] ;  /* 0x0000ed00ff1cbb82 */ /* 0x000ea20000000800 */
[----:B------:R-:W-:Y:S02]  /*0450*/  @!P2 LEA R19, R0, R19, 0x5 ;  /* 0x000000130013a211 */ /* 0x000fe400078e28ff */
[----:B-1----:R-:W-:-:S04]  /*0460*/  @!P1 IADD3 R26, P4, PT, R27, R20, RZ ;  /* 0x000000141b1a9210 */ /* 0x002fc80007f9e0ff */
[----:B------:R-:W-:Y:S02]  /*0470*/  @!P1 LEA.HI.X.SX32 R27, R27, R21, 0x1, P4 ;  /* 0x000000151b1b9211 */ /* 0x000fe400020f0eff */
[----:B------:R-:W-:Y:S01]  /*0480*/  @!P3 LOP3.LUT R21, R10, 0x1f, RZ, 0xc0, !PT ;  /* 0x0000001f0a15b812 */ /* 0x000fe200078ec0ff */
[----:B0-----:R-:W-:Y:S02]  /*0490*/  @!P2 IMAD R29, R18, R29, R19 ;  /* 0x0000001d121da224 */ /* 0x001fe400078e0213 */
[----:B------:R-:W0:Y:S01]  /*04a0*/  @!P2 LDC.64 R18, c[0x0][0x388] ;  /* 0x0000e200ff12ab82 */ /* 0x000e220000000a00 */
[----:B------:R-:W-:Y:S01]  /*04b0*/  @!P3 LEA R20, R0, R21, 0x5 ;  /* 0x000000150014b211 */ /* 0x000fe200078e28ff */
[----:B------:R-:W4:Y:S01]  /*04c0*/  @!P1 LDG.E.S8 R27, desc[UR4][R26.64] ;  /* 0x000000041a1b9981 */ /* 0x000f22000c1e1300 */
[----:B------:R-:W-:-:S05]  /*04d0*/  @!P3 LOP3.LUT R21, R10, 0x7fe0, RZ, 0xc0, !PT ;  /* 0x00007fe00a15b812 */ /* 0x000fca00078ec0ff */
[----:B--2---:R-:W-:Y:S02]  /*04e0*/  @!P3 IMAD R28, R21, R28, R20 ;  /* 0x0000001c151cb224 */ /* 0x004fe400078e0214 */
[----:B------:R-:W1:Y:S01]  /*04f0*/  @!P3 LDC.64 R20, c[0x0][0x388] ;  /* 0x0000e200ff14bb82 */ /* 0x000e620000000a00 */
[----:B0-----:R-:W-:-:S04]  /*0500*/  @!P2 IADD3 R18, P4, PT, R29, R18, RZ ;  /* 0x000000121d12a210 */ /* 0x001fc80007f9e0ff */
[----:B------:R-:W-:Y:S01]  /*0510*/  @!P2 LEA.HI.X.SX32 R19, R29, R19, 0x1, P4 ;  /* 0x000000131d13a211 */ /* 0x000fe200020f0eff */
[----:B---3--:R-:W0:Y:S01]  /*0520*/  @!P5 I2F.F16 R16, R16 ;  /* 0x000000100010d306 */ /* 0x008e220000200c00 */
[----:B------:R-:W-:-:S03]  /*0530*/  P2R R4, PR, RZ, 0x20 ;  /* 0x00000020ff047803 */ /* 0x000fc60000000000 */
[----:B------:R2:W3:Y:S01]  /*0540*/  @!P2 LDG.E.S8 R18, desc[UR4][R18.64] ;  /* 0x000000041212a981 */ /* 0x0004e2000c1e1300 */
[----:B-1----:R-:W-:-:S04]  /*0550*/  @!P3 IADD3 R30, P4, PT, R28, R20, RZ ;  /* 0x000000141c1eb210 */ /* 0x002fc80007f9e0ff */
[----:B------:R-:W-:Y:S02]  /*0560*/  @!P3 LEA.HI.X.SX32 R31, R28, R21, 0x1, P4 ;  /* 0x000000151c1fb211 */ /* 0x000fe400020f0eff */
[----:B------:R-:W-:Y:S01]  /*0570*/  IADD3 R28, PT, PT, R10, UR6, RZ ;  /* 0x000000060a1c7c10 */ /* 0x000fe2000fffe0ff */
[----:B------:R-:W1:Y:S01]  /*0580*/  @!P0 I2F.F16 R24, R24 ;  /* 0x0000001800188306 */ /* 0x000e620000200c00 */
[----:B------:R-:W-:Y:S01]  /*0590*/  @!P5 F2FP.F16.F32.PACK_AB R20, RZ, R6 ;  /* 0x00000006ff14d23e */ /* 0x000fe200000000ff */
[----:B------:R-:W3:Y:S01]  /*05a0*/  @!P3 LDG.E.S8 R30, desc[UR4][R30.64] ;  /* 0x000000041e1eb981 */ /* 0x000ee2000c1e1300 */
[----:B------:R-:W-:-:S13]  /*05b0*/  ISETP.GE.AND P4, PT, R28, UR7, PT ;  /* 0x000000071c007c0c */ /* 0x000fda000bf86270 */
[----:B------:R-:W2:Y:S01]  /*05c0*/  @!P4 LDC R29, c[0x0][0x3b4] ;  /* 0x0000ed00ff1dcb82 */ /* 0x000ea20000000800 */
[----:B0-----:R-:W-:Y:S01]  /*05d0*/  @!P5 HFMA2 R23, R16.H0_H0, R20.H0_H0, R23.H0_H0 ;  /* 0x200000141017d231 */ /* 0x001fe20000040817 */
[----:B------:R-:W-:Y:S02]  /*05e0*/  @!P0 F2FP.F16.F32.PACK_AB R20, RZ, R6 ;  /* 0x00000006ff14823e */ /* 0x000fe400000000ff */
[----:B------:R-:W-:-:S03]  /*05f0*/  @!P4 LOP3.LUT R21, R28, 0x1f, RZ, 0xc0, !PT ;  /* 0x0000001f1c15c812 */ /* 0x000fc600078ec0ff */
[----:B-1----:R-:W-:Y:S01]  /*0600*/  @!P0 HFMA2 R25, R24.H0_H0, R20.H0_H0, R25.H0_H0 ;  /* 0x2000001418198231 */ /* 0x002fe20000040819 */
[----:B------:R-:W-:Y:S02]  /*0610*/  @!P4 LEA R20, R0, R21, 0x5 ;  /* 0x000000150014c211 */ /* 0x000fe400078e28ff */
[----:B------:R-:W-:-:S05]  /*0620*/  @!P4 LOP3.LUT R21, R28, 0x7fe0, RZ, 0xc0, !PT ;  /* 0x00007fe01c15c812 */ /* 0x000fca00078ec0ff */
[----:B--2---:R-:W-:Y:S02]  /*0630*/  @!P4 IMAD R29, R21, R29, R20 ;  /* 0x0000001d151dc224 */ /* 0x004fe400078e0214 */
[----:B------:R-:W0:Y:S03]  /*0640*/  @!P4 LDC.64 R20, c[0x0][0x388] ;  /* 0x0000e200ff14cb82 */ /* 0x000e260000000a00 */
[----:B0-----:R-:W-:-:S04]  /*0650*/  @!P4 IADD3 R32, P5, PT, R29, R20, RZ ;  /* 0x000000141d20c210 */ /* 0x001fc80007fbe0ff */
[----:B------:R-:W-:Y:S02]  /*0660*/  @!P4 LEA.HI.X.SX32 R33, R29, R21, 0x1, P5 ;  /* 0x000000151d21c211 */ /* 0x000fe400028f0eff */
[----:B------:R-:W0:Y:S01]  /*0670*/  @!P1 LDC.64 R20, c[0x0][0x398] ;  /* 0x0000e600ff149b82 */ /* 0x000e220000000a00 */
[----:B------:R-:W-:Y:S02]  /*0680*/  @!P1 F2FP.F16.F32.PACK_AB R24, RZ, R6 ;  /* 0x00000006ff18923e */ /* 0x000fe400000000ff */
[----:B------:R-:W-:Y:S01]  /*0690*/  P2R R16, PR, RZ, 0x1 ;  /* 0x00000001ff107803 */ /* 0x000fe20000000000 */
[----:B------:R-:W2:Y:S01]  /*06a0*/  @!P4 LDG.E.S8 R32, desc[UR4][R32.64] ;  /* 0x000000042020c981 */ /* 0x000ea2000c1e1300 */
[----:B0-----:R-:W-:-:S05]  /*06b0*/  @!P1 IMAD.WIDE.U32 R34, R22, 0x2, R20 ;  /* 0x0000000216229825 */ /* 0x001fca00078e0014 */
[----:B------:R0:W3:Y:S01]  /*06c0*/  @!P1 LDG.E.U16 R29, desc[UR4][R34.64] ;  /* 0x00000004221d9981 */ /* 0x0000e2000c1e1500 */
[----:B------:R-:W-:-:S04]  /*06d0*/  IADD3 R22, PT, PT, R28, UR6, RZ ;  /* 0x000000061c167c10 */ /* 0x000fc8000fffe0ff */
[C---:B------:R-:W-:Y:S02]  /*06e0*/  ISETP.GE.AND P5, PT, R22.reuse, UR7, PT ;  /* 0x0000000716007c0c */ /* 0x040fe4000bfa6270 */
[----:B------:R-:W-:Y:S01]  /*06f0*/  @!P2 F2FP.F16.F32.PACK_AB R19, RZ, R6 ;  /* 0x00000006ff13a23e */ /* 0x000fe200000000ff */
[----:B0-----:R-:W0:Y:S10]  /*0700*/  @!P4 LDC.64 R34, c[0x0][0x398] ;  /* 0x0000e600ff22cb82 */ /* 0x001e340000000a00 */
[----:B------:R-:W1:Y:S01]  /*0710*/  @!P5 LDC R20, c[0x0][0x3b4] ;  /* 0x0000ed00ff14db82 */ /* 0x000e620000000800 */
[C---:B------:R-:W-:Y:S01]  /*0720*/  @!P5 LOP3.LUT R26, R22.reuse, 0x7fe0, RZ, 0xc0, !PT ;  /* 0x00007fe0161ad812 */ /* 0x040fe200078ec0ff */
[----:B----4-:R-:W3:Y:S02]  /*0730*/  @!P1 I2F.F16 R21, R27 ;  /* 0x0000001b00159306 */ /* 0x010ee40000200c00 */
[----:B---3--:R-:W-:Y:S01]  /*0740*/  @!P1 HFMA2 R24, R21.H0_H0, R24.H0_H0, R29.H0_H0 ;  /* 0x2000001815189231 */ /* 0x008fe2000004081d */
[----:B------:R-:W-:-:S04]  /*0750*/  @!P5 LOP3.LUT R21, R22, 0x1f, RZ, 0xc0, !PT ;  /* 0x0000001f1615d812 */ /* 0x000fc800078ec0ff */
[----:B------:R-:W-:-:S05]  /*0760*/  @!P5 LEA R21, R0, R21, 0x5 ;  /* 0x000000150015d211 */ /* 0x000fca00078e28ff */
[----:B-1----:R-:W-:Y:S02]  /*0770*/  @!P5 IMAD R26, R26, R20, R21 ;  /* 0x000000141a1ad224 */ /* 0x002fe400078e0215 */
[----:B------:R-:W1:Y:S03]  /*0780*/  @!P5 LDC.64 R20, c[0x0][0x388] ;  /* 0x0000e200ff14db82 */ /* 0x000e660000000a00 */
[----:B-1----:R-:W-:-:S04]  /*0790*/  @!P5 IADD3 R20, P0, PT, R26, R20, RZ ;  /* 0x000000141a14d210 */ /* 0x002fc80007f1e0ff */
[----:B------:R-:W-:Y:S02]  /*07a0*/  @!P5 LEA.HI.X.SX32 R21, R26, R21, 0x1, P0 ;  /* 0x000000151a15d211 */ /* 0x000fe400000f0eff */
[----:B------:R-:W1:Y:S03]  /*07b0*/  @!P2 LDC.64 R26, c[0x0][0x398] ;  /* 0x0000e600ff1aab82 */ /* 0x000e660000000a00 */
[----:B------:R-:W3:Y:S01]  /*07c0*/  @!P5 LDG.E.S8 R20, desc[UR4][R20.64] ;  /* 0x000000041414d981 */ /* 0x000ee2000c1e1300 */
[----:B-1----:R-:W-:-:S05]  /*07d0*/  @!P2 IMAD.WIDE.U32 R36, R12, 0x2, R26 ;  /* 0x000000020c24a825 */ /* 0x002fca00078e001a */
[----:B------:R1:W4:Y:S01]  /*07e0*/  @!P2 LDG.E.U16 R27, desc[UR4][R36.64] ;  /* 0x00000004241ba981 */ /* 0x000322000c1e1500 */
[----:B------:R-:W4:Y:S01]  /*07f0*/  @!P2 I2F.F16 R26, R18 ;  /* 0x00000012001aa306 */ /* 0x000f220000200c00 */
[----:B-1----:R-:W1:Y:S01]  /*0800*/  @!P5 LDC.64 R36, c[0x0][0x398] ;  /* 0x0000e600ff24db82 */ /* 0x002e620000000a00 */
[----:B0-----:R-:W-:-:S05]  /*0810*/  @!P4 IMAD.WIDE.U32 R34, R28, 0x2, R34 ;  /* 0x000000021c22c825 */ /* 0x001fca00078e0022 */
[----:B------:R-:W3:Y:S01]  /*0820*/  @!P4 LDG.E.U16 R29, desc[UR4][R34.64] ;  /* 0x00000004221dc981 */ /* 0x000ee2000c1e1500 */
[----:B-1----:R-:W-:-:S06]  /*0830*/  @!P5 IMAD.WIDE.U32 R36, R22, 0x2, R36 ;  /* 0x000000021624d825 */ /* 0x002fcc00078e0024 */
[----:B------:R-:W3:Y:S01]  /*0840*/  @!P5 LDG.E.U16 R37, desc[UR4][R36.64] ;  /* 0x000000042425d981 */ /* 0x000ee2000c1e1500 */
[----:B----4-:R-:W-:Y:S02]  /*0850*/  @!P2 HFMA2 R19, R26.H0_H0, R19.H0_H0, R27.H0_H0 ;  /* 0x200000131a13a231 */ /* 0x010fe4000004081b */
[----:B------:R-:W0:Y:S02]  /*0860*/  @!P3 LDC.64 R26, c[0x0][0x398] ;  /* 0x0000e600ff1abb82 */ /* 0x000e240000000a00 */
[----:B0-----:R-:W-:-:S06]  /*0870*/  @!P3 IMAD.WIDE.U32 R26, R10, 0x2, R26 ;  /* 0x000000020a1ab825 */ /* 0x001fcc00078e001a */
[----:B------:R0:W4:Y:S01]  /*0880*/  @!P3 LDG.E.U16 R27, desc[UR4][R26.64] ;  /* 0x000000041a1bb981 */ /* 0x000122000c1e1500 */
[----:B------:R-:W-:Y:S01]  /*0890*/  ISETP.GE.AND P0, PT, R8, UR7, PT ;  /* 0x0000000708007c0c */ /* 0x000fe2000bf06270 */
[----:B------:R-:W-:Y:S02]  /*08a0*/  @!P6 HADD2.F32 R3, -RZ, R14.H0_H0 ;  /* 0x2000000eff03e230 */ /* 0x000fe40000004100 */
[----:B------:R-:W-:Y:S01]  /*08b0*/  HFMA2 R14, -RZ, RZ, 0, 0 ;  /* 0x00000000ff0e7431 */ /* 0x000fe200000001ff */
[----:B------:R-:W-:Y:S02]  /*08c0*/  @!P3 I2F.F16 R30, R30 ;  /* 0x0000001e001eb306 */ /* 0x000fe40000200c00 */
[----:B------:R-:W-:-:S07]  /*08d0*/  @!P6 FADD.FTZ R14, RZ, R3 ;  /* 0x00000003ff0ee221 */ /* 0x000fce0000010000 */
[----:B------:R-:W-:Y:S01]  /*08e0*/  @!P0 HADD2.F32 R5, -RZ, R23.H0_H0 ;  /* 0x20000017ff058230 */ /* 0x000fe20000004100 */
[----:B------:R-:W-:Y:S02]  /*08f0*/  ISETP.NE.AND P0, PT, R16, RZ, PT ;  /* 0x000000ff1000720c */ /* 0x000fe40003f05270 */
[----:B------:R-:W-:Y:S02]  /*0900*/  P2R R16, PR, RZ, 0x40 ;  /* 0x00000040ff107803 */ /* 0x000fe40000000000 */
[----:B------:R-:W-:Y:S01]  /*0910*/  ISETP.GE.AND P6, PT, R8, UR7, PT ;  /* 0x0000000708007c0c */ /* 0x000fe2000bfc6270 */
[----:B--2---:R-:W1:Y:S01]  /*0920*/  @!P4 I2F.F16 R32, R32 ;  /* 0x000000200020c306 */ /* 0x004e620000200c00 */
[----:B------:R-:W-:Y:S01]  /*0930*/  @!P3 F2FP.F16.F32.PACK_AB R18, RZ, R6 ;  /* 0x00000006ff12b23e */ /* 0x000fe200000000ff */
[----:B------:R-:W-:-:S06]  /*0940*/  @!P1 HADD2.F32 R9, -RZ, R24.H0_H0 ;  /* 0x20000018ff099230 */ /* 0x000fcc0000004100 */
[----:B------:R-:W-:Y:S01]  /*0950*/  @!P0 HADD2.F32 R7, -RZ, R25.H0_H0 ;  /* 0x20000019ff078230 */ /* 0x000fe20000004100 */
[----:B---3--:R-:W2:Y:S03]  /*0960*/  @!P5 I2F.F16 R20, R20 ;  /* 0x000000140014d306 */ /* 0x008ea60000200c00 */
[----:B------:R-:W-:Y:S01]  /*0970*/  @!P6 FADD.FTZ R14, R14, R5 ;  /* 0x000000050e0ee221 */ /* 0x000fe20000010000 */
[----:B------:R-:W-:-:S03]  /*0980*/  @!P4 F2FP.F16.F32.PACK_AB R8, RZ, R6 ;  /* 0x00000006ff08c23e */ /* 0x000fc600000000ff */
[----:B------:R-:W-:Y:S01]  /*0990*/  @!P0 FADD.FTZ R14, R14, R7 ;  /* 0x000000070e0e8221 */ /* 0x000fe20000010000 */
[----:B------:R-:W-:Y:S01]  /*09a0*/  @!P2 HADD2.F32 R11, -RZ, R19.H0_H0 ;  /* 0x20000013ff0ba230 */ /* 0x000fe20000004100 */
[----:B------:R-:W-:Y:S02]  /*09b0*/  @!P5 F2FP.F16.F32.PACK_AB R6, RZ, R6 ;  /* 0x00000006ff06d23e */ /* 0x000fe400000000ff */
[----:B------:R-:W-:Y:S01]  /*09c0*/  @!P1 FADD.FTZ R14, R14, R9 ;  /* 0x000000090e0e9221 */ /* 0x000fe20000010000 */
[----:B-1----:R-:W-:-:S03]  /*09d0*/  @!P4 HFMA2 R8, R32.H0_H0, R8.H0_H0, R29.H0_H0 ;  /* 0x200000082008c231 */ /* 0x002fc6000004081d */
[----:B------:R-:W-:Y:S01]  /*09e0*/  @!P2 FADD.FTZ R14, R14, R11 ;  /* 0x0000000b0e0ea221 */ /* 0x000fe20000010000 */
[----:B--2---:R-:W-:Y:S02]  /*09f0*/  @!P5 HFMA2 R20, R20.H0_H0, R6.H0_H0, R37.H0_H0 ;  /* 0x200000061414d231 */ /* 0x004fe40000040825 */
[----:B------:R-:W-:-:S03]  /*0a00*/  @!P4 HADD2.F32 R15, -RZ, R8.H0_H0 ;  /* 0x20000008ff0fc230 */ /* 0x000fc60000004100 */
[----:B------:R-:W-:Y:S01]  /*0a10*/  @!P5 HADD2.F32 R17, -RZ, R20.H0_H0 ;  /* 0x20000014ff11d230 */ /* 0x000fe20000004100 */
[----:B------:R-:W-:Y:S02]  /*0a20*/  P2R R21, PR, RZ, 0x1 ;  /* 0x00000001ff157803 */ /* 0x000fe40000000000 */
[C---:B------:R-:W-:Y:S02]  /*0a30*/  LOP3.LUT P0, RZ, R2.reuse, 0x1f, RZ, 0xc0, !PT ;  /* 0x0000001f02ff7812 */ /* 0x040fe4000780c0ff */
[----:B------:R-:W-:-:S13]  /*0a40*/  ISETP.NE.AND P6, PT, R2, RZ, PT ;  /* 0x000000ff0200720c */ /* 0x000fda0003fc5270 */
[----:B0-----:R-:W-:Y:S01]  /*0a50*/  @!P6 I2FP.F32.S32 R26, UR7 ;  /* 0x00000007001aec45 */ /* 0x001fe20008201400 */
[----:B----4-:R-:W-:-:S05]  /*0a60*/  @!P3 HFMA2 R27, R30.H0_H0, R18.H0_H0, R27.H0_H0 ;  /* 0x200000121e1bb231 */ /* 0x010fca000004081b */
[----:B------:R-:W-:-:S05]  /*0a70*/  @!P3 HADD2.F32 R13, -RZ, R27.H0_H0 ;  /* 0x2000001bff0db230 */ /* 0x000fca0000004100 */
[----:B------:R-:W-:-:S04]  /*0a80*/  @!P3 FADD.FTZ R14, R14, R13 ;  /* 0x0000000d0e0eb221 */ /* 0x000fc80000010000 */
[----:B------:R-:W-:-:S04]  /*0a90*/  @!P4 FADD.FTZ R14, R14, R15 ;  /* 0x0000000f0e0ec221 */ /* 0x000fc80000010000 */
        /* <DEDUP_REMOVED lines=8> */
[----:B------:R-:W1:Y:S01]  /*0b20*/  S2R R18, SR_CgaCtaId ;  /* 0x0000000000127919 */ /* 0x000e620000008800 */
[----:B0-----:R-:W-:-:S05]  /*0b30*/  FADD.FTZ R23, R20, R19 ;  /* 0x0000001314177221 */ /* 0x001fca0000010000 */
[----:B------:R-:W0:Y:S01]  /*0b40*/  SHFL.BFLY PT, R24, R23, 0x1, 0x1f ;  /* 0x0c201f0017187f89 */ /* 0x000e2200000e0000 */
[----:B------:R-:W-:-:S04]  /*0b50*/  MOV R19, 0x400 ;  /* 0x0000040000137802 */ /* 0x000fc80000000f00 */
[----:B------:R-:W-:-:S04]  /*0b60*/  @!P0 IADD3 R25, PT, PT, R19, 0x8, RZ ;  /* 0x0000000813198810 */ /* 0x000fc80007ffe0ff */
[----:B-1----:R-:W-:-:S04]  /*0b70*/  @!P0 LEA R25, R18, R25, 0x18 ;  /* 0x0000001912198211 */ /* 0x002fc800078ec0ff */
[----:B------:R-:W-:Y:S01]  /*0b80*/  @!P0 LEA.HI R25, R2, R25, RZ, 0x1d ;  /* 0x0000001902198211 */ /* 0x000fe200078fe8ff */
[----:B------:R-:W1:Y:S01]  /*0b90*/  @!P6 MUFU.RCP R27, R26 ;  /* 0x0000001a001be308 */ /* 0x000e620000001000 */
[----:B0-----:R-:W-:-:S05]  /*0ba0*/  FADD.FTZ R24, R23, R24 ;  /* 0x0000001817187221 */ /* 0x001fca0000010000 */
[----:B------:R-:W-:Y:S01]  /*0bb0*/  @!P0 STS [R25], R24 ;  /* 0x0000001819008388 */ /* 0x000fe20000000800 */
[----:B------:R-:W-:Y:S01]  /*0bc0*/  LEA R6, R18, R19, 0x18 ;  /* 0x0000001312067211 */ /* 0x000fe200078ec0ff */
[----:B-1----:R-:W-:Y:S01]  /*0bd0*/  @!P6 FMUL.FTZ R27, R27, R14 ;  /* 0x0000000e1b1be220 */ /* 0x002fe20000410000 */
[----:B------:R-:W-:Y:S06]  /*0be0*/  BAR.SYNC.DEFER_BLOCKING 0x0 ;  /* 0x0000000000007b1d */ /* 0x000fec0000010000 */
[----:B------:R-:W-:Y:S02]  /*0bf0*/  @!P6 STS [R6], R27 ;  /* 0x0000001b0600e388 */ /* 0x000fe40000000800 */
[----:B------:R-:W-:Y:S06]  /*0c00*/  BAR.SYNC.DEFER_BLOCKING 0x0 ;  /* 0x0000000000007b1d */ /* 0x000fec0000010000 */
[----:B------:R-:W0:Y:S02]  /*0c10*/  LDS R14, [R6] ;  /* 0x00000000060e7984 */ /* 0x000e240000000800 */
[--C-:B0-----:R-:W-:Y:S01]  /*0c20*/  FADD.FTZ R8, R3, -R14.reuse ;  /* 0x8000000e03087221 */ /* 0x101fe20000010000 */
[----:B------:R-:W-:-:S03]  /*0c30*/  FADD.FTZ R23, R5, -R14 ;  /* 0x8000000e05177221 */ /* 0x000fc60000010000 */
[----:B------:R-:W-:Y:S01]  /*0c40*/  FFMA.FTZ R8, R8, R8, RZ ;  /* 0x0000000808087223 */ /* 0x000fe200000100ff */
[----:B------:R-:W-:-:S03]  /*0c50*/  FADD.FTZ R29, R7, -R14 ;  /* 0x8000000e071d7221 */ /* 0x000fc60000010000 */
[----:B------:R-:W-:Y:S01]  /*0c60*/  FFMA.FTZ R8, R23, R23, R8 ;  /* 0x0000001717087223 */ /* 0x000fe20000010008 */
        /* <DEDUP_REMOVED lines=9> */
[----:B------:R-:W-:-:S04]  /*0d00*/  FFMA.FTZ R8, R25, R25, R8 ;  /* 0x0000001919087223 */ /* 0x000fc80000010008 */
[----:B------:R-:W-:-:S05]  /*0d10*/  FFMA.FTZ R8, R23, R23, R8 ;  /* 0x0000001717087223 */ /* 0x000fca0000010008 */
[----:B------:R-:W0:Y:S02]  /*0d20*/  SHFL.BFLY PT, R23, R8, 0x10, 0x1f ;  /* 0x0e001f0008177f89 */ /* 0x000e2400000e0000 */
[----:B0-----:R-:W-:-:S05]  /*0d30*/  FADD.FTZ R23, R8, R23 ;  /* 0x0000001708177221 */ /* 0x001fca0000010000 */
[----:B------:R-:W0:Y:S02]  /*0d40*/  SHFL.BFLY PT, R14, R23, 0x8, 0x1f ;  /* 0x0d001f00170e7f89 */ /* 0x000e2400000e0000 */
[----:B0-----:R-:W-:-:S05]  /*0d50*/  FADD.FTZ R14, R23, R14 ;  /* 0x0000000e170e7221 */ /* 0x001fca0000010000 */
[----:B------:R-:W0:Y:S02]  /*0d60*/  SHFL.BFLY PT, R25, R14, 0x4, 0x1f ;  /* 0x0c801f000e197f89 */ /* 0x000e2400000e0000 */
[----:B0-----:R-:W-:-:S05]  /*0d70*/  FADD.FTZ R25, R14, R25 ;  /* 0x000000190e197221 */ /* 0x001fca0000010000 */
[----:B------:R-:W0:Y:S01]  /*0d80*/  SHFL.BFLY PT, R20, R25, 0x2, 0x1f ;  /* 0x0c401f0019147f89 */ /* 0x000e2200000e0000 */
[----:B------:R-:W-:-:S04]  /*0d90*/  @!P0 IADD3 R19, PT, PT, R19, 0x8, RZ ;  /* 0x0000000813138810 */ /* 0x000fc80007ffe0ff */
[----:B------:R-:W-:-:S04]  /*0da0*/  @!P0 LEA R19, R18, R19, 0x18 ;  /* 0x0000001312138211 */ /* 0x000fc800078ec0ff */
[----:B------:R-:W-:Y:S02]  /*0db0*/  @!P0 LEA.HI R18, R2, R19, RZ, 0x1d ;  /* 0x0000001302128211 */ /* 0x000fe400078fe8ff */
[----:B------:R-:W1:Y:S01]  /*0dc0*/  @!P6 LDC R19, c[0x0][0x3b0] ;  /* 0x0000ec00ff13eb82 */ /* 0x000e620000000800 */
[----:B0-----:R-:W-:-:S05]  /*0dd0*/  FADD.FTZ R20, R25, R20 ;  /* 0x0000001419147221 */ /* 0x001fca0000010000 */
[----:B------:R-:W0:Y:S01]  /*0de0*/  SHFL.BFLY PT, R27, R20, 0x1, 0x1f ;  /* 0x0c201f00141b7f89 */ /* 0x000e2200000e0000 */
[----:B------:R-:W-:-:S04]  /*0df0*/  @!P6 I2FP.F32.S32 R23, UR7 ;  /* 0x000000070017ec45 */ /* 0x000fc80008201400 */
[----:B------:R-:W1:Y:S01]  /*0e00*/  @!P6 MUFU.RCP R14, R23 ;  /* 0x00000017000ee308 */ /* 0x000e620000001000 */
[----:B0-----:R-:W-:Y:S01]  /*0e10*/  FADD.FTZ R27, R20, R27 ;  /* 0x0000001b141b7221 */ /* 0x001fe20000010000 */
[----:B-1----:R-:W-:-:S04]  /*0e20*/  @!P6 FFMA.FTZ R14, R8, R14, R19 ;  /* 0x0000000e080ee223 */ /* 0x002fc80000010013 */
[----:B------:R0:W-:Y:S01]  /*0e30*/  @!P0 STS [R18], R27 ;  /* 0x0000001b12008388 */ /* 0x0001e20000000800 */
[----:B------:R-:W-:Y:S01]  /*0e40*/  BAR.SYNC.DEFER_BLOCKING 0x0 ;  /* 0x0000000000007b1d */ /* 0x000fe20000010000 */
[----:B------:R-:W-:-:S05]  /*0e50*/  ISETP.NE.AND P0, PT, R21, RZ, PT ;  /* 0x000000ff1500720c */ /* 0x000fca0003f05270 */
[----:B------:R-:W1:Y:S02]  /*0e60*/  @!P6 MUFU.RSQ R21, R14 ;  /* 0x0000000e0015e308 */ /* 0x000e640000001400 */
[----:B-1----:R1:W-:Y:S01]  /*0e70*/  @!P6 STS [R6+0x4], R21 ;  /* 0x000004150600e388 */ /* 0x0023e20000000800 */
[----:B------:R-:W-:Y:S01]  /*0e80*/  BAR.SYNC.DEFER_BLOCKING 0x0 ;  /* 0x0000000000007b1d */ /* 0x000fe20000010000 */
[----:B------:R-:W-:-:S04]  /*0e90*/  ISETP.NE.U32.AND P6, PT, RZ, UR8, PT ;  /* 0x00000008ff007c0c */ /* 0x000fc8000bfc5070 */
[----:B------:R-:W-:-:S13]  /*0ea0*/  ISETP.NE.AND.EX P6, PT, RZ, UR9, PT, P6 ;  /* 0x00000009ff007c0c */ /* 0x000fda000bfc5360 */
[----:B0-----:R-:W0:Y:S01]  /*0eb0*/  @P6 LDC.64 R18, c[0x0][0x3c8] ;  /* 0x0000f200ff126b82 */ /* 0x001e220000000a00 */
[----:B------:R-:W-:Y:S01]  /*0ec0*/  HFMA2 R8, -RZ, RZ, -1.875, 0 ;  /* 0xbf800000ff087431 */ /* 0x000fe200000001ff */
[----:B------:R-:W-:Y:S01]  /*0ed0*/  P2R R14, PR, RZ, 0x40 ;  /* 0x00000040ff0e7803 */ /* 0x000fe20000000000 */
[----:B------:R-:W-:Y:S04]  /*0ee0*/  BSSY.RECONVERGENT B0, `(.L_x_426) ;  /* 0x0000029000007945 */ /* 0x000fe80003800200 */
[----:B0-----:R1:W5:Y:S01]  /*0ef0*/  @P6 LDG.E.CONSTANT R8, desc[UR4][R18.64] ;  /* 0x0000000412086981 */ /* 0x001362000c1e9900 */
[----:B------:R-:W-:-:S13]  /*0f00*/  ISETP.NE.AND P6, PT, R16, RZ, PT ;  /* 0x000000ff1000720c */ /* 0x000fda0003fc5270 */
[----:B-1----:R-:W-:Y:S05]  /*0f10*/  @P6 BRA `(.L_x_427) ;  /* 0x0000000000946947 */ /* 0x002fea0003800000 */
[----:B------:R-:W0:Y:S01]  /*0f20*/  LDC.64 R24, c[0x0][0x3a0] ;  /* 0x0000e800ff187b82 */ /* 0x000e220000000a00 */
[----:B------:R-:W1:Y:S01]  /*0f30*/  LDCU UR7, c[0x0][0x3b4] ;  /* 0x00007680ff0777ac */ /* 0x000e620008000800 */
[C---:B------:R-:W-:Y:S02]  /*0f40*/  LOP3.LUT R27, R2.reuse, 0x1f, RZ, 0xc0, !PT ;  /* 0x0000001f021b7812 */ /* 0x040fe400078ec0ff */
[----:B------:R-:W-:Y:S02]  /*0f50*/  LOP3.LUT R23, R2, 0x3e0, RZ, 0xc0, !PT ;  /* 0x000003e002177812 */ /* 0x000fe400078ec0ff */
[----:B------:R-:W-:Y:S02]  /*0f60*/  LEA R16, R0, R27, 0x5 ;  /* 0x0000001b00107211 */ /* 0x000fe400078e28ff */
[----:B------:R-:W2:Y:S01]  /*0f70*/  LDC.64 R20, c[0x0][0x3a8] ;  /* 0x0000ea00ff147b82 */ /* 0x000ea20000000a00 */
[----:B------:R-:W-:-:S07]  /*0f80*/  ISETP.NE.AND P6, PT, R14, RZ, PT ;  /* 0x000000ff0e00720c */ /* 0x000fce0003fc5270 */
[----:B------:R-:W3:Y:S01]  /*0f90*/  LDC.64 R18, c[0x0][0x390] ;  /* 0x0000e400ff127b82 */ /* 0x000ee20000000a00 */
[----:B-1----:R-:W-:Y:S02]  /*0fa0*/  IMAD R23, R23, UR7, R16 ;  /* 0x0000000717177c24 */ /* 0x002fe4000f8e0210 */
[----:B0-----:R-:W-:-:S06]  /*0fb0*/  IMAD.WIDE.U32 R24, R2, 0x2, R24 ;  /* 0x0000000202187825 */ /* 0x001fcc00078e0018 */
[----:B------:R-:W4:Y:S01]  /*0fc0*/  LDG.E.U16 R24, desc[UR4][R24.64] ;  /* 0x0000000418187981 */ /* 0x000f22000c1e1500 */
[----:B--2---:R-:W-:-:S06]  /*0fd0*/  IMAD.WIDE.U32 R20, R2, 0x2, R20 ;  /* 0x0000000202147825 */ /* 0x004fcc00078e0014 */
[----:B------:R-:W2:Y:S01]  /*0fe0*/  LDG.E.U16 R20, desc[UR4][R20.64] ;  /* 0x0000000414147981 */ /* 0x000ea2000c1e1500 */
[----:B---3--:R-:W-:-:S03]  /*0ff0*/  IMAD.WIDE R26, R23, 0x2, R18 ;  /* 0x00000002171a7825 */ /* 0x008fc600078e0212 */
[----:B------:R-:W0:Y:S04]  /*1000*/  LDS.64 R18, [R6] ;  /* 0x0000000006127984 */ /* 0x000e280000000a00 */
        /* <DEDUP_REMOVED lines=8> */
[----:B------:R-:W-:Y:S06]  /*1090*/  @!P6 BRA `(.L_x_428) ;  /* 0x000000000024e947 */ /* 0x000fec0003800000 */
[----:B------:R-:W0:Y:S01]  /*10a0*/  LDCU.64 UR8, c[0x0][0x380] ;  /* 0x00007000ff0877ac */ /* 0x000e220008000a00 */
[----:B-----5:R-:W-:Y:S01]  /*10b0*/  FMUL.FTZ R16, R19, R8 ;  /* 0x0000000813107220 */ /* 0x020fe20000410000 */
[----:B------:R-:W-:-:S03]  /*10c0*/  F2FP.F16.F32.PACK_AB R19, RZ, R19 ;  /* 0x00000013ff13723e */ /* 0x000fc600000000ff */
[----:B------:R-:W1:Y:S02]  /*10d0*/  F2I.S8.NTZ R21, R16 ;  /* 0x0000001000157305 */ /* 0x000e640000202100 */
[----:B------:R2:W-:Y:S01]  /*10e0*/  STG.E.U16 desc[UR4][R26.64], R19 ;  /* 0x000000131a007986 */ /* 0x0005e2000c101504 */
[----:B0-----:R-:W-:-:S04]  /*10f0*/  IADD3 R2, P6, PT, R23, UR8, RZ ;  /* 0x0000000817027c10 */ /* 0x001fc8000ffde0ff */
[----:B------:R-:W-:-:S05]  /*1100*/  LEA.HI.X.SX32 R3, R23, UR9, 0x1, P6 ;  /* 0x0000000917037c11 */ /* 0x000fca000b0f0eff */
[----:B-1----:R2:W-:Y:S01]  /*1110*/  STG.E.U8 desc[UR4][R2.64], R21 ;  /* 0x0000001502007986 */ /* 0x0025e2000c101104 */
[----:B------:R-:W-:Y:S05]  /*1120*/  BRA `(.L_x_427) ;  /* 0x0000000000107947 */ /* 0x000fea0003800000 */
.L_x_428:
[----:B------:R-:W0:Y:S01]  /*1130*/  LDC.64 R2, c[0x0][0x380] ;  /* 0x0000e000ff027b82 */ /* 0x000e220000000a00 */
[----:B------:R-:W-:Y:S01]  /*1140*/  F2FP.F16.F32.PACK_AB R19, RZ, R19 ;  /* 0x00000013ff13723e */ /* 0x000fe200000000ff */
[----:B0-----:R-:W-:-:S05]  /*1150*/  IMAD.WIDE R2, R23, 0x2, R2 ;  /* 0x0000000217027825 */ /* 0x001fca00078e0202 */
[----:B------:R0:W-:Y:S02]  /*1160*/  STG.E.U16 desc[UR4][R2.64], R19 ;  /* 0x0000001302007986 */ /* 0x0001e4000c101504 */
.L_x_427:
[----:B------:R-:W-:Y:S05]  /*1170*/  BSYNC.RECONVERGENT B0 ;  /* 0x0000000000007941 */ /* 0x000fea0003800200 */
.L_x_426:
[----:B------:R-:W-:Y:S01]  /*1180*/  ISETP.NE.AND P6, PT, R4, RZ, PT ;  /* 0x000000ff0400720c */ /* 0x000fe20003fc5270 */
[----:B------:R-:W-:-:S12]  /*1190*/  BSSY.RECONVERGENT B0, `(.L_x_429) ;  /* 0x0000029000007945 */ /* 0x000fd80003800200 */
[----:B------:R-:W-:Y:S05]  /*11a0*/  @P6 BRA `(.L_x_430) ;  /* 0x00000000009c6947 */ /* 0x000fea0003800000 */
[----:B------:R-:W1:Y:S01]  /*11b0*/  S2R R4, SR_TID.X ;  /* 0x0000000000047919 */ /* 0x000e620000002100 */
[----:B--2---:R-:W2:Y:S01]  /*11c0*/  LDC.64 R20, c[0x0][0x3a0] ;  /* 0x0000e800ff147b82 */ /* 0x004ea20000000a00 */
[----:B------:R-:W3:Y:S01]  /*11d0*/  LDCU UR7, c[0x0][0x3b4] ;  /* 0x00007680ff0777ac */ /* 0x000ee20008000800 */
[----:B------:R-:W-:-:S06]  /*11e0*/  ISETP.NE.AND P6, PT, R14, RZ, PT ;  /* 0x000000ff0e00720c */ /* 0x000fcc0003fc5270 */
[----:B0-----:R-:W0:Y:S08]  /*11f0*/  LDC.64 R18, c[0x0][0x3a8] ;  /* 0x0000ea00ff127b82 */ /* 0x001e300000000a00 */
[----:B------:R-:W4:Y:S01]  /*1200*/  LDC.64 R2, c[0x0][0x390] ;  /* 0x0000e400ff027b82 */ /* 0x000f220000000a00 */
[----:B-1----:R-:W-:-:S04]  /*1210*/  IADD3 R27, PT, PT, R4, UR6, RZ ;  /* 0x00000006041b7c10 */ /* 0x002fc8000fffe0ff */
[C---:B------:R-:W-:Y:S01]  /*1220*/  LOP3.LUT R25, R27.reuse, 0x1f, RZ, 0xc0, !PT ;  /* 0x0000001f1b197812 */ /* 0x040fe200078ec0ff */
[C---:B--2---:R-:W-:Y:S01]  /*1230*/  IMAD.WIDE.U32 R20, R27.reuse, 0x2, R20 ;  /* 0x000000021b147825 */ /* 0x044fe200078e0014 */
[C---:B------:R-:W-:Y:S02]  /*1240*/  LOP3.LUT R23, R27.reuse, 0xfe0, RZ, 0xc0, !PT ;  /* 0x00000fe01b177812 */ /* 0x040fe400078ec0ff */
[----:B------:R-:W-:Y:S01]  /*1250*/  LEA R4, R0, R25, 0x5 ;  /* 0x0000001900047211 */ /* 0x000fe200078e28ff */
[----:B0-----:R-:W-:Y:S02]  /*1260*/  IMAD.WIDE.U32 R18, R27, 0x2, R18 ;  /* 0x000000021b127825 */ /* 0x001fe400078e0012 */
[----:B------:R-:W2:Y:S02]  /*1270*/  LDG.E.U16 R20, desc[UR4][R20.64] ;  /* 0x0000000414147981 */ /* 0x000ea4000c1e1500 */
[----:B---3--:R-:W-:Y:S02]  /*1280*/  IMAD R23, R23, UR7, R4 ;  /* 0x0000000717177c24 */ /* 0x008fe4000f8e0204 */
[----:B------:R-:W3:Y:S02]  /*1290*/  LDG.E.U16 R18, desc[UR4][R18.64] ;  /* 0x0000000412127981 */ /* 0x000ee4000c1e1500 */
[----:B----4-:R-:W-:-:S02]  /*12a0*/  IMAD.WIDE R24, R23, 0x2, R2 ;  /* 0x0000000217187825 */ /* 0x010fc400078e0202 */
[----:B------:R-:W0:Y:S04]  /*12b0*/  LDS.64 R2, [R6] ;  /* 0x0000000006027984 */ /* 0x000e280000000a00 */
        /* <DEDUP_REMOVED lines=18> */
.L_x_431:
[----:B------:R-:W0:Y:S01]  /*13e0*/  LDC.64 R2, c[0x0][0x380] ;  /* 0x0000e000ff027b82 */ /* 0x000e220000000a00 */
[----:B------:R-:W-:Y:S01]  /*13f0*/  F2FP.F16.F32.PACK_AB R5, RZ, R5 ;  /* 0x00000005ff05723e */ /* 0x000fe200000000ff */
[----:B0-----:R-:W-:-:S05]  /*1400*/  IMAD.WIDE R2, R23, 0x2, R2 ;  /* 0x0000000217027825 */ /* 0x001fca00078e0202 */
[----:B------:R1:W-:Y:S02]  /*1410*/  STG.E.U16 desc[UR4][R2.64], R5 ;  /* 0x0000000502007986 */ /* 0x0003e4000c101504 */
.L_x_430:
[----:B------:R-:W-:Y:S05]  /*1420*/  BSYNC.RECONVERGENT B0 ;  /* 0x0000000000007941 */ /* 0x000fea0003800200 */
.L_x_429:
[----:B------:R-:W-:Y:S04]  /*1430*/  BSSY.RECONVERGENT B0, `(.L_x_432) ;  /* 0x000002a000007945 */ /* 0x000fe80003800200 */
[----:B------:R-:W-:Y:S05]  /*1440*/  @P0 BRA `(.L_x_433) ;  /* 0x0000000000a00947 */ /* 0x000fea0003800000 */
[----:B------:R-:W4:Y:S01]  /*1450*/  S2R R16, SR_TID.X ;  /* 0x0000000000107919 */ /* 0x000f220000002100 */
[----:B0-23--:R-:W0:Y:S01]  /*1460*/  LDC.64 R18, c[0x0][0x3a0] ;  /* 0x0000e800ff127b82 */ /* 0x00de220000000a00 */
[----:B------:R-:W2:Y:S01]  /*1470*/  LDCU UR7, c[0x0][0x3b4] ;  /* 0x00007680ff0777ac */ /* 0x000ea20008000800 */
[----:B------:R-:W-:-:S06]  /*1480*/  ISETP.NE.AND P6, PT, R14, RZ, PT ;  /* 0x000000ff0e00720c */ /* 0x000fcc0003fc5270 */
[----:B-1----:R-:W1:Y:S08]  /*1490*/  LDC.64 R4, c[0x0][0x3a8] ;  /* 0x0000ea00ff047b82 */ /* 0x002e700000000a00 */
[----:B------:R-:W3:Y:S01]  /*14a0*/  LDC.64 R2, c[0x0][0x390] ;  /* 0x0000e400ff027b82 */ /* 0x000ee20000000a00 */
[----:B----4-:R-:W-:-:S04]  /*14b0*/  IADD3 R16, PT, PT, R16, UR6, RZ ;  /* 0x0000000610107c10 */ /* 0x010fc8000fffe0ff */
[----:B------:R-:W-:-:S04]  /*14c0*/  IADD3 R25, PT, PT, R16, UR6, RZ ;  /* 0x0000000610197c10 */ /* 0x000fc8000fffe0ff */
[C---:B------:R-:W-:Y:S01]  /*14d0*/  LOP3.LUT R21, R25.reuse, 0x1f, RZ, 0xc0, !PT ;  /* 0x0000001f19157812 */ /* 0x040fe200078ec0ff */
[C---:B0-----:R-:W-:Y:S01]  /*14e0*/  IMAD.WIDE.U32 R18, R25.reuse, 0x2, R18 ;  /* 0x0000000219127825 */ /* 0x041fe200078e0012 */
[C---:B------:R-:W-:Y:S02]  /*14f0*/  LOP3.LUT R23, R25.reuse, 0x1fe0, RZ, 0xc0, !PT ;  /* 0x00001fe019177812 */ /* 0x040fe400078ec0ff */
[----:B------:R-:W-:Y:S01]  /*1500*/  LEA R16, R0, R21, 0x5 ;  /* 0x0000001500107211 */ /* 0x000fe200078e28ff */
[----:B-1----:R-:W-:Y:S02]  /*1510*/  IMAD.WIDE.U32 R4, R25, 0x2, R4 ;  /* 0x0000000219047825 */ /* 0x002fe400078e0004 */
[----:B------:R-:W4:Y:S02]  /*1520*/  LDG.E.U16 R18, desc[UR4][R18.64] ;  /* 0x0000000412127981 */ /* 0x000f24000c1e1500 */
[----:B--2---:R-:W-:Y:S02]  /*1530*/  IMAD R23, R23, UR7, R16 ;  /* 0x0000000717177c24 */ /* 0x004fe4000f8e0210 */
[----:B------:R-:W2:Y:S02]  /*1540*/  LDG.E.U16 R4, desc[UR4][R4.64] ;  /* 0x0000000404047981 */ /* 0x000ea4000c1e1500 */
[----:B---3--:R-:W-:-:S02]  /*1550*/  IMAD.WIDE R20, R23, 0x2, R2 ;  /* 0x0000000217147825 */ /* 0x008fc400078e0202 */
        /* <DEDUP_REMOVED lines=19> */
.L_x_434:
[----:B------:R-:W0:Y:S01]  /*1690*/  LDC.64 R2, c[0x0][0x380] ;  /* 0x0000e000ff027b82 */ /* 0x000e220000000a00 */
[----:B------:R-:W-:Y:S01]  /*16a0*/  F2FP.F16.F32.PACK_AB R7, RZ, R7 ;  /* 0x00000007ff07723e */ /* 0x000fe200000000ff */
[----:B0-----:R-:W-:-:S05]  /*16b0*/  IMAD.WIDE R2, R23, 0x2, R2 ;  /* 0x0000000217027825 */ /* 0x001fca00078e0202 */
[----:B------:R0:W-:Y:S02]  /*16c0*/  STG.E.U16 desc[UR4][R2.64], R7 ;  /* 0x0000000702007986 */ /* 0x0001e4000c101504 */
.L_x_433:
[----:B------:R-:W-:Y:S05]  /*16d0*/  BSYNC.RECONVERGENT B0 ;  /* 0x0000000000007941 */ /* 0x000fea0003800200 */
.L_x_432:
[----:B------:R-:W-:Y:S04]  /*16e0*/  BSSY.RECONVERGENT B0, `(.L_x_435) ;  /* 0x000002b000007945 */ /* 0x000fe80003800200 */
[----:B------:R-:W-:Y:S05]  /*16f0*/  @P1 BRA `(.L_x_436) ;  /* 0x0000000000a41947 */ /* 0x000fea0003800000 */
[----:B01234-:R-:W0:Y:S01]  /*1700*/  S2R R2, SR_TID.X ;  /* 0x0000000000027919 */ /* 0x01fe220000002100 */
[----:B------:R-:W1:Y:S01]  /*1710*/  LDC.64 R18, c[0x0][0x3a0] ;  /* 0x0000e800ff127b82 */ /* 0x000e620000000a00 */
[----:B------:R-:W2:Y:S01]  /*1720*/  LDCU UR7, c[0x0][0x3b4] ;  /* 0x00007680ff0777ac */ /* 0x000ea20008000800 */
[----:B------:R-:W-:-:S06]  /*1730*/  ISETP.NE.AND P0, PT, R14, RZ, PT ;  /* 0x000000ff0e00720c */ /* 0x000fcc0003f05270 */
[----:B------:R-:W3:Y:S01]  /*1740*/  LDC.64 R4, c[0x0][0x3a8] ;  /* 0x0000ea00ff047b82 */ /* 0x000ee20000000a00 */
[----:B0-----:R-:W-:-:S07]  /*1750*/  IADD3 R7, PT, PT, R2, UR6, RZ ;  /* 0x0000000602077c10 */ /* 0x001fce000fffe0ff */
[----:B------:R-:W0:Y:S01]  /*1760*/  LDC.64 R2, c[0x0][0x390] ;  /* 0x0000e400ff027b82 */ /* 0x000e220000000a00 */
        /* <DEDUP_REMOVED lines=10> */
[----:B0-----:R-:W-:-:S02]  /*1810*/  IMAD.WIDE R20, R7, 0x2, R2 ;  /* 0x0000000207147825 */ /* 0x001fc400078e0202 */
[----:B------:R-:W0:Y:S04]  /*1820*/  LDS.64 R2, [R6] ;  /* 0x0000000006027984 */ /* 0x000e280000000a00 */
        /* <DEDUP_REMOVED lines=18> */
.L_x_437:
[----:B------:R-:W0:Y:S01]  /*1950*/  LDC.64 R2, c[0x0][0x380] ;  /* 0x0000e000ff027b82 */ /* 0x000e220000000a00 */
[----:B------:R-:W-:Y:S01]  /*1960*/  F2FP.F16.F32.PACK_AB R9, RZ, R9 ;  /* 0x00000009ff09723e */ /* 0x000fe200000000ff */
[----:B0-----:R-:W-:-:S05]  /*1970*/  IMAD.WIDE R2, R7, 0x2, R2 ;  /* 0x0000000207027825 */ /* 0x001fca00078e0202 */
[----:B------:R0:W-:Y:S02]  /*1980*/  STG.E.U16 desc[UR4][R2.64], R9 ;  /* 0x0000000902007986 */ /* 0x0001e4000c101504 */
.L_x_436:
[----:B------:R-:W-:Y:S05]  /*1990*/  BSYNC.RECONVERGENT B0 ;  /* 0x0000000000007941 */ /* 0x000fea0003800200 */
.L_x_435:
[----:B------:R-:W-:Y:S04]  /*19a0*/  BSSY.RECONVERGENT B0, `(.L_x_438) ;  /* 0x0000027000007945 */ /* 0x000fe80003800200 */
[----:B------:R-:W-:Y:S05]  /*19b0*/  @P2 BRA `(.L_x_439) ;  /* 0x0000000000942947 */ /* 0x000fea0003800000 */
[----:B0-23--:R-:W0:Y:S01]  /*19c0*/  LDC.64 R18, c[0x0][0x3a0] ;  /* 0x0000e800ff127b82 */ /* 0x00de220000000a00 */
[----:B------:R-:W2:Y:S01]  /*19d0*/  LDCU UR6, c[0x0][0x3b4] ;  /* 0x00007680ff0677ac */ /* 0x000ea20008000800 */
[C---:B------:R-:W-:Y:S01]  /*19e0*/  LOP3.LUT R9, R12.reuse, 0x1f, RZ, 0xc0, !PT ;  /* 0x0000001f0c097812 */ /* 0x040fe200078ec0ff */
[----:B----4-:R-:W3:Y:S01]  /*19f0*/  LDS.64 R20, [R6] ;  /* 0x0000000006147984 */ /* 0x010ee20000000a00 */
[----:B------:R-:W-:Y:S02]  /*1a00*/  LOP3.LUT R7, R12, 0x3fe0, RZ, 0xc0, !PT ;  /* 0x00003fe00c077812 */ /* 0x000fe400078ec0ff */
[----:B------:R-:W-:Y:S02]  /*1a10*/  LEA R16, R0, R9, 0x5 ;  /* 0x0000000900107211 */ /* 0x000fe400078e28ff */
[----:B-1----:R-:W1:Y:S01]  /*1a20*/  LDC.64 R2, c[0x0][0x3a8] ;  /* 0x0000ea00ff027b82 */ /* 0x002e620000000a00 */
[----:B------:R-:W-:-:S07]  /*1a30*/  ISETP.NE.AND P0, PT, R14, RZ, PT ;  /* 0x000000ff0e00720c */ /* 0x000fce0003f05270 */
[----:B------:R-:W4:Y:S01]  /*1a40*/  LDC.64 R4, c[0x0][0x390] ;  /* 0x0000e400ff047b82 */ /* 0x000f220000000a00 */
[----:B--2---:R-:W-:Y:S02]  /*1a50*/  IMAD R7, R7, UR6, R16 ;  /* 0x0000000607077c24 */ /* 0x004fe4000f8e0210 */
[----:B0-----:R-:W-:-:S06]  /*1a60*/  IMAD.WIDE.U32 R18, R12, 0x2, R18 ;  /* 0x000000020c127825 */ /* 0x001fcc00078e0012 */
[----:B------:R-:W2:Y:S01]  /*1a70*/  LDG.E.U16 R18, desc[UR4][R18.64] ;  /* 0x0000000412127981 */ /* 0x000ea2000c1e1500 */
[----:B-1----:R-:W-:-:S06]  /*1a80*/  IMAD.WIDE.U32 R2, R12, 0x2, R2 ;  /* 0x000000020c027825 */ /* 0x002fcc00078e0002 */
[----:B------:R-:W2:Y:S01]  /*1a90*/  LDG.E.U16 R2, desc[UR4][R2.64] ;  /* 0x0000000402027981 */ /* 0x000ea2000c1e1500 */
[----:B----4-:R-:W-:-:S05]  /*1aa0*/  IMAD.WIDE R4, R7, 0x2, R4 ;  /* 0x0000000207047825 */ /* 0x010fca00078e0204 */
[----:B------:R-:W4:Y:S01]  /*1ab0*/  LDG.E.U16 R9, desc[UR4][R4.64] ;  /* 0x0000000404097981 */ /* 0x000f22000c1e1500 */
[----:B---3--:R-:W-:-:S04]  /*1ac0*/  FADD.FTZ R20, R11, -R20 ;  /* 0x800000140b147221 */ /* 0x008fc80000010000 */
[----:B------:R-:W-:Y:S01]  /*1ad0*/  FMUL.FTZ R20, R20, R21 ;  /* 0x0000001514147220 */ /* 0x000fe20000410000 */
[----:B--2---:R-:W-:Y:S02]  /*1ae0*/  HADD2.F32 R11, -RZ, R18.H0_H0 ;  /* 0x20000012ff0b7230 */ /* 0x004fe40000004100 */
[----:B------:R-:W-:-:S05]  /*1af0*/  HADD2.F32 R23, -RZ, R2.H0_H0 ;  /* 0x20000002ff177230 */ /* 0x000fca0000004100 */
[----:B------:R-:W-:Y:S01]  /*1b00*/  FFMA.FTZ R11, R20, R11, R23 ;  /* 0x0000000b140b7223 */ /* 0x000fe20000010017 */
[----:B----4-:R-:W-:-:S05]  /*1b10*/  HADD2.F32 R12, -RZ, R9.H0_H0 ;  /* 0x20000009ff0c7230 */ /* 0x010fca0000004100 */
[----:B------:R-:W-:Y:S01]  /*1b20*/  FADD.FTZ R11, R11, R12 ;  /* 0x0000000c0b0b7221 */ /* 0x000fe20000010000 */
[----:B------:R-:W-:Y:S06]  /*1b30*/  @!P0 BRA `(.L_x_440) ;  /* 0x0000000000248947 */ /* 0x000fec0003800000 */
[----:B------:R-:W0:Y:S01]  /*1b40*/  LDCU.64 UR6, c[0x0][0x380] ;  /* 0x00007000ff0677ac */ /* 0x000e220008000a00 */
[----:B-----5:R-:W-:Y:S01]  /*1b50*/  FMUL.FTZ R9, R11, R8 ;  /* 0x000000080b097220 */ /* 0x020fe20000410000 */
[----:B------:R-:W-:-:S05]  /*1b60*/  F2FP.F16.F32.PACK_AB R11, RZ, R11 ;  /* 0x0000000bff0b723e */ /* 0x000fca00000000ff */
[----:B------:R-:W1:Y:S01]  /*1b70*/  F2I.S8.NTZ R9, R9 ;  /* 0x0000000900097305 */ /* 0x000e620000202100 */
[----:B------:R2:W-:Y:S01]  /*1b80*/  STG.E.U16 desc[UR4][R4.64], R11 ;  /* 0x0000000b04007986 */ /* 0x0005e2000c101504 */
[----:B0-----:R-:W-:-:S04]  /*1b90*/  IADD3 R2, P0, PT, R7, UR6, RZ ;  /* 0x0000000607027c10 */ /* 0x001fc8000ff1e0ff */
[----:B------:R-:W-:-:S05]  /*1ba0*/  LEA.HI.X.SX32 R3, R7, UR7, 0x1, P0 ;  /* 0x0000000707037c11 */ /* 0x000fca00080f0eff */
[----:B-1----:R2:W-:Y:S01]  /*1bb0*/  STG.E.U8 desc[UR4][R2.64], R9 ;  /* 0x0000000902007986 */ /* 0x0025e2000c101104 */
[----:B------:R-:W-:Y:S05]  /*1bc0*/  BRA `(.L_x_439) ;  /* 0x0000000000107947 */ /* 0x000fea0003800000 */
.L_x_440:
[----:B------:R-:W0:Y:S01]  /*1bd0*/  LDC.64 R2, c[0x0][0x380] ;  /* 0x0000e000ff027b82 */ /* 0x000e220000000a00 */
[----:B------:R-:W-:Y:S01]  /*1be0*/  F2FP.F16.F32.PACK_AB R11, RZ, R11 ;  /* 0x0000000bff0b723e */ /* 0x000fe200000000ff */
[----:B0-----:R-:W-:-:S05]  /*1bf0*/  IMAD.WIDE R2, R7, 0x2, R2 ;  /* 0x0000000207027825 */ /* 0x001fca00078e0202 */
[----:B------:R0:W-:Y:S02]  /*1c00*/  STG.E.U16 desc[UR4][R2.64], R11 ;  /* 0x0000000b02007986 */ /* 0x0001e4000c101504 */
.L_x_439:
[----:B------:R-:W-:Y:S05]  /*1c10*/  BSYNC.RECONVERGENT B0 ;  /* 0x0000000000007941 */ /* 0x000fea0003800200 */
.L_x_438:
[----:B------:R-:W-:Y:S04]  /*1c20*/  BSSY.RECONVERGENT B0, `(.L_x_441) ;  /* 0x0000027000007945 */ /* 0x000fe80003800200 */
[----:B------:R-:W-:Y:S05]  /*1c30*/  @P3 BRA `(.L_x_442) ;  /* 0x0000000000943947 */ /* 0x000fea0003800000 */
[----:B-1234-:R-:W1:Y:S01]  /*1c40*/  LDC.64 R4, c[0x0][0x3a0] ;  /* 0x0000e800ff047b82 */ /* 0x01ee620000000a00 */
[----:B------:R-:W2:Y:S01]  /*1c50*/  LDCU UR6, c[0x0][0x3b4] ;  /* 0x00007680ff0677ac */ /* 0x000ea20008000800 */
[C---:B0-----:R-:W-:Y:S02]  /*1c60*/  LOP3.LUT R9, R10.reuse, 0x1f, RZ, 0xc0, !PT ;  /* 0x0000001f0a097812 */ /* 0x041fe400078ec0ff */
[----:B------:R-:W-:Y:S02]  /*1c70*/  LOP3.LUT R7, R10, 0x7fe0, RZ, 0xc0, !PT ;  /* 0x00007fe00a077812 */ /* 0x000fe400078ec0ff */
[----:B------:R-:W-:Y:S02]  /*1c80*/  LEA R12, R0, R9, 0x5 ;  /* 0x00000009000c7211 */ /* 0x000fe400078e28ff */
[----:B------:R-:W0:Y:S01]  /*1c90*/  LDC.64 R18, c[0x0][0x3a8] ;  /* 0x0000ea00ff127b82 */ /* 0x000e220000000a00 */
[----:B------:R-:W-:-:S07]  /*1ca0*/  ISETP.NE.AND P0, PT, R14, RZ, PT ;  /* 0x000000ff0e00720c */ /* 0x000fce0003f05270 */
[----:B------:R-:W3:Y:S01]  /*1cb0*/  LDC.64 R2, c[0x0][0x390] ;  /* 0x0000e400ff027b82 */ /* 0x000ee20000000a00 */
[----:B--2---:R-:W-:Y:S02]  /*1cc0*/  IMAD R7, R7, UR6, R12 ;  /* 0x0000000607077c24 */ /* 0x004fe4000f8e020c */
[----:B-1----:R-:W-:-:S06]  /*1cd0*/  IMAD.WIDE.U32 R4, R10, 0x2, R4 ;  /* 0x000000020a047825 */ /* 0x002fcc00078e0004 */
[----:B------:R-:W2:Y:S01]  /*1ce0*/  LDG.E.U16 R4, desc[UR4][R4.64] ;  /* 0x0000000404047981 */ /* 0x000ea2000c1e1500 */
[----:B0-----:R-:W-:-:S03]  /*1cf0*/  IMAD.WIDE.U32 R18, R10, 0x2, R18 ;  /* 0x000000020a127825 */ /* 0x001fc600078e0012 */
[----:B------:R-:W0:Y:S04]  /*1d00*/  LDS.64 R10, [R6] ;  /* 0x00000000060a7984 */ /* 0x000e280000000a00 */
        /* <DEDUP_REMOVED lines=20> */
.L_x_443:
[----:B------:R-:W0:Y:S01]  /*1e50*/  LDC.64 R2, c[0x0][0x380] ;  /* 0x0000e000ff027b82 */ /* 0x000e220000000a00 */
[----:B------:R-:W-:Y:S01]  /*1e60*/  F2FP.F16.F32.PACK_AB R9, RZ, R9 ;  /* 0x00000009ff09723e */ /* 0x000fe200000000ff */
[----:B0-----:R-:W-:-:S05]  /*1e70*/  IMAD.WIDE R2, R7, 0x2, R2 ;  /* 0x0000000207027825 */ /* 0x001fca00078e0202 */
[----:B------:R0:W-:Y:S02]  /*1e80*/  STG.E.U16 desc[UR4][R2.64], R9 ;  /* 0x0000000902007986 */ /* 0x0001e4000c101504 */
.L_x_442:
[----:B------:R-:W-:Y:S05]  /*1e90*/  BSYNC.RECONVERGENT B0 ;  /* 0x0000000000007941 */ /* 0x000fea0003800200 */
.L_x_441:
[----:B------:R-:W-:Y:S04]  /*1ea0*/  BSSY.RECONVERGENT B0, `(.L_x_444) ;  /* 0x0000027000007945 */ /* 0x000fe80003800200 */
[----:B------:R-:W-:Y:S05]  /*1eb0*/  @P4 BRA `(.L_x_445) ;  /* 0x0000000000944947 */ /* 0x000fea0003800000 */
[----:B------:R-:W1:Y:S01]  /*1ec0*/  LDC.64 R12, c[0x0][0x3a0] ;  /* 0x0000e800ff0c7b82 */ /* 0x000e620000000a00 */
[----:B------:R-:W1:Y:S01]  /*1ed0*/  LDCU UR6, c[0x0][0x3b4] ;  /* 0x00007680ff0677ac */ /* 0x000e620008000800 */
[C---:B0---4-:R-:W-:Y:S02]  /*1ee0*/  LOP3.LUT R7, R28.reuse, 0x1f, RZ, 0xc0, !PT ;  /* 0x0000001f1c077812 */ /* 0x051fe400078ec0ff */
[----:B-123--:R-:W-:Y:S02]  /*1ef0*/  LOP3.LUT R5, R28, 0x7fe0, RZ, 0xc0, !PT ;  /* 0x00007fe01c057812 */ /* 0x00efe400078ec0ff */
[----:B------:R-:W-:Y:S02]  /*1f00*/  LEA R4, R0, R7, 0x5 ;  /* 0x0000000700047211 */ /* 0x000fe400078e28ff */
[----:B------:R-:W0:Y:S01]  /*1f10*/  LDC.64 R10, c[0x0][0x3a8] ;  /* 0x0000ea00ff0a7b82 */ /* 0x000e220000000a00 */
[----:B------:R-:W-:-:S07]  /*1f20*/  ISETP.NE.AND P0, PT, R14, RZ, PT ;  /* 0x000000ff0e00720c */ /* 0x000fce0003f05270 */
[----:B------:R-:W1:Y:S01]  /*1f30*/  LDC.64 R2, c[0x0][0x390] ;  /* 0x0000e400ff027b82 */ /* 0x000e620000000a00 */
[----:B------:R-:W-:Y:S02]  /*1f40*/  IMAD R5, R5, UR6, R4 ;  /* 0x0000000605057c24 */ /* 0x000fe4000f8e0204 */
[----:B------:R-:W-:-:S06]  /*1f50*/  IMAD.WIDE.U32 R12, R28, 0x2, R12 ;  /* 0x000000021c0c7825 */ /* 0x000fcc00078e000c */
[----:B------:R-:W2:Y:S01]  /*1f60*/  LDG.E.U16 R12, desc[UR4][R12.64] ;  /* 0x000000040c0c7981 */ /* 0x000ea2000c1e1500 */
[----:B0-----:R-:W-:-:S03]  /*1f70*/  IMAD.WIDE.U32 R28, R28, 0x2, R10 ;  /* 0x000000021c1c7825 */ /* 0x001fc600078e000a */
[----:B------:R-:W0:Y:S04]  /*1f80*/  LDS.64 R10, [R6] ;  /* 0x00000000060a7984 */ /* 0x000e280000000a00 */
        /* <DEDUP_REMOVED lines=20> */
.L_x_446:
[----:B------:R-:W0:Y:S01]  /*20d0*/  LDC.64 R2, c[0x0][0x380] ;  /* 0x0000e000ff027b82 */ /* 0x000e220000000a00 */
[----:B------:R-:W-:Y:S01]  /*20e0*/  F2FP.F16.F32.PACK_AB R7, RZ, R7 ;  /* 0x00000007ff07723e */ /* 0x000fe200000000ff */
[----:B0-----:R-:W-:-:S05]  /*20f0*/  IMAD.WIDE R2, R5, 0x2, R2 ;  /* 0x0000000205027825 */ /* 0x001fca00078e0202 */
[----:B------:R0:W-:Y:S02]  /*2100*/  STG.E.U16 desc[UR4][R2.64], R7 ;  /* 0x0000000702007986 */ /* 0x0001e4000c101504 */
.L_x_445:
[----:B------:R-:W-:Y:S05]  /*2110*/  BSYNC.RECONVERGENT B0 ;  /* 0x0000000000007941 */ /* 0x000fea0003800200 */
.L_x_444:
[----:B------:R-:W-:Y:S05]  /*2120*/  @P5 EXIT ;  /* 0x000000000000594d */ /* 0x000fea0003800000 */
[----:B-1234-:R-:W1:Y:S01]  /*2130*/  LDC.64 R4, c[0x0][0x3a0] ;  /* 0x0000e800ff047b82 */ /* 0x01ee620000000a00 */
[----:B------:R-:W2:Y:S01]  /*2140*/  LDCU UR6, c[0x0][0x3b4] ;  /* 0x00007680ff0677ac */ /* 0x000ea20008000800 */
[----:B0-----:R-:W-:Y:S01]  /*2150*/  LOP3.LUT R7, R22, 0x1f, RZ, 0xc0, !PT ;  /* 0x0000001f16077812 */ /* 0x001fe200078ec0ff */
[----:B------:R-:W0:Y:S01]  /*2160*/  LDS.64 R12, [R6] ;  /* 0x00000000060c7984 */ /* 0x000e220000000a00 */
[----:B------:R-:W-:Y:S02]  /*2170*/  ISETP.NE.AND P0, PT, R14, RZ, PT ;  /* 0x000000ff0e00720c */ /* 0x000fe40003f05270 */
[----:B------:R-:W-:Y:S02]  /*2180*/  LEA R7, R0, R7, 0x5 ;  /* 0x0000000700077211 */ /* 0x000fe400078e28ff */
[----:B------:R-:W3:Y:S01]  /*2190*/  LDC.64 R10, c[0x0][0x3a8] ;  /* 0x0000ea00ff0a7b82 */ /* 0x000ee20000000a00 */
[----:B------:R-:W-:-:S07]  /*21a0*/  LOP3.LUT R0, R22, 0x7fe0, RZ, 0xc0, !PT ;  /* 0x00007fe016007812 */ /* 0x000fce00078ec0ff */
[----:B------:R-:W4:Y:S01]  /*21b0*/  LDC.64 R2, c[0x0][0x390] ;  /* 0x0000e400ff027b82 */ /* 0x000f220000000a00 */
[----:B--2---:R-:W-:Y:S02]  /*21c0*/  IMAD R0, R0, UR6, R7 ;  /* 0x0000000600007c24 */ /* 0x004fe4000f8e0207 */
[----:B-1----:R-:W-:-:S06]  /*21d0*/  IMAD.WIDE.U32 R4, R22, 0x2, R4 ;  /* 0x0000000216047825 */ /* 0x002fcc00078e0004 */
[----:B------:R-:W2:Y:S01]  /*21e0*/  LDG.E.U16 R4, desc[UR4][R4.64] ;  /* 0x0000000404047981 */ /* 0x000ea2000c1e1500 */
[----:B---3--:R-:W-:-:S06]  /*21f0*/  IMAD.WIDE.U32 R22, R22, 0x2, R10 ;  /* 0x0000000216167825 */ /* 0x008fcc00078e000a */
[----:B------:R-:W3:Y:S01]  /*2200*/  LDG.E.U16 R22, desc[UR4][R22.64] ;  /* 0x0000000416167981 */ /* 0x000ee2000c1e1500 */
[----:B----4-:R-:W-:-:S05]  /*2210*/  IMAD.WIDE R2, R0, 0x2, R2 ;  /* 0x0000000200027825 */ /* 0x010fca00078e0202 */
        /* <DEDUP_REMOVED lines=13> */
[----:B------:R-:W-:Y:S01]  /*22f0*/  STG.E.U16 desc[UR4][R2.64], R9 ;  /* 0x0000000902007986 */ /* 0x000fe2000c101504 */
[----:B0-----:R-:W-:-:S04]  /*2300*/  IADD3 R4, P0, PT, R0, UR6, RZ ;  /* 0x0000000600047c10 */ /* 0x001fc8000ff1e0ff */
[----:B------:R-:W-:-:S05]  /*2310*/  LEA.HI.X.SX32 R5, R0, UR7, 0x1, P0 ;  /* 0x0000000700057c11 */ /* 0x000fca00080f0eff */
[----:B-1----:R-:W-:Y:S01]  /*2320*/  STG.E.U8 desc[UR4][R4.64], R7 ;  /* 0x0000000704007986 */ /* 0x002fe2000c101104 */
[----:B------:R-:W-:Y:S05]  /*2330*/  EXIT ;  /* 0x000000000000794d */ /* 0x000fea0003800000 */
.L_x_447:
[----:B------:R-:W0:Y:S01]  /*2340*/  LDC.64 R2, c[0x0][0x380] ;  /* 0x0000e000ff027b82 */ /* 0x000e220000000a00 */
[----:B------:R-:W-:Y:S01]  /*2350*/  F2FP.F16.F32.PACK_AB R9, RZ, R9 ;  /* 0x00000009ff09723e */ /* 0x000fe200000000ff */
[----:B0-----:R-:W-:-:S05]  /*2360*/  IMAD.WIDE R2, R0, 0x2, R2 ;  /* 0x0000000200027825 */ /* 0x001fca00078e0202 */
[----:B------:R-:W-:Y:S01]  /*2370*/  STG.E.U16 desc[UR4][R2.64], R9 ;  /* 0x0000000902007986 */ /* 0x000fe2000c101504 */
[----:B------:R-:W-:Y:S05]  /*2380*/  EXIT ;  /* 0x000000000000794d */ /* 0x000fea0003800000 */
.L_x_448:
        /* <DEDUP_REMOVED lines=15> */
.L_x_602:


//--------------------- .text._ZN17fastertransformer29add_bias_layernorm_add_res_e2ILi8EEEvP5char2PKS1_P7__half2PKS5_S8_S8_fiiPKfSA_ --------------------------
	.section	.text._ZN17fastertransformer29add_bias_layernorm_add_res_e2ILi8EEEvP5char2PKS1_P7__half2PKS5_S8_S8_fiiPKfSA_,"ax",@progbits
	.align	128
        .global         _ZN17fastertransformer29add_bias_layernorm_add_res_e2ILi8EEEvP5char2PKS1_P7__half2PKS5_S8_S8_fiiPKfSA_
        .type           _ZN17fastertransformer29add_bias_layernorm_add_res_e2ILi8EEEvP5char2PKS1_P7__half2PKS5_S8_S8_fiiPKfSA_,@function
        .size           _ZN17fastertransformer29add_bias_layernorm_add_res_e2ILi8EEEvP5char2PKS1_P7__half2PKS5_S8_S8_fiiPKfSA_,(.L_x_603 - _ZN17fastertransformer29add_bias_layernorm_add_res_e2ILi8EEEvP5char2PKS1_P7__half2PKS5_S8_S8_fiiPKfSA_)
        .other          _ZN17fastertransformer29add_bias_layernorm_add_res_e2ILi8EEEvP5char2PKS1_P7__half2PKS5_S8_S8_fiiPKfSA_,@"STO_CUDA_ENTRY STV_DEFAULT"
_ZN17fastertransformer29add_bias_layernorm_add_res_e2ILi8EEEvP5char2PKS1_P7__half2PKS5_S8_S8_fiiPKfSA_:
.text._ZN17fastertransformer29add_bias_layernorm_add_res_e2ILi8EEEvP5char2PKS1_P7__half2PKS5_S8_S8_fiiPKfSA_:
[----:B------:R-:W-:Y:S01]  /*0000*/  LDC R1, c[0x0][0x37c] ;  /* 0x0000df00ff017b82 */ /* 0x000fe20000000800 */
[----:B------:R-:W0:Y:S07]  /*0010*/  LDCU.64 UR4, c[0x0][0x3c8] ;  /* 0x00007900ff0477ac */ /* 0x000e2e0008000a00 */
[----:B------:R-:W1:Y:S01]  /*0020*/  LDC.64 R4, c[0x0][0x3c8] ;  /* 0x0000f200ff047b82 */ /* 0x000e620000000a00 */
[----:B------:R-:W2:Y:S01]  /*0030*/  LDCU.64 UR8, c[0x0][0x358] ;  /* 0x00006b00ff0877ac */ /* 0x000ea20008000a00 */
[----:B------:R-:W3:Y:S01]  /*0040*/  S2R R17, SR_TID.X ;  /* 0x0000000000117919 */ /* 0x000ee20000002100 */
[----:B------:R-:W4:Y:S05]  /*0050*/  LDCU UR12, c[0x0][0x3b8] ;  /* 0x00007700ff0c77ac */ /* 0x000f2a0008000800 */
[----:B------:R-:W2:Y:S01]  /*0060*/  LDC.64 R2, c[0x0][0x3c0] ;  /* 0x0000f000ff027b82 */ /* 0x000ea20000000a00 */
[----:B0-----:R-:W-:-:S04]  /*0070*/  UISETP.NE.U32.AND UP0, UPT, UR4, URZ, UPT ;  /* 0x000000ff0400728c */ /* 0x001fc8000bf05070 */
[----:B------:R-:W-:-:S06]  /*0080*/  UISETP.NE.AND.EX UP0, UPT, UR5, URZ, UPT, UP0 ;  /* 0x000000ff0500728c */ /* 0x000fcc000bf05300 */
[----:B------:R-:W-:Y:S01]  /*0090*/  PLOP3.LUT P0, PT, PT, PT, UP0, 0x80, 0x8 ;  /* 0x000000000008781c */ /* 0x000fe20003f0f008 */
[----:B--2---:R0:W5:-:S12]  /*00a0*/  LDG.E.CONSTANT R6, desc[UR8][R2.64] ;  /* 0x0000000802067981 */ /* 0x004158000c1e9900 */
[----:B-1----:R-:W2:Y:S01]  /*00b0*/  @P0 LDG.E.CONSTANT R4, desc[UR8][R4.64] ;  /* 0x0000000804040981 */ /* 0x002ea2000c1e9900 */
[----:B------:R-:W1:Y:S01]  /*00c0*/  LDCU UR11, c[0x0][0x360] ;  /* 0x00006c00ff0b77ac */ /* 0x000e620008000800 */
[----:B------:R-:W-:Y:S01]  /*00d0*/  PLOP3.LUT P0, PT, PT, PT, UP0, 0x80, 0x8 ;  /* 0x000000000008781c */ /* 0x000fe20003f0f008 */
[----:B------:R-:W0:Y:S01]  /*00e0*/  S2R R0, SR_CTAID.X ;  /* 0x0000000000007919 */ /* 0x000e220000002500 */
[----:B----4-:R-:W-:Y:S01]  /*00f0*/  USHF.R.S32.HI UR10, URZ, 0x1, UR12 ;  /* 0x00000001ff0a7899 */ /* 0x010fe2000801140c */
[----:B------:R-:W-:-:S05]  /*0100*/  UMOV UR7, 0xbf800000 ;  /* 0xbf80000000077882 */ /* 0x000fca0000000000 */
[C---:B---3--:R-:W-:Y:S01]  /*0110*/  ISETP.LT.AND P3, PT, R17.reuse, UR10, PT ;  /* 0x0000000a11007c0c */ /* 0x048fe2000bf61270 */
[----:B------:R-:W-:Y:S01]  /*0120*/  BSSY.RECONVERGENT B0, `(.L_x_449) ;  /* 0x000002b000007945 */ /* 0x000fe20003800200 */
[----:B------:R-:W-:Y:S02]  /*0130*/  HFMA2 R7, -RZ, RZ, 0, 0 ;  /* 0x00000000ff077431 */ /* 0x000fe400000001ff */
[----:B------:R-:W-:Y:S02]  /*0140*/  P2R R18, PR, RZ, 0x8 ;  /* 0x00000008ff127803 */ /* 0x000fe40000000000 */
[----:B-1----:R-:W-:-:S04]  /*0150*/  IADD3 R23, PT, PT, R17, UR11, RZ ;  /* 0x0000000b11177c10 */ /* 0x002fc8000fffe0ff */
[C---:B------:R-:W-:Y:S02]  /*0160*/  IADD3 R11, PT, PT, R23.reuse, UR11, RZ ;  /* 0x0000000b170b7c10 */ /* 0x040fe4000fffe0ff */
[----:B------:R-:W-:Y:S02]  /*0170*/  ISETP.GE.AND P5, PT, R23, UR10, PT ;  /* 0x0000000a17007c0c */ /* 0x000fe4000bfa6270 */
[C---:B------:R-:W-:Y:S02]  /*0180*/  IADD3 R19, PT, PT, R11.reuse, UR11, RZ ;  /* 0x0000000b0b137c10 */ /* 0x040fe4000fffe0ff */
[----:B------:R-:W-:Y:S02]  /*0190*/  ISETP.GE.AND P4, PT, R11, UR10, PT ;  /* 0x0000000a0b007c0c */ /* 0x000fe4000bf86270 */
[----:B------:R-:W-:Y:S02]  /*01a0*/  IADD3 R13, PT, PT, R19, UR11, RZ ;  /* 0x0000000b130d7c10 */ /* 0x000fe4000fffe0ff */
[----:B------:R-:W-:-:S02]  /*01b0*/  P2R R21, PR, RZ, 0x20 ;  /* 0x00000020ff157803 */ /* 0x000fc40000000000 */
[C---:B------:R-:W-:Y:S02]  /*01c0*/  IADD3 R15, PT, PT, R13.reuse, UR11, RZ ;  /* 0x0000000b0d0f7c10 */ /* 0x040fe4000fffe0ff */
[----:B------:R-:W-:Y:S02]  /*01d0*/  ISETP.GE.AND P1, PT, R13, UR10, PT ;  /* 0x0000000a0d007c0c */ /* 0x000fe4000bf26270 */
[C---:B------:R-:W-:Y:S02]  /*01e0*/  ISETP.GE.AND P2, PT, R15.reuse, UR10, PT ;  /* 0x0000000a0f007c0c */ /* 0x040fe4000bf46270 */
[----:B------:R-:W-:Y:S02]  /*01f0*/  P2R R20, PR, RZ, 0x10 ;  /* 0x00000010ff147803 */ /* 0x000fe40000000000 */
[----:B------:R-:W-:Y:S02]  /*0200*/  IADD3 R8, PT, PT, R15, UR11, RZ ;  /* 0x0000000b0f087c10 */ /* 0x000fe4000fffe0ff */
[----:B--2---:R-:W-:-:S02]  /*0210*/  @P0 R2UR UR7, R4 ;  /* 0x00000000040702ca */ /* 0x004fc400000e0000 */
[----:B------:R-:W-:Y:S01]  /*0220*/  ISETP.GE.AND P0, PT, R19, UR10, PT ;  /* 0x0000000a13007c0c */ /* 0x000fe2000bf06270 */
[----:B0-----:R-:W-:-:S12]  /*0230*/  @!P3 BRA `(.L_x_450) ;  /* 0x000000000064b947 */ /* 0x001fd80003800000 */
        /* <DEDUP_REMOVED lines=12> */
[----:B------:R0:W3:Y:S02]  /*0300*/  LDG.E R2, desc[UR8][R2.64] ;  /* 0x0000000802027981 */ /* 0x0000e4000c1e1900 */
[----:B0----5:R-:W-:Y:S02]  /*0310*/  F2FP.F16.F32.PACK_AB R3, RZ, R6 ;  /* 0x00000006ff03723e */ /* 0x021fe400000000ff */
        /* <DEDUP_REMOVED lines=11> */
.L_x_450:
[----:B------:R-:W-:Y:S05]  /*03d0*/  BSYNC.RECONVERGENT B0 ;  /* 0x0000000000007941 */ /* 0x000fea0003800200 */
.L_x_449:
        /* <DEDUP_REMOVED lines=15> */
[----:B0----5:R-:W-:Y:S02]  /*04d0*/  F2FP.F16.F32.PACK_AB R3, RZ, R6 ;  /* 0x00000006ff03723e */ /* 0x021fe400000000ff */
        /* <DEDUP_REMOVED lines=11> */
.L_x_452:
[----:B------:R-:W-:Y:S05]  /*0590*/  BSYNC.RECONVERGENT B0 ;  /* 0x0000000000007941 */ /* 0x000fea0003800200 */
.L_x_451:
        /* <DEDUP_REMOVED lines=27> */
.L_x_454:
[----:B------:R-:W-:Y:S05]  /*0750*/  BSYNC.RECONVERGENT B0 ;  /* 0x0000000000007941 */ /* 0x000fea0003800200 */
.L_x_453:
        /* <DEDUP_REMOVED lines=27> */
.L_x_456:
[----:B------:R-:W-:Y:S05]  /*0910*/  BSYNC.RECONVERGENT B0 ;  /* 0x0000000000007941 */ /* 0x000fea0003800200 */
.L_x_455:
        /* <DEDUP_REMOVED lines=27> */
.L_x_458:
[----:B------:R-:W-:Y:S05]  /*0ad0*/  BSYNC.RECONVERGENT B0 ;  /* 0x0000000000007941 */ /* 0x000fea0003800200 */
.L_x_457:
        /* <DEDUP_REMOVED lines=27> */
.L_x_460:
[----:B------:R-:W-:Y:S05]  /*0c90*/  BSYNC.RECONVERGENT B0 ;  /* 0x0000000000007941 */ /* 0x000fea0003800200 */
.L_x_459:
[C---:B------:R-:W-:Y:S01]  /*0ca0*/  ISETP.GE.AND P3, PT, R8.reuse, UR10, PT ;  /* 0x0000000a08007c0c */ /* 0x040fe2000bf66270 */
[----:B------:R-:W-:Y:S01]  /*0cb0*/  BSSY.RECONVERGENT B0, `(.L_x_461) ;  /* 0x000001c000007945 */ /* 0x000fe20003800200 */
[----:B------:R-:W-:-:S11]  /*0cc0*/  IADD3 R15, PT, PT, R8, UR11, RZ ;  /* 0x0000000b080f7c10 */ /* 0x000fd6000fffe0ff */
        /* <DEDUP_REMOVED lines=26> */
.L_x_462:
[----:B------:R-:W-:Y:S05]  /*0e70*/  BSYNC.RECONVERGENT B0 ;  /* 0x0000000000007941 */ /* 0x000fea0003800200 */
.L_x_461:
[----:B------:R-:W-:Y:S01]  /*0e80*/  ISETP.GE.AND P4, PT, R15, UR10, PT ;  /* 0x0000000a0f007c0c */ /* 0x000fe2000bf86270 */
[----:B------:R-:W-:-:S12]  /*0e90*/  BSSY.RECONVERGENT B0, `(.L_x_463) ;  /* 0x000001b000007945 */ /* 0x000fd80003800200 */
        /* <DEDUP_REMOVED lines=26> */
.L_x_464:
[----:B------:R-:W-:Y:S05]  /*1040*/  BSYNC.RECONVERGENT B0 ;  /* 0x0000000000007941 */ /* 0x000fea0003800200 */
.L_x_463:
[----:B------:R-:W0:Y:S01]  /*1050*/  SHFL.BFLY PT, R2, R7, 0x10, 0x1f ;  /* 0x0e001f0007027f89 */ /* 0x000e2200000e0000 */
[----:B------:R-:W1:Y:S01]  /*1060*/  S2UR UR6, SR_CgaCtaId ;  /* 0x00000000000679c3 */ /* 0x000e620000008800 */
[----:B------:R-:W-:Y:S01]  /*1070*/  UMOV UR4, 0x400 ;  /* 0x0000040000047882 */ /* 0x000fe20000000000 */
[----:B------:R-:W-:Y:S01]  /*1080*/  ISETP.NE.AND P6, PT, R17, RZ, PT ;  /* 0x000000ff1100720c */ /* 0x000fe20003fc5270 */
[----:B------:R-:W-:Y:S01]  /*1090*/  UIADD3 UR5, UPT, UPT, UR4, 0x8, URZ ;  /* 0x0000000804057890 */ /* 0x000fe2000fffe0ff */
[----:B------:R-:W-:Y:S11]  /*10a0*/  BSSY.RECONVERGENT B0, `(.L_x_465) ;  /* 0x00000c5000007945 */ /* 0x000ff60003800200 */
[----:B------:R-:W-:-:S06]  /*10b0*/  @!P6 I2FP.F32.S32 R23, UR12 ;  /* 0x0000000c0017ec45 */ /* 0x000fcc0008201400 */
[----:B------:R-:W2:Y:S01]  /*10c0*/  @!P6 MUFU.RCP R23, R23 ;  /* 0x000000170017e308 */ /* 0x000ea20000001000 */
[----:B0-----:R-:W-:Y:S01]  /*10d0*/  FADD.FTZ R2, R2, R7 ;  /* 0x0000000702027221 */ /* 0x001fe20000010000 */
[----:B-1----:R-:W-:Y:S02]  /*10e0*/  ULEA UR5, UR6, UR5, 0x18 ;  /* 0x0000000506057291 */ /* 0x002fe4000f8ec0ff */
[----:B------:R-:W-:Y:S02]  /*10f0*/  ULEA UR4, UR6, UR4, 0x18 ;  /* 0x0000000406047291 */ /* 0x000fe4000f8ec0ff */
[----:B------:R-:W0:Y:S01]  /*1100*/  SHFL.BFLY PT, R3, R2, 0x8, 0x1f ;  /* 0x0d001f0002037f89 */ /* 0x000e2200000e0000 */
[----:B------:R-:W-:Y:S01]  /*1110*/  USHF.L.U32 UR6, UR11, 0x1, URZ ;  /* 0x000000010b067899 */ /* 0x000fe200080006ff */
[----:B0-----:R-:W-:Y:S01]  /*1120*/  FADD.FTZ R3, R2, R3 ;  /* 0x0000000302037221 */ /* 0x001fe20000010000 */
[----:B------:R-:W-:-:S04]  /*1130*/  LEA.HI R2, R17, UR5, RZ, 0x1d ;  /* 0x0000000511027c11 */ /* 0x000fc8000f8fe8ff */
[----:B------:R-:W0:Y:S02]  /*1140*/  SHFL.BFLY PT, R4, R3, 0x4, 0x1f ;  /* 0x0c801f0003047f89 */ /* 0x000e2400000e0000 */
[----:B0-----:R-:W-:Y:S01]  /*1150*/  FADD.FTZ R4, R3, R4 ;  /* 0x0000000403047221 */ /* 0x001fe20000010000 */
[----:B------:R-:W-:-:S04]  /*1160*/  LOP3.LUT P5, R3, R17, 0x1f, RZ, 0xc0, !PT ;  /* 0x0000001f11037812 */ /* 0x000fc800078ac0ff */
[----:B------:R-:W0:Y:S02]  /*1170*/  SHFL.BFLY PT, R5, R4, 0x2, 0x1f ;  /* 0x0c401f0004057f89 */ /* 0x000e2400000e0000 */
[----:B0-----:R-:W-:Y:S01]  /*1180*/  FADD.FTZ R5, R4, R5 ;  /* 0x0000000504057221 */ /* 0x001fe20000010000 */
[----:B------:R-:W-:-:S04]  /*1190*/  I2FP.F32.U32 R4, UR11 ;  /* 0x0000000b00047c45 */ /* 0x000fc80008201000 */
[----:B-----5:R-:W0:Y:S01]  /*11a0*/  SHFL.BFLY PT, R6, R5, 0x1, 0x1f ;  /* 0x0c201f0005067f89 */ /* 0x020e2200000e0000 */
[----:B------:R-:W-:Y:S01]  /*11b0*/  FMUL.FTZ R7, R4, 0.03125 ;  /* 0x3d00000004077820 */ /* 0x000fe20000410000 */
[----:B------:R-:W-:Y:S01]  /*11c0*/  I2FP.F32.U32 R4, R17 ;  /* 0x0000001100047245 */ /* 0x000fe20000201000 */
[----:B0-----:R-:W-:Y:S01]  /*11d0*/  FADD.FTZ R19, R5, R6 ;  /* 0x0000000605137221 */ /* 0x001fe20000010000 */
[----:B------:R-:W-:-:S04]  /*11e0*/  MOV R5, RZ ;  /* 0x000000ff00057202 */ /* 0x000fc80000000f00 */
[----:B------:R-:W-:Y:S01]  /*11f0*/  @!P5 STS [R2], R19 ;  /* 0x000000130200d388 */ /* 0x000fe20000000800 */
[----:B------:R-:W-:Y:S01]  /*1200*/  BAR.SYNC.DEFER_BLOCKING 0x0 ;  /* 0x0000000000007b1d */ /* 0x000fe20000010000 */
[----:B------:R-:W-:-:S13]  /*1210*/  FSETP.GT.FTZ.AND P5, PT, R7, R4, PT ;  /* 0x000000040700720b */ /* 0x000fda0003fb4000 */
[----:B------:R-:W-:-:S05]  /*1220*/  @P5 LEA R3, R3, UR5, 0x2 ;  /* 0x0000000503035c11 */ /* 0x000fca000f8e10ff */
[----:B------:R-:W0:Y:S04]  /*1230*/  @P5 LDS R5, [R3] ;  /* 0x0000000003055984 */ /* 0x000e280000000800 */
[----:B0-----:R-:W0:Y:S02]  /*1240*/  SHFL.BFLY PT, R4, R5, 0x10, 0x1f ;  /* 0x0e001f0005047f89 */ /* 0x001e2400000e0000 */
[----:B0-----:R-:W-:-:S05]  /*1250*/  FADD.FTZ R4, R4, R5 ;  /* 0x0000000504047221 */ /* 0x001fca0000010000 */
[----:B------:R-:W0:Y:S02]  /*1260*/  SHFL.BFLY PT, R7, R4, 0x8, 0x1f ;  /* 0x0d001f0004077f89 */ /* 0x000e2400000e0000 */
[----:B0-----:R-:W-:Y:S01]  /*1270*/  FADD.FTZ R7, R4, R7 ;  /* 0x0000000704077221 */ /* 0x001fe20000010000 */
[----:B------:R-:W-:-:S04]  /*1280*/  IADD3 R4, PT, PT, -R17, UR10, RZ ;  /* 0x0000000a11047c10 */ /* 0x000fc8000fffe1ff */
[----:B------:R-:W0:Y:S02]  /*1290*/  SHFL.BFLY PT, R6, R7, 0x4, 0x1f ;  /* 0x0c801f0007067f89 */ /* 0x000e2400000e0000 */
[----:B0-----:R-:W-:-:S05]  /*12a0*/  FADD.FTZ R6, R7, R6 ;  /* 0x0000000607067221 */ /* 0x001fca0000010000 */
[----:B------:R-:W0:Y:S02]  /*12b0*/  SHFL.BFLY PT, R19, R6, 0x2, 0x1f ;  /* 0x0c401f0006137f89 */ /* 0x000e2400000e0000 */
[----:B0-----:R-:W-:-:S05]  /*12c0*/  FADD.FTZ R19, R6, R19 ;  /* 0x0000001306137221 */ /* 0x001fca0000010000 */
[----:B------:R-:W0:Y:S02]  /*12d0*/  SHFL.BFLY PT, R24, R19, 0x1, 0x1f ;  /* 0x0c201f0013187f89 */ /* 0x000e2400000e0000 */
[----:B0-----:R-:W-:-:S04]  /*12e0*/  FADD.FTZ R24, R19, R24 ;  /* 0x0000001813187221 */ /* 0x001fc80000010000 */
[----:B--2---:R-:W-:-:S05]  /*12f0*/  @!P6 FMUL.FTZ R24, R24, R23 ;  /* 0x000000171818e220 */ /* 0x004fca0000410000 */
[----:B------:R-:W-:Y:S01]  /*1300*/  @!P6 STS [UR4], R24 ;  /* 0x00000018ff00e988 */ /* 0x000fe20008000804 */
        /* <DEDUP_REMOVED lines=73> */
[----:B------:R-:W0:Y:S02]  /*17a0*/  SHFL.BFLY PT, R4, R5, 0x10, 0x1f ;  /* 0x0e001f0005047f89 */ /* 0x000e2400000e0000 */
        /* <DEDUP_REMOVED lines=14> */
[----:B------:R-:W-:-:S05]  /*1890*/  ISETP.NE.AND P6, PT, R18, RZ, PT ;  /* 0x000000ff1200720c */ /* 0x000fca0003fc5270 */
[----:B------:R0:W1:Y:S01]  /*18a0*/  @P5 LDS R4, [R5+UR5] ;  /* 0x0000000505045984 */ /* 0x0000620008000800 */
[----:B------:R-:W-:-:S13]  /*18b0*/  ISETP.NE.AND P5, PT, R17, RZ, PT ;  /* 0x000000ff1100720c */ /* 0x000fda0003fa5270 */
[----:B------:R-:W2:Y:S01]  /*18c0*/  @!P5 LDC R18, c[0x0][0x3b0] ;  /* 0x0000ec00ff12db82 */ /* 0x000ea20000000800 */
[----:B0-----:R-:W-:-:S06]  /*18d0*/  @!P5 I2FP.F32.S32 R5, UR12 ;  /* 0x0000000c0005dc45 */ /* 0x001fcc0008201400 */
[----:B------:R-:W2:Y:S01]  /*18e0*/  @!P5 MUFU.RCP R5, R5 ;  /* 0x000000050005d308 */ /* 0x000ea20000001000 */
[----:B-1----:R-:W0:Y:S02]  /*18f0*/  SHFL.BFLY PT, R3, R4, 0x10, 0x1f ;  /* 0x0e001f0004037f89 */ /* 0x002e2400000e0000 */
        /* <DEDUP_REMOVED lines=15> */
[----:B------:R-:W2:Y:S01]  /*19f0*/  LDCU UR5, c[0x0][0x3b4] ;  /* 0x00007680ff0577ac */ /* 0x000ea20008000800 */
[----:B------:R-:W-:-:S04]  /*1a00*/  SHF.L.U32 R18, R17, 0x1, RZ ;  /* 0x0000000111127819 */ /* 0x000fc800000006ff */
[C---:B------:R-:W-:Y:S02]  /*1a10*/  LOP3.LUT R19, R18.reuse, 0x1e, RZ, 0xc0, !PT ;  /* 0x0000001e12137812 */ /* 0x040fe400078ec0ff */
[----:B------:R-:W3:Y:S01]  /*1a20*/  LDC.64 R4, c[0x0][0x3a8] ;  /* 0x0000ea00ff047b82 */ /* 0x000ee20000000a00 */
[----:B------:R-:W-:Y:S02]  /*1a30*/  LOP3.LUT R18, R18, 0x7e0, RZ, 0xc0, !PT ;  /* 0x000007e012127812 */ /* 0x000fe400078ec0ff */
[----:B------:R-:W-:-:S05]  /*1a40*/  LEA R19, R0, R19, 0x5 ;  /* 0x0000001300137211 */ /* 0x000fca00078e28ff */
[----:B0-----:R-:W0:Y:S01]  /*1a50*/  LDC.64 R2, c[0x0][0x390] ;  /* 0x0000e400ff027b82 */ /* 0x001e220000000a00 */
[----:B--2---:R-:W-:Y:S02]  /*1a60*/  IMAD R18, R18, UR5, R19 ;  /* 0x0000000512127c24 */ /* 0x004fe4000f8e0213 */
[----:B-1----:R-:W-:-:S06]  /*1a70*/  IMAD.WIDE.U32 R6, R17, 0x4, R6 ;  /* 0x0000000411067825 */ /* 0x002fcc00078e0006 */
[----:B------:R-:W2:Y:S01]  /*1a80*/  LDG.E R6, desc[UR8][R6.64] ;  /* 0x0000000806067981 */ /* 0x000ea2000c1e1900 */
[----:B---3--:R-:W-:Y:S01]  /*1a90*/  IMAD.WIDE.U32 R4, R17, 0x4, R4 ;  /* 0x0000000411047825 */ /* 0x008fe200078e0004 */
[----:B------:R-:W-:Y:S02]  /*1aa0*/  SHF.R.U32.HI R17, RZ, 0x1, R18 ;  /* 0x00000001ff117819 */ /* 0x000fe40000011612 */
[----:B------:R-:W1:Y:S04]  /*1ab0*/  LDS.64 R18, [UR4] ;  /* 0x00000004ff127984 */ /* 0x000e680008000a00 */
        /* <DEDUP_REMOVED lines=12> */
[----:B------:R-:W-:Y:S02]  /*1b80*/  HADD2.F32 R5, -RZ, R4.H1_H1 ;  /* 0x30000004ff057230 */ /* 0x000fe40000004100 */
[--C-:B----4-:R-:W-:Y:S02]  /*1b90*/  HADD2.F32 R4, -RZ, R23.reuse.H0_H0 ;  /* 0x20000017ff047230 */ /* 0x110fe40000004100 */
[----:B------:R-:W-:Y:S01]  /*1ba0*/  FFMA.FTZ R9, R9, R24, R18 ;  /* 0x0000001809097223 */ /* 0x000fe20000010012 */
[----:B------:R-:W-:Y:S02]  /*1bb0*/  HADD2.F32 R23, -RZ, R23.H1_H1 ;  /* 0x30000017ff177230 */ /* 0x000fe40000004100 */
[----:B------:R-:W-:Y:S01]  /*1bc0*/  FFMA.FTZ R6, R6, R26, R5 ;  /* 0x0000001a06067223 */ /* 0x000fe20000010005 */
        /* <DEDUP_REMOVED lines=14> */
.L_x_467:
[----:B------:R-:W0:Y:S01]  /*1cb0*/  LDC.64 R2, c[0x0][0x380] ;  /* 0x0000e000ff027b82 */ /* 0x000e220000000a00 */
[----:B------:R-:W-:Y:S01]  /*1cc0*/  F2FP.F16.F32.PACK_AB R9, R6, R9 ;  /* 0x000000090609723e */ /* 0x000fe200000000ff */
[----:B0-----:R-:W-:-:S05]  /*1cd0*/  IMAD.WIDE.U32 R2, R17, 0x4, R2 ;  /* 0x0000000411027825 */ /* 0x001fca00078e0002 */
[----:B------:R2:W-:Y:S02]  /*1ce0*/  STG.E desc[UR8][R2.64], R9 ;  /* 0x0000000902007986 */ /* 0x0005e4000c101908 */
.L_x_466:
[----:B------:R-:W-:Y:S05]  /*1cf0*/  BSYNC.RECONVERGENT B0 ;  /* 0x0000000000007941 */ /* 0x000fea0003800200 */
.L_x_465:
[----:B------:R-:W-:Y:S01]  /*1d00*/  ISETP.NE.AND P5, PT, R21, RZ, PT ;  /* 0x000000ff1500720c */ /* 0x000fe20003fa5270 */
[----:B------:R-:W-:-:S12]  /*1d10*/  BSSY.RECONVERGENT B0, `(.L_x_468) ;  /* 0x0000035000007945 */ /* 0x000fd80003800200 */
[----:B------:R-:W-:Y:S05]  /*1d20*/  @P5 BRA `(.L_x_469) ;  /* 0x0000000000cc5947 */ /* 0x000fea0003800000 */
[----:B-12---:R-:W1:Y:S01]  /*1d30*/  S2R R2, SR_TID.X ;  /* 0x0000000000027919 */ /* 0x006e620000002100 */
[----:B------:R-:W2:Y:S01]  /*1d40*/  LDC.64 R4, c[0x0][0x3a0] ;  /* 0x0000e800ff047b82 */ /* 0x000ea20000000a00 */
[----:B------:R-:W3:Y:S07]  /*1d50*/  LDCU UR5, c[0x0][0x3b4] ;  /* 0x00007680ff0577ac */ /* 0x000eee0008000800 */
[----:B------:R-:W4:Y:S01]  /*1d60*/  LDC.64 R6, c[0x0][0x3a8] ;  /* 0x0000ea00ff067b82 */ /* 0x000f220000000a00 */
[----:B-1----:R-:W-:-:S07]  /*1d70*/  IADD3 R19, PT, PT, R2, UR11, RZ ;  /* 0x0000000b02137c10 */ /* 0x002fce000fffe0ff */
[----:B0-----:R-:W0:Y:S01]  /*1d80*/  LDC.64 R2, c[0x0][0x390] ;  /* 0x0000e400ff027b82 */ /* 0x001e220000000a00 */
        /* <DEDUP_REMOVED lines=8> */
[----:B---3--:R-:W-:Y:S02]  /*1e10*/  IMAD R9, R9, UR5, R18 ;  /* 0x0000000509097c24 */ /* 0x008fe4000f8e0212 */
[----:B------:R-:W1:Y:S03]  /*1e20*/  LDS.64 R18, [UR4] ;  /* 0x00000004ff127984 */ /* 0x000e660008000a00 */
[----:B------:R-:W-:-:S05]  /*1e30*/  SHF.R.U32.HI R9, RZ, 0x1, R9 ;  /* 0x00000001ff097819 */ /* 0x000fca0000011609 */
[----:B0-----:R-:W-:-:S05]  /*1e40*/  IMAD.WIDE.U32 R2, R9, 0x4, R2 ;  /* 0x0000000409027825 */ /* 0x001fca00078e0002 */
[----:B------:R-:W3:Y:S01]  /*1e50*/  LDG.E R17, desc[UR8][R2.64] ;  /* 0x0000000802117981 */ /* 0x000ee2000c1e1900 */
        /* <DEDUP_REMOVED lines=8> */
[----:B----4-:R-:W-:-:S02]  /*1ee0*/  HADD2.F32 R21, -RZ, R6.H0_H0 ;  /* 0x20000006ff157230 */ /* 0x010fc40000004100 */
        /* <DEDUP_REMOVED lines=19> */
.L_x_470:
[----:B------:R-:W0:Y:S01]  /*2020*/  LDC.64 R2, c[0x0][0x380] ;  /* 0x0000e000ff027b82 */ /* 0x000e220000000a00 */
[----:B------:R-:W-:Y:S01]  /*2030*/  F2FP.F16.F32.PACK_AB R17, R17, R6 ;  /* 0x000000061111723e */ /* 0x000fe200000000ff */
[----:B0-----:R-:W-:-:S05]  /*2040*/  IMAD.WIDE.U32 R2, R9, 0x4, R2 ;  /* 0x0000000409027825 */ /* 0x001fca00078e0002 */
[----:B------:R3:W-:Y:S02]  /*2050*/  STG.E desc[UR8][R2.64], R17 ;  /* 0x0000001102007986 */ /* 0x0007e4000c101908 */
.L_x_469:
[----:B------:R-:W-:Y:S05]  /*2060*/  BSYNC.RECONVERGENT B0 ;  /* 0x0000000000007941 */ /* 0x000fea0003800200 */
.L_x_468:
[----:B------:R-:W-:Y:S01]  /*2070*/  ISETP.NE.AND P5, PT, R20, RZ, PT ;  /* 0x000000ff1400720c */ /* 0x000fe20003fa5270 */
[----:B------:R-:W-:-:S12]  /*2080*/  BSSY.RECONVERGENT B0, `(.L_x_471) ;  /* 0x0000036000007945 */ /* 0x000fd80003800200 */
[----:B------:R-:W-:Y:S05]  /*2090*/  @P5 BRA `(.L_x_472) ;  /* 0x0000000000d05947 */ /* 0x000fea0003800000 */
[----:B-1234-:R-:W1:Y:S01]  /*20a0*/  S2R R2, SR_TID.X ;  /* 0x0000000000027919 */ /* 0x01ee620000002100 */
[----:B------:R-:W2:Y:S01]  /*20b0*/  LDC.64 R6, c[0x0][0x3a0] ;  /* 0x0000e800ff067b82 */ /* 0x000ea20000000a00 */
[----:B------:R-:W3:Y:S07]  /*20c0*/  LDCU UR5, c[0x0][0x3b4] ;  /* 0x00007680ff0577ac */ /* 0x000eee0008000800 */
[----:B------:R-:W4:Y:S01]  /*20d0*/  LDC.64 R4, c[0x0][0x3a8] ;  /* 0x0000ea00ff047b82 */ /* 0x000f220000000a00 */
[----:B-1----:R-:W-:-:S04]  /*20e0*/  IADD3 R2, PT, PT, R2, UR11, RZ ;  /* 0x0000000b02027c10 */ /* 0x002fc8000fffe0ff */
[----:B------:R-:W-:-:S03]  /*20f0*/  IADD3 R21, PT, PT, R2, UR11, RZ ;  /* 0x0000000b02157c10 */ /* 0x000fc6000fffe0ff */
        /* <DEDUP_REMOVED lines=42> */
.L_x_473:
[----:B------:R-:W0:Y:S01]  /*23a0*/  LDC.64 R2, c[0x0][0x380] ;  /* 0x0000e000ff027b82 */ /* 0x000e220000000a00 */
[----:B------:R-:W-:Y:S01]  /*23b0*/  F2FP.F16.F32.PACK_AB R9, R6, R9 ;  /* 0x000000090609723e */ /* 0x000fe200000000ff */
[----:B0-----:R-:W-:-:S05]  /*23c0*/  IMAD.WIDE.U32 R2, R7, 0x4, R2 ;  /* 0x0000000407027825 */ /* 0x001fca00078e0002 */
[----:B------:R0:W-:Y:S02]  /*23d0*/  STG.E desc[UR8][R2.64], R9 ;  /* 0x0000000902007986 */ /* 0x0001e4000c101908 */
.L_x_472:
[----:B------:R-:W-:Y:S05]  /*23e0*/  BSYNC.RECONVERGENT B0 ;  /* 0x0000000000007941 */ /* 0x000fea0003800200 */
.L_x_471:
[----:B------:R-:W-:Y:S04]  /*23f0*/  BSSY.RECONVERGENT B0, `(.L_x_474) ;  /* 0x0000037000007945 */ /* 0x000fe80003800200 */
[----:B------:R-:W-:Y:S05]  /*2400*/  @P0 BRA `(.L_x_475) ;  /* 0x0000000000d40947 */ /* 0x000fea0003800000 */
[----:B01234-:R-:W0:Y:S01]  /*2410*/  S2R R2, SR_TID.X ;  /* 0x0000000000027919 */ /* 0x01fe220000002100 */
[----:B------:R-:W1:Y:S01]  /*2420*/  LDC.64 R6, c[0x0][0x3a0] ;  /* 0x0000e800ff067b82 */ /* 0x000e620000000a00 */
[----:B------:R-:W2:Y:S07]  /*2430*/  LDCU UR5, c[0x0][0x3b4] ;  /* 0x00007680ff0577ac */ /* 0x000eae0008000800 */
[----:B------:R-:W3:Y:S01]  /*2440*/  LDC.64 R4, c[0x0][0x3a8] ;  /* 0x0000ea00ff047b82 */ /* 0x000ee20000000a00 */
[----:B0-----:R-:W-:-:S04]  /*2450*/  IADD3 R2, PT, PT, R2, UR11, RZ ;  /* 0x0000000b02027c10 */ /* 0x001fc8000fffe0ff */
        /* <DEDUP_REMOVED lines=44> */
.L_x_476:
[----:B------:R-:W0:Y:S01]  /*2720*/  LDC.64 R2, c[0x0][0x380] ;  /* 0x0000e000ff027b82 */ /* 0x000e220000000a00 */
[----:B------:R-:W-:Y:S01]  /*2730*/  F2FP.F16.F32.PACK_AB R9, R6, R9 ;  /* 0x000000090609723e */ /* 0x000fe200000000ff */
[----:B0-----:R-:W-:-:S05]  /*2740*/  IMAD.WIDE.U32 R2, R7, 0x4, R2 ;  /* 0x0000000407027825 */ /* 0x001fca00078e0002 */
[----:B------:R0:W-:Y:S02]  /*2750*/  STG.E desc[UR8][R2.64], R9 ;  /* 0x0000000902007986 */ /* 0x0001e4000c101908 */
.L_x_475:
[----:B------:R-:W-:Y:S05]  /*2760*/  BSYNC.RECONVERGENT B0 ;  /* 0x0000000000007941 */ /* 0x000fea0003800200 */
.L_x_474:
        /* <DEDUP_REMOVED lines=52> */
.L_x_479:
[----:B------:R-:W0:Y:S01]  /*2ab0*/  LDC.64 R2, c[0x0][0x380] ;  /* 0x0000e000ff027b82 */ /* 0x000e220000000a00 */
[----:B------:R-:W-:Y:S01]  /*2ac0*/  F2FP.F16.F32.PACK_AB R9, R6, R9 ;  /* 0x000000090609723e */ /* 0x000fe200000000ff */
[----:B0-----:R-:W-:-:S05]  /*2ad0*/  IMAD.WIDE.U32 R2, R7, 0x4, R2 ;  /* 0x0000000407027825 */ /* 0x001fca00078e0002 */
[----:B------:R0:W-:Y:S02]  /*2ae0*/  STG.E desc[UR8][R2.64], R9 ;  /* 0x0000000902007986 */ /* 0x0001e4000c101908 */
.L_x_478:
[----:B------:R-:W-:Y:S05]  /*2af0*/  BSYNC.RECONVERGENT B0 ;  /* 0x0000000000007941 */ /* 0x000fea0003800200 */
.L_x_477:
        /* <DEDUP_REMOVED lines=53> */
.L_x_482:
[----:B------:R-:W0:Y:S01]  /*2e50*/  LDC.64 R2, c[0x0][0x380] ;  /* 0x0000e000ff027b82 */ /* 0x000e220000000a00 */
[----:B------:R-:W-:Y:S01]  /*2e60*/  F2FP.F16.F32.PACK_AB R5, R10, R7 ;  /* 0x000000070a05723e */ /* 0x000fe200000000ff */
[----:B0-----:R-:W-:-:S05]  /*2e70*/  IMAD.WIDE.U32 R6, R6, 0x4, R2 ;  /* 0x0000000406067825 */ /* 0x001fca00078e0002 */
[----:B------:R0:W-:Y:S02]  /*2e80*/  STG.E desc[UR8][R6.64], R5 ;  /* 0x0000000506007986 */ /* 0x0001e4000c101908 */
.L_x_481:
[----:B------:R-:W-:Y:S05]  /*2e90*/  BSYNC.RECONVERGENT B0 ;  /* 0x0000000000007941 */ /* 0x000fea0003800200 */
.L_x_480:
[----:B------:R-:W-:Y:S04]  /*2ea0*/  BSSY.RECONVERGENT B0, `(.L_x_483) ;  /* 0x0000033000007945 */ /* 0x000fe80003800200 */
[----:B------:R-:W-:Y:S05]  /*2eb0*/  @P3 BRA `(.L_x_484) ;  /* 0x0000000000c43947 */ /* 0x000fea0003800000 */
[----:B------:R-:W5:Y:S01]  /*2ec0*/  LDC.64 R10, c[0x0][0x3a0] ;  /* 0x0000e800ff0a7b82 */ /* 0x000f620000000a00 */
[----:B------:R-:W2:Y:S01]  /*2ed0*/  LDCU UR5, c[0x0][0x3b4] ;  /* 0x00007680ff0577ac */ /* 0x000ea20008000800 */
[----:B0-----:R-:W-:-:S04]  /*2ee0*/  SHF.L.U32 R6, R8, 0x1, RZ ;  /* 0x0000000108067819 */ /* 0x001fc800000006ff */
[C---:B-1----:R-:W-:Y:S02]  /*2ef0*/  LOP3.LUT R7, R6.reuse, 0x1e, RZ, 0xc0, !PT ;  /* 0x0000001e06077812 */ /* 0x042fe400078ec0ff */
[----:B----4-:R-:W0:Y:S01]  /*2f00*/  LDC.64 R4, c[0x0][0x3a8] ;  /* 0x0000ea00ff047b82 */ /* 0x010e220000000a00 */
[----:B------:R-:W-:Y:S02]  /*2f10*/  LOP3.LUT R6, R6, 0xffe0, RZ, 0xc0, !PT ;  /* 0x0000ffe006067812 */ /* 0x000fe400078ec0ff */
[----:B------:R-:W-:-:S05]  /*2f20*/  LEA R7, R0, R7, 0x5 ;  /* 0x0000000700077211 */ /* 0x000fca00078e28ff */
[----:B--23--:R-:W1:Y:S01]  /*2f30*/  LDC.64 R2, c[0x0][0x390] ;  /* 0x0000e400ff027b82 */ /* 0x00ce620000000a00 */
[----:B------:R-:W-:Y:S02]  /*2f40*/  IMAD R6, R6, UR5, R7 ;  /* 0x0000000506067c24 */ /* 0x000fe4000f8e0207 */
[----:B-----5:R-:W-:-:S03]  /*2f50*/  IMAD.WIDE.U32 R10, R8, 0x4, R10 ;  /* 0x00000004080a7825 */ /* 0x020fc600078e000a */
[----:B------:R-:W-:-:S03]  /*2f60*/  SHF.R.U32.HI R6, RZ, 0x1, R6 ;  /* 0x00000001ff067819 */ /* 0x000fc60000011606 */
[----:B------:R-:W2:Y:S01]  /*2f70*/  LDG.E R10, desc[UR8][R10.64] ;  /* 0x000000080a0a7981 */ /* 0x000ea2000c1e1900 */
[----:B0-----:R-:W-:-:S03]  /*2f80*/  IMAD.WIDE.U32 R8, R8, 0x4, R4 ;  /* 0x0000000408087825 */ /* 0x001fc600078e0004 */
[----:B------:R-:W0:Y:S04]  /*2f90*/  LDS.64 R4, [UR4] ;  /* 0x00000004ff047984 */ /* 0x000e280008000a00 */
[----:B------:R-:W3:Y:S01]  /*2fa0*/  LDG.E R8, desc[UR8][R8.64] ;  /* 0x0000000808087981 */ /* 0x000ee2000c1e1900 */
[----:B-1----:R-:W-:-:S05]  /*2fb0*/  IMAD.WIDE.U32 R2, R6, 0x4, R2 ;  /* 0x0000000406027825 */ /* 0x002fca00078e0002 */
        /* <DEDUP_REMOVED lines=29> */
.L_x_485:
[----:B------:R-:W0:Y:S01]  /*3190*/  LDC.64 R2, c[0x0][0x380] ;  /* 0x0000e000ff027b82 */ /* 0x000e220000000a00 */
[----:B------:R-:W-:Y:S01]  /*31a0*/  F2FP.F16.F32.PACK_AB R5, R12, R7 ;  /* 0x000000070c05723e */ /* 0x000fe200000000ff */
[----:B0-----:R-:W-:-:S05]  /*31b0*/  IMAD.WIDE.U32 R6, R6, 0x4, R2 ;  /* 0x0000000406067825 */ /* 0x001fca00078e0002 */
[----:B------:R0:W-:Y:S02]  /*31c0*/  STG.E desc[UR8][R6.64], R5 ;  /* 0x0000000506007986 */ /* 0x0001e4000c101908 */
.L_x_484:
[----:B------:R-:W-:Y:S05]  /*31d0*/  BSYNC.RECONVERGENT B0 ;  /* 0x0000000000007941 */ /* 0x000fea0003800200 */
.L_x_483:
[----:B------:R-:W-:Y:S05]  /*31e0*/  @P4 EXIT ;  /* 0x000000000000494d */ /* 0x000fea0003800000 */
[----:B01----:R-:W0:Y:S01]  /*31f0*/  LDC.64 R6, c[0x0][0x3a0] ;  /* 0x0000e800ff067b82 */ /* 0x003e220000000a00 */
[----:B------:R-:W1:Y:S01]  /*3200*/  LDCU UR5, c[0x0][0x3b4] ;  /* 0x00007680ff0577ac */ /* 0x000e620008000800 */
[----:B----4-:R-:W-:-:S04]  /*3210*/  SHF.L.U32 R4, R15, 0x1, RZ ;  /* 0x000000010f047819 */ /* 0x010fc800000006ff */
[C---:B------:R-:W-:Y:S02]  /*3220*/  LOP3.LUT R5, R4.reuse, 0x1e, RZ, 0xc0, !PT ;  /* 0x0000001e04057812 */ /* 0x040fe400078ec0ff */
[----:B--2---:R-:W2:Y:S01]  /*3230*/  LDC.64 R8, c[0x0][0x3a8] ;  /* 0x0000ea00ff087b82 */ /* 0x004ea20000000a00 */
[----:B------:R-:W-:Y:S02]  /*3240*/  LOP3.LUT R4, R4, 0xffe0, RZ, 0xc0, !PT ;  /* 0x0000ffe004047812 */ /* 0x000fe400078ec0ff */
[----:B------:R-:W-:-:S05]  /*3250*/  LEA R5, R0, R5, 0x5 ;  /* 0x0000000500057211 */ /* 0x000fca00078e28ff */
[----:B---3--:R-:W3:Y:S01]  /*3260*/  LDC.64 R2, c[0x0][0x390] ;  /* 0x0000e400ff027b82 */ /* 0x008ee20000000a00 */
[----:B-1----:R-:W-:Y:S02]  /*3270*/  IMAD R0, R4, UR5, R5 ;  /* 0x0000000504007c24 */ /* 0x002fe4000f8e0205 */
[----:B------:R-:W1:Y:S01]  /*3280*/  LDS.64 R4, [UR4] ;  /* 0x00000004ff047984 */ /* 0x000e620008000a00 */
[----:B0-----:R-:W-:Y:S02]  /*3290*/  IMAD.WIDE.U32 R6, R15, 0x4, R6 ;  /* 0x000000040f067825 */ /* 0x001fe400078e0006 */
[----:B------:R-:W-:-:S04]  /*32a0*/  SHF.R.U32.HI R0, RZ, 0x1, R0 ;  /* 0x00000001ff007819 */ /* 0x000fc80000011600 */
[----:B------:R-:W4:Y:S01]  /*32b0*/  LDG.E R6, desc[UR8][R6.64] ;  /* 0x0000000806067981 */ /* 0x000f22000c1e1900 */
[----:B--2---:R-:W-:-:S06]  /*32c0*/  IMAD.WIDE.U32 R8, R15, 0x4, R8 ;  /* 0x000000040f087825 */ /* 0x004fcc00078e0008 */
[----:B------:R-:W2:Y:S01]  /*32d0*/  LDG.E R8, desc[UR8][R8.64] ;  /* 0x0000000808087981 */ /* 0x000ea2000c1e1900 */
[----:B---3--:R-:W-:-:S05]  /*32e0*/  IMAD.WIDE.U32 R2, R0, 0x4, R2 ;  /* 0x0000000400027825 */ /* 0x008fca00078e0002 */
[----:B------:R-:W3:Y:S01]  /*32f0*/  LDG.E R10, desc[UR8][R2.64] ;  /* 0x00000008020a7981 */ /* 0x000ee2000c1e1900 */
[--C-:B------:R-:W-:Y:S02]  /*3300*/  HADD2.F32 R11, -RZ, R22.reuse.H0_H0 ;  /* 0x20000016ff0b7230 */ /* 0x100fe40000004100 */
[----:B------:R-:W-:-:S03]  /*3310*/  HADD2.F32 R13, -RZ, R22.H1_H1 ;  /* 0x30000016ff0d7230 */ /* 0x000fc60000004100 */
        /* <DEDUP_REMOVED lines=26> */
.L_x_486:
[----:B------:R-:W0:Y:S01]  /*34c0*/  LDC.64 R2, c[0x0][0x380] ;  /* 0x0000e000ff027b82 */ /* 0x000e220000000a00 */
[----:B------:R-:W-:Y:S01]  /*34d0*/  F2FP.F16.F32.PACK_AB R11, R10, R11 ;  /* 0x0000000b0a0b723e */ /* 0x000fe200000000ff */
[----:B0-----:R-:W-:-:S05]  /*34e0*/  IMAD.WIDE.U32 R2, R0, 0x4, R2 ;  /* 0x0000000400027825 */ /* 0x001fca00078e0002 */
[----:B------:R-:W-:Y:S01]  /*34f0*/  STG.E desc[UR8][R2.64], R11 ;  /* 0x0000000b02007986 */ /* 0x000fe2000c101908 */
[----:B------:R-:W-:Y:S05]  /*3500*/  EXIT ;  /* 0x000000000000794d */ /* 0x000fea0003800000 */
.L_x_487:
        /* <DEDUP_REMOVED lines=15> */
.L_x_603:


//--------------------- .text._ZN17fastertransformer26add_bias_layernorm_add_resI6__halfLi4EEEvPaPKaPT_PKS5_S8_S8_fiiPKfSA_ --------------------------
	.section	.text._ZN17fastertransformer26add_bias_layernorm_add_resI6__halfLi4EEEvPaPKaPT_PKS5_S8_S8_fiiPKfSA_,"ax",@progbits
	.align	128
        .global         _ZN17fastertransformer26add_bias_layernorm_add_resI6__halfLi4EEEvPaPKaPT_PKS5_S8_S8_fiiPKfSA_
        .type           _ZN17fastertransformer26add_bias_layernorm_add_resI6__halfLi4EEEvPaPKaPT_PKS5_S8_S8_fiiPKfSA_,@function
        .size           _ZN17fastertransformer26add_bias_layernorm_add_resI6__halfLi4EEEvPaPKaPT_PKS5_S8_S8_fiiPKfSA_,(.L_x_604 - _ZN17fastertransformer26add_bias_layernorm_add_resI6__halfLi4EEEvPaPKaPT_PKS5_S8_S8_fiiPKfSA_)
        .other          _ZN17fastertransformer26add_bias_layernorm_add_resI6__halfLi4EEEvPaPKaPT_PKS5_S8_S8_fiiPKfSA_,@"STO_CUDA_ENTRY STV_DEFAULT"
_ZN17fastertransformer26add_bias_layernorm_add_resI6__halfLi4EEEvPaPKaPT_PKS5_S8_S8_fiiPKfSA_:
.text._ZN17fastertransformer26add_bias_layernorm_add_resI6__halfLi4EEEvPaPKaPT_PKS5_S8_S8_fiiPKfSA_:
[----:B------:R-:W-:Y:S01]  /*0000*/  LDC R1, c[0x0][0x37c] ;  /* 0x0000df00ff017b82 */ /* 0x000fe20000000800 */
[----:B------:R-:W0:Y:S01]  /*0010*/  S2R R0, SR_TID.X ;  /* 0x0000000000007919 */ /* 0x000e220000002100 */
[----:B------:R-:W0:Y:S01]  /*0020*/  LDCU UR7, c[0x0][0x3b8] ;  /* 0x00007700ff0777ac */ /* 0x000e220008000800 */
[----:B------:R-:W1:Y:S01]  /*0030*/  S2R R2, SR_CTAID.X ;  /* 0x0000000000027919 */ /* 0x000e620000002500 */
[----:B------:R-:W2:Y:S01]  /*0040*/  LDCU UR4, c[0x0][0x360] ;  /* 0x00006c00ff0477ac */ /* 0x000ea20008000800 */
[----:B------:R-:W3:Y:S01]  /*0050*/  LDCU.64 UR8, c[0x0][0x358] ;  /* 0x00006b00ff0877ac */ /* 0x000ee20008000a00 */
[C---:B0-----:R-:W-:Y:S02]  /*0060*/  ISETP.GE.AND P4, PT, R0.reuse, UR7, PT ;  /* 0x0000000700007c0c */ /* 0x041fe4000bf86270 */
[----:B--2---:R-:W-:-:S04]  /*0070*/  IADD3 R3, PT, PT, R0, UR4, RZ ;  /* 0x0000000400037c10 */ /* 0x004fc8000fffe0ff */
[C---:B------:R-:W-:Y:S02]  /*0080*/  IADD3 R4, PT, PT, R3.reuse, UR4, RZ ;  /* 0x0000000403047c10 */ /* 0x040fe4000fffe0ff */
[----:B------:R-:W-:Y:S02]  /*0090*/  ISETP.GE.AND P1, PT, R3, UR7, PT ;  /* 0x0000000703007c0c */ /* 0x000fe4000bf26270 */
[C---:B------:R-:W-:Y:S02]  /*00a0*/  ISETP.GE.AND P2, PT, R4.reuse, UR7, PT ;  /* 0x0000000704007c0c */ /* 0x040fe4000bf46270 */
[----:B------:R-:W-:Y:S01]  /*00b0*/  IADD3 R5, PT, PT, R4, UR4, RZ ;  /* 0x0000000404057c10 */ /* 0x000fe2000fffe0ff */
[----:B------:R-:W0:Y:S01]  /*00c0*/  @!P4 LDC R14, c[0x0][0x3b4] ;  /* 0x0000ed00ff0ecb82 */ /* 0x000e220000000800 */
[----:B------:R-:W-:Y:S01]  /*00d0*/  @!P4 LOP3.LUT R13, R0, 0x1f, RZ, 0xc0, !PT ;  /* 0x0000001f000dc812 */ /* 0x000fe200078ec0ff */
[----:B------:R-:W2:Y:S01]  /*00e0*/  LDCU.64 UR4, c[0x0][0x3c8] ;  /* 0x00007900ff0477ac */ /* 0x000ea20008000a00 */
[----:B------:R-:W-:-:S02]  /*00f0*/  ISETP.GE.AND P3, PT, R5, UR7, PT ;  /* 0x0000000705007c0c */ /* 0x000fc4000bf66270 */
[----:B-1----:R-:W-:Y:S02]  /*0100*/  @!P4 LEA R15, R2, R13, 0x5 ;  /* 0x0000000d020fc211 */ /* 0x002fe400078e28ff */
[----:B------:R-:W-:Y:S01]  /*0110*/  @!P4 LOP3.LUT R8, R0, 0x3e0, RZ, 0xc0, !PT ;  /* 0x000003e00008c812 */ /* 0x000fe200078ec0ff */
[----:B------:R-:W1:Y:S01]  /*0120*/  @!P4 LDC.64 R26, c[0x0][0x388] ;  /* 0x0000e200ff1acb82 */ /* 0x000e620000000a00 */
[C---:B------:R-:W-:Y:S02]  /*0130*/  @!P1 LOP3.LUT R19, R3.reuse, 0x1f, RZ, 0xc0, !PT ;  /* 0x0000001f03139812 */ /* 0x040fe400078ec0ff */
[----:B------:R-:W-:Y:S02]  /*0140*/  @!P2 LOP3.LUT R25, R4, 0x1f, RZ, 0xc0, !PT ;  /* 0x0000001f0419a812 */ /* 0x000fe400078ec0ff */
[----:B------:R-:W-:Y:S02]  /*0150*/  @!P1 LOP3.LUT R17, R3, 0xfe0, RZ, 0xc0, !PT ;  /* 0x00000fe003119812 */ /* 0x000fe400078ec0ff */
[----:B------:R-:W-:Y:S01]  /*0160*/  @!P1 LEA R19, R2, R19, 0x5 ;  /* 0x0000001302139211 */ /* 0x000fe200078e28ff */
[----:B------:R-:W4:Y:S01]  /*0170*/  @!P1 LDC R20, c[0x0][0x3b4] ;  /* 0x0000ed00ff149b82 */ /* 0x000f220000000800 */
[----:B------:R-:W-:-:S02]  /*0180*/  @!P2 LOP3.LUT R23, R4, 0x1fe0, RZ, 0xc0, !PT ;  /* 0x00001fe00417a812 */ /* 0x000fc400078ec0ff */
[----:B------:R-:W-:-:S05]  /*0190*/  @!P2 LEA R22, R2, R25, 0x5 ;  /* 0x000000190216a211 */ /* 0x000fca00078e28ff */
[----:B------:R-:W3:Y:S01]  /*01a0*/  @!P2 LDC R6, c[0x0][0x3b4] ;  /* 0x0000ed00ff06ab82 */ /* 0x000ee20000000800 */
[----:B0-----:R-:W-:-:S07]  /*01b0*/  @!P4 IMAD R15, R8, R14, R15 ;  /* 0x0000000e080fc224 */ /* 0x001fce00078e020f */
[----:B------:R-:W0:Y:S01]  /*01c0*/  @!P1 LDC.64 R10, c[0x0][0x388] ;  /* 0x0000e200ff0a9b82 */ /* 0x000e220000000a00 */
[----:B-1----:R-:W-:-:S04]  /*01d0*/  @!P4 IADD3 R26, P0, PT, R15, R26, RZ ;  /* 0x0000001a0f1ac210 */ /* 0x002fc80007f1e0ff */
[----:B------:R-:W-:-:S03]  /*01e0*/  @!P4 LEA.HI.X.SX32 R27, R15, R27, 0x1, P0 ;  /* 0x0000001b0f1bc211 */ /* 0x000fc600000f0eff */
[----:B------:R-:W1:Y:S01]  /*01f0*/  @!P2 LDC.64 R12, c[0x0][0x388] ;  /* 0x0000e200ff0cab82 */ /* 0x000e620000000a00 */
[----:B----4-:R-:W-:-:S07]  /*0200*/  @!P1 IMAD R20, R17, R20, R19 ;  /* 0x0000001411149224 */ /* 0x010fce00078e0213 */
[----:B------:R-:W4:Y:S01]  /*0210*/  @!P3 LDC R8, c[0x0][0x3b4] ;  /* 0x0000ed00ff08bb82 */ /* 0x000f220000000800 */
[----:B---3--:R-:W-:Y:S01]  /*0220*/  @!P2 IMAD R22, R23, R6, R22 ;  /* 0x000000061716a224 */ /* 0x008fe200078e0216 */
[C---:B------:R-:W-:Y:S01]  /*0230*/  @!P3 LOP3.LUT R23, R5.reuse, 0x1f, RZ, 0xc0, !PT ;  /* 0x0000001f0517b812 */ /* 0x040fe200078ec0ff */
[----:B------:R3:W2:Y:S05]  /*0240*/  @!P4 LDG.E.S8 R6, desc[UR8][R26.64] ;  /* 0x000000081a06c981 */ /* 0x0006aa000c1e1300 */
[----:B------:R-:W3:Y:S01]  /*0250*/  @!P3 LDC.64 R14, c[0x0][0x388] ;  /* 0x0000e200ff0ebb82 */ /* 0x000ee20000000a00 */
[----:B0-----:R-:W-:Y:S02]  /*0260*/  @!P1 IADD3 R10, P0, PT, R20, R10, RZ ;  /* 0x0000000a140a9210 */ /* 0x001fe40007f1e0ff */
[----:B------:R-:W-:-:S05]  /*0270*/  @!P3 LOP3.LUT R25, R5, 0x3fe0, RZ, 0xc0, !PT ;  /* 0x00003fe00519b812 */ /* 0x000fca00078ec0ff */
[----:B------:R-:W0:Y:S01]  /*0280*/  @!P4 LDC.64 R18, c[0x0][0x398] ;  /* 0x0000e600ff12cb82 */ /* 0x000e220000000a00 */
[----:B-1----:R-:W-:Y:S02]  /*0290*/  @!P2 IADD3 R12, P5, PT, R22, R12, RZ ;  /* 0x0000000c160ca210 */ /* 0x002fe40007fbe0ff */
[----:B------:R-:W-:-:S05]  /*02a0*/  @!P1 LEA.HI.X.SX32 R11, R20, R11, 0x1, P0 ;  /* 0x0000000b140b9211 */ /* 0x000fca00000f0eff */
[----:B------:R-:W1:Y:S01]  /*02b0*/  LDC.64 R16, c[0x0][0x3c0] ;  /* 0x0000f000ff107b82 */ /* 0x000e620000000a00 */
[----:B------:R-:W-:Y:S01]  /*02c0*/  @!P3 LEA R20, R2, R23, 0x5 ;  /* 0x000000170214b211 */ /* 0x000fe200078e28ff */
[----:B------:R-:W2:Y:S01]  /*02d0*/  @!P1 LDG.E.S8 R10, desc[UR8][R10.64] ;  /* 0x000000080a0a9981 */ /* 0x000ea2000c1e1300 */
[----:B------:R-:W-:-:S05]  /*02e0*/  @!P2 LEA.HI.X.SX32 R13, R22, R13, 0x1, P5 ;  /* 0x0000000d160da211 */ /* 0x000fca00028f0eff */
[----:B------:R-:W1:Y:S01]  /*02f0*/  @!P1 LDC.64 R22, c[0x0][0x398] ;  /* 0x0000e600ff169b82 */ /* 0x000e620000000a00 */
[----:B----4-:R-:W-:Y:S01]  /*0300*/  @!P3 IMAD R8, R25, R8, R20 ;  /* 0x000000081908b224 */ /* 0x010fe200078e0214 */
[----:B------:R-:W4:Y:S06]  /*0310*/  @!P2 LDG.E.S8 R12, desc[UR8][R12.64] ;  /* 0x000000080c0ca981 */ /* 0x000f2c000c1e1300 */
[----:B------:R-:W1:Y:S01]  /*0320*/  @!P2 LDC.64 R24, c[0x0][0x398] ;  /* 0x0000e600ff18ab82 */ /* 0x000e620000000a00 */
[----:B---3--:R-:W-:-:S07]  /*0330*/  @!P3 IADD3 R14, P0, PT, R8, R14, RZ ;  /* 0x0000000e080eb210 */ /* 0x008fce0007f1e0ff */
[----:B------:R-:W3:Y:S01]  /*0340*/  @!P3 LDC.64 R26, c[0x0][0x398] ;  /* 0x0000e600ff1abb82 */ /* 0x000ee20000000a00 */
[----:B0-----:R-:W-:Y:S01]  /*0350*/  @!P4 IMAD.WIDE.U32 R18, R0, 0x2, R18 ;  /* 0x000000020012c825 */ /* 0x001fe200078e0012 */
[----:B-1----:R-:W4:Y:S01]  /*0360*/  LDG.E.CONSTANT R16, desc[UR8][R16.64] ;  /* 0x0000000810107981 */ /* 0x002f22000c1e9900 */
[----:B------:R-:W-:-:S04]  /*0370*/  @!P3 LEA.HI.X.SX32 R15, R8, R15, 0x1, P0 ;  /* 0x0000000f080fb211 */ /* 0x000fc800000f0eff */
[----:B------:R0:W4:Y:S01]  /*0380*/  @!P4 LDG.E.U16 R19, desc[UR8][R18.64] ;  /* 0x000000081213c981 */ /* 0x000122000c1e1500 */
[----:B------:R-:W-:-:S03]  /*0390*/  @!P1 IMAD.WIDE.U32 R22, R3, 0x2, R22 ;  /* 0x0000000203169825 */ /* 0x000fc600078e0016 */
[----:B------:R1:W4:Y:S04]  /*03a0*/  @!P3 LDG.E.S8 R14, desc[UR8][R14.64] ;  /* 0x000000080e0eb981 */ /* 0x000328000c1e1300 */
[----:B------:R-:W4:Y:S01]  /*03b0*/  @!P1 LDG.E.U16 R23, desc[UR8][R22.64] ;  /* 0x0000000816179981 */ /* 0x000f22000c1e1500 */
[----:B------:R-:W-:-:S06]  /*03c0*/  @!P2 IMAD.WIDE.U32 R24, R4, 0x2, R24 ;  /* 0x000000020418a825 */ /* 0x000fcc00078e0018 */
[----:B------:R-:W4:Y:S01]  /*03d0*/  @!P2 LDG.E.U16 R25, desc[UR8][R24.64] ;  /* 0x000000081819a981 */ /* 0x000f22000c1e1500 */
[----:B---3--:R-:W-:-:S06]  /*03e0*/  @!P3 IMAD.WIDE.U32 R26, R5, 0x2, R26 ;  /* 0x00000002051ab825 */ /* 0x008fcc00078e001a */
[----:B------:R-:W3:Y:S01]  /*03f0*/  @!P3 LDG.E.U16 R27, desc[UR8][R26.64] ;  /* 0x000000081a1bb981 */ /* 0x000ee2000c1e1500 */
[----:B0-----:R-:W-:Y:S01]  /*0400*/  HFMA2 R18, -RZ, RZ, 0, 0 ;  /* 0x00000000ff127431 */ /* 0x001fe200000001ff */
[----:B--2---:R-:W-:-:S04]  /*0410*/  ISETP.NE.U32.AND P0, PT, RZ, UR4, PT ;  /* 0x00000004ff007c0c */ /* 0x004fc8000bf05070 */
[----:B------:R-:W-:Y:S01]  /*0420*/  ISETP.NE.AND.EX P0, PT, RZ, UR5, PT, P0 ;  /* 0x00000005ff007c0c */ /* 0x000fe2000bf05300 */
[----:B------:R-:W0:Y:S01]  /*0430*/  S2UR UR6, SR_CgaCtaId ;  /* 0x00000000000679c3 */ /* 0x000e220000008800 */
[----:B------:R-:W-:Y:S01]  /*0440*/  UMOV UR4, 0x400 ;  /* 0x0000040000047882 */ /* 0x000fe20000000000 */
[C---:B------:R-:W-:Y:S01]  /*0450*/  ISETP.NE.AND P6, PT, R0.reuse, RZ, PT ;  /* 0x000000ff0000720c */ /* 0x040fe20003fc5270 */
[----:B------:R-:W-:Y:S01]  /*0460*/  UIADD3 UR5, UPT, UPT, UR4, 0x8, URZ ;  /* 0x0000000804057890 */ /* 0x000fe2000fffe0ff */
[----:B-1----:R-:W-:-:S03]  /*0470*/  LOP3.LUT P5, R15, R0, 0x1f, RZ, 0xc0, !PT ;  /* 0x0000001f000f7812 */ /* 0x002fc600078ac0ff */
[----:B0-----:R-:W-:Y:S01]  /*0480*/  ULEA UR5, UR6, UR5, 0x18 ;  /* 0x0000000506057291 */ /* 0x001fe2000f8ec0ff */
[----:B------:R-:W0:Y:S08]  /*0490*/  @!P4 I2F.F16 R6, R6 ;  /* 0x000000060006c306 */ /* 0x000e300000200c00 */
[----:B------:R-:W1:Y:S08]  /*04a0*/  @!P1 I2F.F16 R10, R10 ;  /* 0x0000000a000a9306 */ /* 0x000e700000200c00 */
[----:B----4-:R-:W2:Y:S01]  /*04b0*/  @!P2 I2F.F16 R12, R12 ;  /* 0x0000000c000ca306 */ /* 0x010ea20000200c00 */
[----:B------:R-:W-:-:S02]  /*04c0*/  @!P4 F2FP.F16.F32.PACK_AB R8, RZ, R16 ;  /* 0x00000010ff08c23e */ /* 0x000fc400000000ff */
[----:B------:R-:W-:-:S03]  /*04d0*/  @!P1 F2FP.F16.F32.PACK_AB R11, RZ, R16 ;  /* 0x00000010ff0b923e */ /* 0x000fc600000000ff */
[----:B0-----:R-:W-:Y:S02]  /*04e0*/  @!P4 HFMA2 R8, R6.H0_H0, R8.H0_H0, R19.H0_H0 ;  /* 0x200000080608c231 */ /* 0x001fe40000040813 */
[----:B------:R-:W3:Y:S03]  /*04f0*/  @!P3 I2F.F16 R14, R14 ;  /* 0x0000000e000eb306 */ /* 0x000ee60000200c00 */
[----:B------:R-:W-:Y:S01]  /*0500*/  @!P4 HADD2.F32 R7, -RZ, R8.H0_H0 ;  /* 0x20000008ff07c230 */ /* 0x000fe20000004100 */
[-C--:B------:R-:W-:Y:S01]  /*0510*/  @!P2 F2FP.F16.F32.PACK_AB R8, RZ, R16.reuse ;  /* 0x00000010ff08a23e */ /* 0x080fe200000000ff */
[----:B-1----:R-:W-:Y:S01]  /*0520*/  @!P1 HFMA2 R23, R10.H0_H0, R11.H0_H0, R23.H0_H0 ;  /* 0x2000000b0a179231 */ /* 0x002fe20000040817 */
[----:B------:R-:W-:Y:S02]  /*0530*/  @!P3 F2FP.F16.F32.PACK_AB R16, RZ, R16 ;  /* 0x00000010ff10b23e */ /* 0x000fe400000000ff */
[----:B------:R-:W-:-:S02]  /*0540*/  @!P4 FADD.FTZ R18, RZ, R7 ;  /* 0x00000007ff12c221 */ /* 0x000fc40000010000 */
[----:B------:R-:W-:Y:S02]  /*0550*/  @!P1 HADD2.F32 R9, -RZ, R23.H0_H0 ;  /* 0x20000017ff099230 */ /* 0x000fe40000004100 */
[----:B--2---:R-:W-:-:S03]  /*0560*/  @!P2 HFMA2 R25, R12.H0_H0, R8.H0_H0, R25.H0_H0 ;  /* 0x200000080c19a231 */ /* 0x004fc60000040819 */
[----:B------:R-:W-:Y:S02]  /*0570*/  @!P1 FADD.FTZ R18, R18, R9 ;  /* 0x0000000912129221 */ /* 0x000fe40000010000 */
[----:B------:R-:W-:Y:S02]  /*0580*/  @!P2 HADD2.F32 R21, -RZ, R25.H0_H0 ;  /* 0x20000019ff15a230 */ /* 0x000fe40000004100 */
[----:B---3--:R-:W-:-:S03]  /*0590*/  @!P3 HFMA2 R27, R14.H0_H0, R16.H0_H0, R27.H0_H0 ;  /* 0x200000100e1bb231 */ /* 0x008fc6000004081b */
[----:B------:R-:W-:Y:S02]  /*05a0*/  @!P2 FADD.FTZ R18, R18, R21 ;  /* 0x000000151212a221 */ /* 0x000fe40000010000 */
        /* <DEDUP_REMOVED lines=9> */
[----:B------:R-:W1:Y:S01]  /*0640*/  @P0 LDC.64 R10, c[0x0][0x3c8] ;  /* 0x0000f200ff0a0b82 */ /* 0x000e620000000a00 */
[----:B------:R-:W-:Y:S02]  /*0650*/  HFMA2 R8, -RZ, RZ, -1.875, 0 ;  /* 0xbf800000ff087431 */ /* 0x000fe400000001ff */
[----:B0-----:R-:W-:-:S04]  /*0660*/  FADD.FTZ R14, R13, R14 ;  /* 0x0000000e0d0e7221 */ /* 0x001fc80000010000 */
[----:B-1----:R0:W5:Y:S04]  /*0670*/  @P0 LDG.E.CONSTANT R8, desc[UR8][R10.64] ;  /* 0x000000080a080981 */ /* 0x002168000c1e9900 */
[----:B------:R-:W1:Y:S01]  /*0680*/  SHFL.BFLY PT, R17, R14, 0x1, 0x1f ;  /* 0x0c201f000e117f89 */ /* 0x000e6200000e0000 */
[----:B------:R-:W-:Y:S02]  /*0690*/  @!P6 I2FP.F32.S32 R6, UR7 ;  /* 0x000000070006ec45 */ /* 0x000fe40008201400 */
[----:B0-----:R-:W-:Y:S02]  /*06a0*/  LEA.HI R10, R0, UR5, RZ, 0x1d ;  /* 0x00000005000a7c11 */ /* 0x001fe4000f8fe8ff */
[----:B------:R-:W0:Y:S01]  /*06b0*/  @!P6 MUFU.RCP R19, R6 ;  /* 0x000000060013e308 */ /* 0x000e220000001000 */
[----:B-1----:R-:W-:-:S05]  /*06c0*/  FADD.FTZ R17, R14, R17 ;  /* 0x000000110e117221 */ /* 0x002fca0000010000 */
[----:B------:R-:W-:Y:S01]  /*06d0*/  @!P5 STS [R10], R17 ;  /* 0x000000110a00d388 */ /* 0x000fe20000000800 */
[----:B------:R-:W-:Y:S01]  /*06e0*/  ULEA UR4, UR6, UR4, 0x18 ;  /* 0x0000000406047291 */ /* 0x000fe2000f8ec0ff */
[----:B------:R-:W-:Y:S01]  /*06f0*/  BAR.SYNC.DEFER_BLOCKING 0x0 ;  /* 0x0000000000007b1d */ /* 0x000fe20000010000 */
[----:B0-----:R-:W-:Y:S01]  /*0700*/  @!P6 FMUL.FTZ R18, R19, R18 ;  /* 0x000000121312e220 */ /* 0x001fe20000410000 */
[----:B------:R-:W-:-:S06]  /*0710*/  @!P6 I2FP.F32.S32 R16, UR7 ;  /* 0x000000070010ec45 */ /* 0x000fcc0008201400 */
[----:B------:R-:W0:Y:S01]  /*0720*/  @!P6 LDC R19, c[0x0][0x3b0] ;  /* 0x0000ec00ff13eb82 */ /* 0x000e220000000800 */
[----:B------:R-:W-:Y:S07]  /*0730*/  @!P6 STS [UR4], R18 ;  /* 0x00000012ff00e988 */ /* 0x000fee0008000804 */
[----:B------:R-:W-:Y:S06]  /*0740*/  BAR.SYNC.DEFER_BLOCKING 0x0 ;  /* 0x0000000000007b1d */ /* 0x000fec0000010000 */
[----:B------:R-:W1:Y:S02]  /*0750*/  LDS R12, [UR4] ;  /* 0x00000004ff0c7984 */ /* 0x000e640008000800 */
[--C-:B-1----:R-:W-:Y:S01]  /*0760*/  FADD.FTZ R6, R7, -R12.reuse ;  /* 0x8000000c07067221 */ /* 0x102fe20000010000 */
[----:B------:R-:W-:-:S03]  /*0770*/  FADD.FTZ R11, R9, -R12 ;  /* 0x8000000c090b7221 */ /* 0x000fc60000010000 */
[----:B------:R-:W-:Y:S01]  /*0780*/  FFMA.FTZ R6, R6, R6, RZ ;  /* 0x0000000606067223 */ /* 0x000fe200000100ff */
[----:B------:R-:W-:-:S03]  /*0790*/  FADD.FTZ R13, R21, -R12 ;  /* 0x8000000c150d7221 */ /* 0x000fc60000010000 */
[----:B------:R-:W-:Y:S01]  /*07a0*/  FFMA.FTZ R6, R11, R11, R6 ;  /* 0x0000000b0b067223 */ /* 0x000fe20000010006 */
[----:B------:R-:W-:-:S03]  /*07b0*/  FADD.FTZ R11, R29, -R12 ;  /* 0x8000000c1d0b7221 */ /* 0x000fc60000010000 */
[----:B------:R-:W-:-:S04]  /*07c0*/  FFMA.FTZ R6, R13, R13, R6 ;  /* 0x0000000d0d067223 */ /* 0x000fc80000010006 */
[----:B------:R-:W-:-:S05]  /*07d0*/  FFMA.FTZ R6, R11, R11, R6 ;  /* 0x0000000b0b067223 */ /* 0x000fca0000010006 */
[----:B------:R-:W1:Y:S02]  /*07e0*/  SHFL.BFLY PT, R11, R6, 0x10, 0x1f ;  /* 0x0e001f00060b7f89 */ /* 0x000e6400000e0000 */
[----:B-1----:R-:W-:-:S05]  /*07f0*/  FADD.FTZ R11, R6, R11 ;  /* 0x0000000b060b7221 */ /* 0x002fca0000010000 */
[----:B------:R-:W1:Y:S02]  /*0800*/  SHFL.BFLY PT, R12, R11, 0x8, 0x1f ;  /* 0x0d001f000b0c7f89 */ /* 0x000e6400000e0000 */
[----:B-1----:R-:W-:-:S05]  /*0810*/  FADD.FTZ R12, R11, R12 ;  /* 0x0000000c0b0c7221 */ /* 0x002fca0000010000 */
[----:B------:R-:W1:Y:S02]  /*0820*/  SHFL.BFLY PT, R13, R12, 0x4, 0x1f ;  /* 0x0c801f000c0d7f89 */ /* 0x000e6400000e0000 */
[----:B-1----:R-:W-:-:S05]  /*0830*/  FADD.FTZ R13, R12, R13 ;  /* 0x0000000d0c0d7221 */ /* 0x002fca0000010000 */
[----:B------:R-:W1:Y:S01]  /*0840*/  SHFL.BFLY PT, R14, R13, 0x2, 0x1f ;  /* 0x0c401f000d0e7f89 */ /* 0x000e6200000e0000 */
[----:B------:R-:W0:Y:S01]  /*0850*/  @!P6 MUFU.RCP R16, R16 ;  /* 0x000000100010e308 */ /* 0x000e220000001000 */
[----:B-1----:R-:W-:-:S05]  /*0860*/  FADD.FTZ R14, R13, R14 ;  /* 0x0000000e0d0e7221 */ /* 0x002fca0000010000 */
[----:B------:R-:W1:Y:S01]  /*0870*/  SHFL.BFLY PT, R17, R14, 0x1, 0x1f ;  /* 0x0c201f000e117f89 */ /* 0x000e6200000e0000 */
[----:B0-----:R-:W-:-:S06]  /*0880*/  @!P6 FFMA.FTZ R6, R6, R16, R19 ;  /* 0x000000100606e223 */ /* 0x001fcc0000010013 */
[----:B------:R-:W0:Y:S01]  /*0890*/  @!P6 MUFU.RSQ R6, R6 ;  /* 0x000000060006e308 */ /* 0x000e220000001400 */
[----:B-1----:R-:W-:-:S05]  /*08a0*/  FADD.FTZ R17, R14, R17 ;  /* 0x000000110e117221 */ /* 0x002fca0000010000 */
[----:B------:R1:W-:Y:S01]  /*08b0*/  @!P5 STS [R10], R17 ;  /* 0x000000110a00d388 */ /* 0x0003e20000000800 */
[----:B------:R-:W-:Y:S06]  /*08c0*/  BAR.SYNC.DEFER_BLOCKING 0x0 ;  /* 0x0000000000007b1d */ /* 0x000fec0000010000 */
[----:B------:R-:W-:Y:S01]  /*08d0*/  BSSY.RECONVERGENT B0, `(.L_x_488) ;  /* 0x0000027000007945 */ /* 0x000fe20003800200 */
[----:B0-----:R1:W-:Y:S01]  /*08e0*/  @!P6 STS [UR4+0x4], R6 ;  /* 0x00000406ff00e988 */ /* 0x0013e20008000804 */
[----:B------:R-:W-:Y:S06]  /*08f0*/  BAR.SYNC.DEFER_BLOCKING 0x0 ;  /* 0x0000000000007b1d */ /* 0x000fec0000010000 */
[----:B------:R-:W-:Y:S05]  /*0900*/  @P4 BRA `(.L_x_489) ;  /* 0x00000000008c4947 */ /* 0x000fea0003800000 */
[----:B-1----:R-:W0:Y:S01]  /*0910*/  LDC.64 R16, c[0x0][0x3a0] ;  /* 0x0000e800ff107b82 */ /* 0x002e220000000a00 */
[----:B------:R-:W1:Y:S01]  /*0920*/  LDCU UR5, c[0x0][0x3b4] ;  /* 0x00007680ff0577ac */ /* 0x000e620008000800 */
[----:B------:R-:W-:Y:S02]  /*0930*/  LEA R6, R2, R15, 0x5 ;  /* 0x0000000f02067211 */ /* 0x000fe400078e28ff */
[----:B------:R-:W-:-:S04]  /*0940*/  LOP3.LUT R19, R0, 0x3e0, RZ, 0xc0, !PT ;  /* 0x000003e000137812 */ /* 0x000fc800078ec0ff */
[----:B------:R-:W2:Y:S08]  /*0950*/  LDC.64 R12, c[0x0][0x3a8] ;  /* 0x0000ea00ff0c7b82 */ /* 0x000eb00000000a00 */
[----:B------:R-:W3:Y:S01]  /*0960*/  LDC.64 R10, c[0x0][0x390] ;  /* 0x0000e400ff0a7b82 */ /* 0x000ee20000000a00 */
[----:B0-----:R-:W-:-:S04]  /*0970*/  IMAD.WIDE.U32 R14, R0, 0x2, R16 ;  /* 0x00000002000e7825 */ /* 0x001fc800078e0010 */
[----:B-1----:R-:W-:Y:S02]  /*0980*/  IMAD R17, R19, UR5, R6 ;  /* 0x0000000513117c24 */ /* 0x002fe4000f8e0206 */
[----:B------:R-:W4:Y:S01]  /*0990*/  LDG.E.U16 R14, desc[UR8][R14.64] ;  /* 0x000000080e0e7981 */ /* 0x000f22000c1e1500 */
[----:B--2---:R-:W-:-:S03]  /*09a0*/  IMAD.WIDE.U32 R12, R0, 0x2, R12 ;  /* 0x00000002000c7825 */ /* 0x004fc600078e000c */
[----:B------:R-:W0:Y:S04]  /*09b0*/  LDS.64 R18, [UR4] ;  /* 0x00000004ff127984 */ /* 0x000e280008000a00 */
[----:B------:R-:W2:Y:S01]  /*09c0*/  LDG.E.U16 R12, desc[UR8][R12.64] ;  /* 0x000000080c0c7981 */ /* 0x000ea2000c1e1500 */
[----:B---3--:R-:W-:-:S05]  /*09d0*/  IMAD.WIDE R10, R17, 0x2, R10 ;  /* 0x00000002110a7825 */ /* 0x008fca00078e020a */
        /* <DEDUP_REMOVED lines=18> */
.L_x_490:
[----:B------:R-:W0:Y:S01]  /*0b00*/  LDC.64 R6, c[0x0][0x380] ;  /* 0x0000e000ff067b82 */ /* 0x000e220000000a00 */
[----:B------:R-:W-:Y:S01]  /*0b10*/  F2FP.F16.F32.PACK_AB R15, RZ, R15 ;  /* 0x0000000fff0f723e */ /* 0x000fe200000000ff */
[----:B0-----:R-:W-:-:S05]  /*0b20*/  IMAD.WIDE R6, R17, 0x2, R6 ;  /* 0x0000000211067825 */ /* 0x001fca00078e0206 */
[----:B------:R0:W-:Y:S02]  /*0b30*/  STG.E.U16 desc[UR8][R6.64], R15 ;  /* 0x0000000f06007986 */ /* 0x0001e4000c101508 */
.L_x_489:
[----:B------:R-:W-:Y:S05]  /*0b40*/  BSYNC.RECONVERGENT B0 ;  /* 0x0000000000007941 */ /* 0x000fea0003800200 */
.L_x_488:
[----:B------:R-:W-:Y:S04]  /*0b50*/  BSSY.RECONVERGENT B0, `(.L_x_491) ;  /* 0x0000026000007945 */ /* 0x000fe80003800200 */
[----:B------:R-:W-:Y:S05]  /*0b60*/  @P1 BRA `(.L_x_492) ;  /* 0x0000000000901947 */ /* 0x000fea0003800000 */
[----:B0-2---:R-:W0:Y:S01]  /*0b70*/  LDC.64 R14, c[0x0][0x3a0] ;  /* 0x0000e800ff0e7b82 */ /* 0x005e220000000a00 */
[----:B------:R-:W2:Y:S01]  /*0b80*/  LDCU UR5, c[0x0][0x3b4] ;  /* 0x00007680ff0577ac */ /* 0x000ea20008000800 */
[C---:B-1----:R-:W-:Y:S02]  /*0b90*/  LOP3.LUT R17, R3.reuse, 0x1f, RZ, 0xc0, !PT ;  /* 0x0000001f03117812 */ /* 0x042fe400078ec0ff */
[----:B------:R-:W-:Y:S02]  /*0ba0*/  LOP3.LUT R11, R3, 0xfe0, RZ, 0xc0, !PT ;  /* 0x00000fe0030b7812 */ /* 0x000fe400078ec0ff */
        /* <DEDUP_REMOVED lines=28> */
.L_x_493:
[----:B------:R-:W0:Y:S01]  /*0d70*/  LDC.64 R6, c[0x0][0x380] ;  /* 0x0000e000ff067b82 */ /* 0x000e220000000a00 */
[----:B------:R-:W-:Y:S01]  /*0d80*/  F2FP.F16.F32.PACK_AB R3, RZ, R3 ;  /* 0x00000003ff03723e */ /* 0x000fe200000000ff */
[----:B0-----:R-:W-:-:S05]  /*0d90*/  IMAD.WIDE R6, R11, 0x2, R6 ;  /* 0x000000020b067825 */ /* 0x001fca00078e0206 */
[----:B------:R3:W-:Y:S02]  /*0da0*/  STG.E.U16 desc[UR8][R6.64], R3 ;  /* 0x0000000306007986 */ /* 0x0007e4000c101508 */
.L_x_492:
[----:B------:R-:W-:Y:S05]  /*0db0*/  BSYNC.RECONVERGENT B0 ;  /* 0x0000000000007941 */ /* 0x000fea0003800200 */
.L_x_491:
[----:B------:R-:W-:Y:S04]  /*0dc0*/  BSSY.RECONVERGENT B0, `(.L_x_494) ;  /* 0x0000026000007945 */ /* 0x000fe80003800200 */
[----:B------:R-:W-:Y:S05]  /*0dd0*/  @P2 BRA `(.L_x_495) ;  /* 0x0000000000902947 */ /* 0x000fea0003800000 */
[----:B-12-4-:R-:W1:Y:S01]  /*0de0*/  LDC.64 R10, c[0x0][0x3a0] ;  /* 0x0000e800ff0a7b82 */ /* 0x016e620000000a00 */
[----:B------:R-:W2:Y:S01]  /*0df0*/  LDCU UR5, c[0x0][0x3b4] ;  /* 0x00007680ff0577ac */ /* 0x000ea20008000800 */
[C---:B---3--:R-:W-:Y:S01]  /*0e00*/  LOP3.LUT R3, R4.reuse, 0x1f, RZ, 0xc0, !PT ;  /* 0x0000001f04037812 */ /* 0x048fe200078ec0ff */
[----:B------:R-:W3:Y:S01]  /*0e10*/  LDS.64 R16, [UR4] ;  /* 0x00000004ff107984 */ /* 0x000ee20008000a00 */
[----:B------:R-:W-:Y:S02]  /*0e20*/  LOP3.LUT R0, R4, 0x1fe0, RZ, 0xc0, !PT ;  /* 0x00001fe004007812 */ /* 0x000fe400078ec0ff */
[----:B------:R-:W-:Y:S02]  /*0e30*/  LEA R3, R2, R3, 0x5 ;  /* 0x0000000302037211 */ /* 0x000fe400078e28ff */
[----:B------:R-:W4:Y:S08]  /*0e40*/  LDC.64 R12, c[0x0][0x3a8] ;  /* 0x0000ea00ff0c7b82 */ /* 0x000f300000000a00 */
[----:B0-----:R-:W0:Y:S01]  /*0e50*/  LDC.64 R6, c[0x0][0x390] ;  /* 0x0000e400ff067b82 */ /* 0x001e220000000a00 */
[----:B--2---:R-:W-:-:S02]  /*0e60*/  IMAD R0, R0, UR5, R3 ;  /* 0x0000000500007c24 */ /* 0x004fc4000f8e0203 */
[----:B-1----:R-:W-:-:S06]  /*0e70*/  IMAD.WIDE.U32 R10, R4, 0x2, R10 ;  /* 0x00000002040a7825 */ /* 0x002fcc00078e000a */
[----:B------:R-:W2:Y:S01]  /*0e80*/  LDG.E.U16 R10, desc[UR8][R10.64] ;  /* 0x000000080a0a7981 */ /* 0x000ea2000c1e1500 */
[----:B----4-:R-:W-:-:S06]  /*0e90*/  IMAD.WIDE.U32 R12, R4, 0x2, R12 ;  /* 0x00000002040c7825 */ /* 0x010fcc00078e000c */
[----:B------:R-:W4:Y:S01]  /*0ea0*/  LDG.E.U16 R12, desc[UR8][R12.64] ;  /* 0x000000080c0c7981 */ /* 0x000f22000c1e1500 */
[----:B0-----:R-:W-:-:S05]  /*0eb0*/  IMAD.WIDE R6, R0, 0x2, R6 ;  /* 0x0000000200067825 */ /* 0x001fca00078e0206 */
[----:B------:R-:W4:Y:S01]  /*0ec0*/  LDG.E.U16 R3, desc[UR8][R6.64] ;  /* 0x0000000806037981 */ /* 0x000f22000c1e1500 */
[----:B---3--:R-:W-:-:S04]  /*0ed0*/  FADD.FTZ R4, R21, -R16 ;  /* 0x8000001015047221 */ /* 0x008fc80000010000 */
[----:B------:R-:W-:Y:S01]  /*0ee0*/  FMUL.FTZ R4, R4, R17 ;  /* 0x0000001104047220 */ /* 0x000fe20000410000 */
[----:B--2---:R-:W-:Y:S02]  /*0ef0*/  HADD2.F32 R9, -RZ, R10.H0_H0 ;  /* 0x2000000aff097230 */ /* 0x004fe40000004100 */
[----:B----4-:R-:W-:-:S05]  /*0f00*/  HADD2.F32 R15, -RZ, R12.H0_H0 ;  /* 0x2000000cff0f7230 */ /* 0x010fca0000004100 */
[----:B------:R-:W-:Y:S01]  /*0f10*/  FFMA.FTZ R4, R4, R9, R15 ;  /* 0x0000000904047223 */ /* 0x000fe2000001000f */
[----:B------:R-:W-:-:S05]  /*0f20*/  HADD2.F32 R3, -RZ, R3.H0_H0 ;  /* 0x20000003ff037230 */ /* 0x000fca0000004100 */
        /* <DEDUP_REMOVED lines=11> */
.L_x_496:
[----:B------:R-:W0:Y:S01]  /*0fe0*/  LDC.64 R6, c[0x0][0x380] ;  /* 0x0000e000ff067b82 */ /* 0x000e220000000a00 */
[----:B------:R-:W-:Y:S01]  /*0ff0*/  F2FP.F16.F32.PACK_AB R3, RZ, R3 ;  /* 0x00000003ff03723e */ /* 0x000fe200000000ff */
[----:B0-----:R-:W-:-:S05]  /*1000*/  IMAD.WIDE R6, R0, 0x2, R6 ;  /* 0x0000000200067825 */ /* 0x001fca00078e0206 */
[----:B------:R0:W-:Y:S02]  /*1010*/  STG.E.U16 desc[UR8][R6.64], R3 ;  /* 0x0000000306007986 */ /* 0x0001e4000c101508 */
.L_x_495:
[----:B------:R-:W-:Y:S05]  /*1020*/  BSYNC.RECONVERGENT B0 ;  /* 0x0000000000007941 */ /* 0x000fea0003800200 */
.L_x_494:
        /* <DEDUP_REMOVED lines=11> */
[----:B------:R-:W2:Y:S01]  /*10e0*/  LDG.E.U16 R6, desc[UR8][R6.64] ;  /* 0x0000000806067981 */ /* 0x000ea2000c1e1500 */
[----:B---3--:R-:W-:-:S06]  /*10f0*/  IMAD.WIDE.U32 R4, R5, 0x2, R10 ;  /* 0x0000000205047825 */ /* 0x008fcc00078e000a */
[----:B------:R-:W3:Y:S01]  /*1100*/  LDG.E.U16 R4, desc[UR8][R4.64] ;  /* 0x0000000804047981 */ /* 0x000ee2000c1e1500 */
[----:B----4-:R-:W-:-:S05]  /*1110*/  IMAD.WIDE R2, R0, 0x2, R12 ;  /* 0x0000000200027825 */ /* 0x010fca00078e020c */
[----:B------:R-:W4:Y:S01]  /*1120*/  LDG.E.U16 R9, desc[UR8][R2.64] ;  /* 0x0000000802097981 */ /* 0x000f22000c1e1500 */
[----:B--2---:R-:W-:-:S04]  /*1130*/  FADD.FTZ R10, R29, -R14 ;  /* 0x8000000e1d0a7221 */ /* 0x004fc80000010000 */
[----:B------:R-:W-:Y:S01]  /*1140*/  FMUL.FTZ R10, R10, R15 ;  /* 0x0000000f0a0a7220 */ /* 0x000fe20000410000 */
[----:B------:R-:W-:Y:S02]  /*1150*/  HADD2.F32 R11, -RZ, R6.H0_H0 ;  /* 0x20000006ff0b7230 */ /* 0x000fe40000004100 */
        /* <DEDUP_REMOVED lines=14> */
.L_x_497:
[----:B------:R-:W0:Y:S01]  /*1240*/  LDC.64 R2, c[0x0][0x380] ;  /* 0x0000e000ff027b82 */ /* 0x000e220000000a00 */
[----:B------:R-:W-:Y:S01]  /*1250*/  F2FP.F16.F32.PACK_AB R9, RZ, R9 ;  /* 0x00000009ff09723e */ /* 0x000fe200000000ff */
[----:B0-----:R-:W-:-:S05]  /*1260*/  IMAD.WIDE R2, R0, 0x2, R2 ;  /* 0x0000000200027825 */ /* 0x001fca00078e0202 */
[----:B------:R-:W-:Y:S01]  /*1270*/  STG.E.U16 desc[UR8][R2.64], R9 ;  /* 0x0000000902007986 */ /* 0x000fe2000c101508 */
[----:B------:R-:W-:Y:S05]  /*1280*/  EXIT ;  /* 0x000000000000794d */ /* 0x000fea0003800000 */
.L_x_498:
        /* <DEDUP_REMOVED lines=15> */
.L_x_604:


//--------------------- .text._ZN17fastertransformer29add_bias_layernorm_add_res_e2ILi4EEEvP5char2PKS1_P7__half2PKS5_S8_S8_fiiPKfSA_ --------------------------
	.section	.text._ZN17fastertransformer29add_bias_layernorm_add_res_e2ILi4EEEvP5char2PKS1_P7__half2PKS5_S8_S8_fiiPKfSA_,"ax",@progbits
	.align	128
        .global         _ZN17fastertransformer29add_bias_layernorm_add_res_e2ILi4EEEvP5char2PKS1_P7__half2PKS5_S8_S8_fiiPKfSA_
        .type           _ZN17fastertransformer29add_bias_layernorm_add_res_e2ILi4EEEvP5char2PKS1_P7__half2PKS5_S8_S8_fiiPKfSA_,@function
        .size           _ZN17fastertransformer29add_bias_layernorm_add_res_e2ILi4EEEvP5char2PKS1_P7__half2PKS5_S8_S8_fiiPKfSA_,(.L_x_605 - _ZN17fastertransformer29add_bias_layernorm_add_res_e2ILi4EEEvP5char2PKS1_P7__half2PKS5_S8_S8_fiiPKfSA_)
        .other          _ZN17fastertransformer29add_bias_layernorm_add_res_e2ILi4EEEvP5char2PKS1_P7__half2PKS5_S8_S8_fiiPKfSA_,@"STO_CUDA_ENTRY STV_DEFAULT"
_ZN17fastertransformer29add_bias_layernorm_add_res_e2ILi4EEEvP5char2PKS1_P7__half2PKS5_S8_S8_fiiPKfSA_:
.text._ZN17fastertransformer29add_bias_layernorm_add_res_e2ILi4EEEvP5char2PKS1_P7__half2PKS5_S8_S8_fiiPKfSA_:
[----:B------:R-:W-:Y:S08]  /*0000*/  LDC R1, c[0x0][0x37c] ;  /* 0x0000df00ff017b82 */ /* 0x000ff00000000800 */
[----:B------:R-:W0:Y:S01]  /*0010*/  LDC.64 R10, c[0x0][0x3c0] ;  /* 0x0000f000ff0a7b82 */ /* 0x000e220000000a00 */
[----:B------:R-:W0:Y:S01]  /*0020*/  LDCU.64 UR8, c[0x0][0x358] ;  /* 0x00006b00ff0877ac */ /* 0x000e220008000a00 */
[----:B------:R-:W1:Y:S01]  /*0030*/  S2R R7, SR_TID.X ;  /* 0x0000000000077919 */ /* 0x000e620000002100 */
[----:B------:R-:W2:Y:S01]  /*0040*/  LDCU UR12, c[0x0][0x3b8] ;  /* 0x00007700ff0c77ac */ /* 0x000ea20008000800 */
[----:B------:R-:W3:Y:S01]  /*0050*/  LDCU UR7, c[0x0][0x360] ;  /* 0x00006c00ff0777ac */ /* 0x000ee20008000800 */
[----:B------:R-:W4:Y:S01]  /*0060*/  LDCU.64 UR10, c[0x0][0x3c8] ;  /* 0x00007900ff0a77ac */ /* 0x000f220008000a00 */
[----:B------:R-:W0:Y:S01]  /*0070*/  S2R R0, SR_CTAID.X ;  /* 0x0000000000007919 */ /* 0x000e220000002500 */
[----:B--2---:R-:W-:Y:S01]  /*0080*/  USHF.R.S32.HI UR4, URZ, 0x1, UR12 ;  /* 0x00000001ff047899 */ /* 0x004fe2000801140c */
[----:B0-----:R0:W5:Y:S01]  /*0090*/  LDG.E.CONSTANT R4, desc[UR8][R10.64] ;  /* 0x000000080a047981 */ /* 0x001162000c1e9900 */
[----:B------:R-:W-:Y:S01]  /*00a0*/  BSSY.RECONVERGENT B0, `(.L_x_499) ;  /* 0x0000025000007945 */ /* 0x000fe20003800200 */
[----:B------:R-:W-:Y:S01]  /*00b0*/  HFMA2 R8, -RZ, RZ, 0, 0 ;  /* 0x00000000ff087431 */ /* 0x000fe200000001ff */
[----:B----4-:R-:W-:-:S02]  /*00c0*/  ISETP.NE.U32.AND P3, PT, RZ, UR10, PT ;  /* 0x0000000aff007c0c */ /* 0x010fc4000bf65070 */
[C---:B-1----:R-:W-:Y:S02]  /*00d0*/  ISETP.LT.AND P4, PT, R7.reuse, UR4, PT ;  /* 0x0000000407007c0c */ /* 0x042fe4000bf81270 */
[----:B---3--:R-:W-:-:S04]  /*00e0*/  IADD3 R5, PT, PT, R7, UR7, RZ ;  /* 0x0000000707057c10 */ /* 0x008fc8000fffe0ff */
[C---:B------:R-:W-:Y:S02]  /*00f0*/  IADD3 R2, PT, PT, R5.reuse, UR7, RZ ;  /* 0x0000000705027c10 */ /* 0x040fe4000fffe0ff */
[----:B------:R-:W-:Y:S02]  /*0100*/  ISETP.NE.AND.EX P3, PT, RZ, UR11, PT, P3 ;  /* 0x0000000bff007c0c */ /* 0x000fe4000bf65330 */
[C---:B------:R-:W-:Y:S02]  /*0110*/  IADD3 R3, PT, PT, R2.reuse, UR7, RZ ;  /* 0x0000000702037c10 */ /* 0x040fe4000fffe0ff */
[----:B------:R-:W-:Y:S02]  /*0120*/  ISETP.GE.AND P0, PT, R5, UR4, PT ;  /* 0x0000000405007c0c */ /* 0x000fe4000bf06270 */
[----:B------:R-:W-:Y:S02]  /*0130*/  ISETP.GE.AND P1, PT, R2, UR4, PT ;  /* 0x0000000402007c0c */ /* 0x000fe4000bf26270 */
        /* <DEDUP_REMOVED lines=27> */
.L_x_500:
[----:B------:R-:W-:Y:S05]  /*02f0*/  BSYNC.RECONVERGENT B0 ;  /* 0x0000000000007941 */ /* 0x000fea0003800200 */
.L_x_499:
        /* <DEDUP_REMOVED lines=27> */
.L_x_502:
[----:B------:R-:W-:Y:S05]  /*04b0*/  BSYNC.RECONVERGENT B0 ;  /* 0x0000000000007941 */ /* 0x000fea0003800200 */
.L_x_501:
        /* <DEDUP_REMOVED lines=15> */
[----:B-1---5:R-:W-:Y:S02]  /*05b0*/  F2FP.F16.F32.PACK_AB R13, RZ, R4 ;  /* 0x00000004ff0d723e */ /* 0x022fe400000000ff */
        /* <DEDUP_REMOVED lines=11> */
.L_x_504:
[----:B------:R-:W-:Y:S05]  /*0670*/  BSYNC.RECONVERGENT B0 ;  /* 0x0000000000007941 */ /* 0x000fea0003800200 */
.L_x_503:
        /* <DEDUP_REMOVED lines=14> */
[----:B------:R-:W3:Y:S01]  /*0760*/  LDG.E R3, desc[UR8][R10.64] ;  /* 0x000000080a037981 */ /* 0x000ee2000c1e1900 */
[----:B-----5:R-:W-:Y:S02]  /*0770*/  F2FP.F16.F32.PACK_AB R4, RZ, R4 ;  /* 0x00000004ff04723e */ /* 0x020fe400000000ff */
        /* <DEDUP_REMOVED lines=11> */
.L_x_506:
[----:B------:R-:W-:Y:S05]  /*0830*/  BSYNC.RECONVERGENT B0 ;  /* 0x0000000000007941 */ /* 0x000fea0003800200 */
.L_x_505:
[----:B------:R-:W0:Y:S01]  /*0840*/  SHFL.BFLY PT, R9, R8, 0x10, 0x1f ;  /* 0x0e001f0008097f89 */ /* 0x000e2200000e0000 */
[----:B------:R-:W1:Y:S01]  /*0850*/  S2UR UR6, SR_CgaCtaId ;  /* 0x00000000000679c3 */ /* 0x000e620000008800 */
[----:B------:R-:W-:Y:S01]  /*0860*/  UMOV UR4, 0x400 ;  /* 0x0000040000047882 */ /* 0x000fe20000000000 */
[----:B------:R-:W-:Y:S01]  /*0870*/  I2FP.F32.U32 R12, UR7 ;  /* 0x00000007000c7c45 */ /* 0x000fe20008201000 */
[----:B------:R-:W-:-:S04]  /*0880*/  UIADD3 UR5, UPT, UPT, UR4, 0x8, URZ ;  /* 0x0000000804057890 */ /* 0x000fc8000fffe0ff */
[----:B------:R-:W-:Y:S01]  /*0890*/  FMUL.FTZ R15, R12, 0.03125 ;  /* 0x3d0000000c0f7820 */ /* 0x000fe20000410000 */
[----:B0-----:R-:W-:Y:S01]  /*08a0*/  FADD.FTZ R9, R9, R8 ;  /* 0x0000000809097221 */ /* 0x001fe20000010000 */
[----:B-1----:R-:W-:Y:S01]  /*08b0*/  ULEA UR5, UR6, UR5, 0x18 ;  /* 0x0000000506057291 */ /* 0x002fe2000f8ec0ff */
[----:B------:R-:W-:Y:S01]  /*08c0*/  I2FP.F32.U32 R8, R7 ;  /* 0x0000000700087245 */ /* 0x000fe20000201000 */
[----:B------:R-:W-:Y:S02]  /*08d0*/  ULEA UR4, UR6, UR4, 0x18 ;  /* 0x0000000406047291 */ /* 0x000fe4000f8ec0ff */
[----:B-----5:R-:W0:Y:S01]  /*08e0*/  SHFL.BFLY PT, R4, R9, 0x8, 0x1f ;  /* 0x0d001f0009047f89 */ /* 0x020e2200000e0000 */
[----:B------:R-:W-:Y:S01]  /*08f0*/  FSETP.GT.FTZ.AND P5, PT, R15, R8, PT ;  /* 0x000000080f00720b */ /* 0x000fe20003fb4000 */
[----:B------:R-:W-:Y:S01]  /*0900*/  USHF.R.S32.HI UR6, URZ, 0x1, UR12 ;  /* 0x00000001ff067899 */ /* 0x000fe2000801140c */
[----:B------:R-:W-:Y:S01]  /*0910*/  LEA.HI R8, R7, UR5, RZ, 0x1d ;  /* 0x0000000507087c11 */ /* 0x000fe2000f8fe8ff */
[----:B0-----:R-:W-:Y:S01]  /*0920*/  FADD.FTZ R4, R9, R4 ;  /* 0x0000000409047221 */ /* 0x001fe20000010000 */
[----:B------:R-:W-:-:S04]  /*0930*/  MOV R9, RZ ;  /* 0x000000ff00097202 */ /* 0x000fc80000000f00 */
[----:B------:R-:W0:Y:S02]  /*0940*/  SHFL.BFLY PT, R11, R4, 0x4, 0x1f ;  /* 0x0c801f00040b7f89 */ /* 0x000e2400000e0000 */
[----:B0-----:R-:W-:Y:S01]  /*0950*/  FADD.FTZ R11, R4, R11 ;  /* 0x0000000b040b7221 */ /* 0x001fe20000010000 */
[----:B------:R-:W-:-:S04]  /*0960*/  LOP3.LUT P6, R4, R7, 0x1f, RZ, 0xc0, !PT ;  /* 0x0000001f07047812 */ /* 0x000fc800078cc0ff */
[----:B------:R-:W0:Y:S02]  /*0970*/  SHFL.BFLY PT, R10, R11, 0x2, 0x1f ;  /* 0x0c401f000b0a7f89 */ /* 0x000e2400000e0000 */
[----:B0-----:R-:W-:-:S05]  /*0980*/  FADD.FTZ R10, R11, R10 ;  /* 0x0000000a0b0a7221 */ /* 0x001fca0000010000 */
[----:B------:R-:W0:Y:S02]  /*0990*/  SHFL.BFLY PT, R13, R10, 0x1, 0x1f ;  /* 0x0c201f000a0d7f89 */ /* 0x000e2400000e0000 */
[----:B0-----:R-:W-:Y:S01]  /*09a0*/  FADD.FTZ R15, R10, R13 ;  /* 0x0000000d0a0f7221 */ /* 0x001fe20000010000 */
[----:B------:R-:W-:-:S04]  /*09b0*/  @P5 LEA R10, R4, UR5, 0x2 ;  /* 0x00000005040a5c11 */ /* 0x000fc8000f8e10ff */
[----:B------:R0:W-:Y:S01]  /*09c0*/  @!P6 STS [R8], R15 ;  /* 0x0000000f0800e388 */ /* 0x0001e20000000800 */
[----:B------:R-:W-:Y:S01]  /*09d0*/  BAR.SYNC.DEFER_BLOCKING 0x0 ;  /* 0x0000000000007b1d */ /* 0x000fe20000010000 */
[C---:B------:R-:W-:Y:S02]  /*09e0*/  ISETP.NE.AND P6, PT, R7.reuse, RZ, PT ;  /* 0x000000ff0700720c */ /* 0x040fe40003fc5270 */
[----:B0-----:R-:W-:-:S03]  /*09f0*/  LEA.HI R15, R7, UR5, RZ, 0x1d ;  /* 0x00000005070f7c11 */ /* 0x001fc6000f8fe8ff */
[----:B------:R0:W1:Y:S08]  /*0a00*/  @P5 LDS R9, [R10] ;  /* 0x000000000a095984 */ /* 0x0000700000000800 */
[----:B0-----:R-:W-:-:S06]  /*0a10*/  @!P6 I2FP.F32.S32 R10, UR12 ;  /* 0x0000000c000aec45 */ /* 0x001fcc0008201400 */
[----:B------:R-:W0:Y:S01]  /*0a20*/  @!P6 MUFU.RCP R10, R10 ;  /* 0x0000000a000ae308 */ /* 0x000e220000001000 */
[----:B-1----:R-:W1:Y:S02]  /*0a30*/  SHFL.BFLY PT, R12, R9, 0x10, 0x1f ;  /* 0x0e001f00090c7f89 */ /* 0x002e6400000e0000 */
[----:B-1----:R-:W-:-:S05]  /*0a40*/  FADD.FTZ R12, R12, R9 ;  /* 0x000000090c0c7221 */ /* 0x002fca0000010000 */
[----:B------:R-:W1:Y:S02]  /*0a50*/  SHFL.BFLY PT, R11, R12, 0x8, 0x1f ;  /* 0x0d001f000c0b7f89 */ /* 0x000e6400000e0000 */
[----:B-1----:R-:W-:-:S05]  /*0a60*/  FADD.FTZ R11, R12, R11 ;  /* 0x0000000b0c0b7221 */ /* 0x002fca0000010000 */
[----:B------:R-:W1:Y:S02]  /*0a70*/  SHFL.BFLY PT, R14, R11, 0x4, 0x1f ;  /* 0x0c801f000b0e7f89 */ /* 0x000e6400000e0000 */
[----:B-1----:R-:W-:Y:S01]  /*0a80*/  FADD.FTZ R14, R11, R14 ;  /* 0x0000000e0b0e7221 */ /* 0x002fe20000010000 */
[----:B------:R-:W-:Y:S01]  /*0a90*/  IADD3 R11, PT, PT, -R7, UR6, RZ ;  /* 0x00000006070b7c10 */ /* 0x000fe2000fffe1ff */
[----:B------:R-:W-:-:S03]  /*0aa0*/  USHF.L.U32 UR6, UR7, 0x1, URZ ;  /* 0x0000000107067899 */ /* 0x000fc600080006ff */
[----:B------:R-:W1:Y:S02]  /*0ab0*/  SHFL.BFLY PT, R13, R14, 0x2, 0x1f ;  /* 0x0c401f000e0d7f89 */ /* 0x000e6400000e0000 */
[----:B-1----:R-:W-:-:S05]  /*0ac0*/  FADD.FTZ R13, R14, R13 ;  /* 0x0000000d0e0d7221 */ /* 0x002fca0000010000 */
[----:B------:R-:W1:Y:S02]  /*0ad0*/  SHFL.BFLY PT, R8, R13, 0x1, 0x1f ;  /* 0x0c201f000d087f89 */ /* 0x000e6400000e0000 */
[----:B-1----:R-:W-:-:S04]  /*0ae0*/  FADD.FTZ R9, R13, R8 ;  /* 0x000000080d097221 */ /* 0x002fc80000010000 */
[----:B0-----:R-:W-:-:S05]  /*0af0*/  @!P6 FMUL.FTZ R8, R9, R10 ;  /* 0x0000000a0908e220 */ /* 0x001fca0000410000 */
[----:B------:R0:W-:Y:S01]  /*0b00*/  @!P6 STS [UR4], R8 ;  /* 0x00000008ff00e988 */ /* 0x0001e20008000804 */
[----:B------:R-:W-:Y:S01]  /*0b10*/  BAR.SYNC.DEFER_BLOCKING 0x0 ;  /* 0x0000000000007b1d */ /* 0x000fe20000010000 */
[----:B------:R-:W-:Y:S01]  /*0b20*/  ISETP.GE.AND P6, PT, R11, 0x1, PT ;  /* 0x000000010b00780c */ /* 0x000fe20003fc6270 */
[----:B0-----:R-:W-:-:S12]  /*0b30*/  HFMA2 R8, -RZ, RZ, 0, 0 ;  /* 0x00000000ff087431 */ /* 0x001fd800000001ff */
[--C-:B------:R-:W-:Y:S02]  /*0b40*/  @P6 HADD2.F32 R12, -RZ, R6.reuse.H1_H1 ;  /* 0x30000006ff0c6230 */ /* 0x100fe40000004100 */
[----:B------:R-:W-:Y:S01]  /*0b50*/  @P6 HADD2.F32 R10, -RZ, R6.H0_H0 ;  /* 0x20000006ff0a6230 */ /* 0x000fe20000004100 */
[----:B------:R-:W0:Y:S02]  /*0b60*/  LDS R9, [UR4] ;  /* 0x00000004ff097984 */ /* 0x000e240008000800 */
[--C-:B0-----:R-:W-:Y:S02]  /*0b70*/  @P6 FADD.FTZ R12, R12, -R9.reuse ;  /* 0x800000090c0c6221 */ /* 0x101fe40000010000 */
[----:B------:R-:W-:Y:S02]  /*0b80*/  @P6 FADD.FTZ R10, R10, -R9 ;  /* 0x800000090a0a6221 */ /* 0x000fe40000010000 */
[----:B------:R-:W-:-:S04]  /*0b90*/  @P6 FMUL.FTZ R13, R12, R12 ;  /* 0x0000000c0c0d6220 */ /* 0x000fc80000410000 */
        /* <DEDUP_REMOVED lines=27> */
[----:B------:R-:W-:Y:S01]  /*0d50*/  ISETP.NE.AND P6, PT, R4, RZ, PT ;  /* 0x000000ff0400720c */ /* 0x000fe20003fc5270 */
[----:B------:R-:W-:-:S03]  /*0d60*/  HFMA2 R4, -RZ, RZ, -1.875, 0 ;  /* 0xbf800000ff047431 */ /* 0x000fc600000001ff */
[----:B------:R-:W0:Y:S02]  /*0d70*/  SHFL.BFLY PT, R9, R8, 0x10, 0x1f ;  /* 0x0e001f0008097f89 */ /* 0x000e2400000e0000 */
[----:B0-----:R-:W-:-:S05]  /*0d80*/  FADD.FTZ R9, R9, R8 ;  /* 0x0000000809097221 */ /* 0x001fca0000010000 */
[----:B------:R-:W0:Y:S02]  /*0d90*/  SHFL.BFLY PT, R10, R9, 0x8, 0x1f ;  /* 0x0d001f00090a7f89 */ /* 0x000e2400000e0000 */
[----:B0-----:R-:W-:Y:S02]  /*0da0*/  FADD.FTZ R10, R9, R10 ;  /* 0x0000000a090a7221 */ /* 0x001fe40000010000 */
[----:B------:R-:W0:Y:S03]  /*0db0*/  @P3 LDC.64 R8, c[0x0][0x3c8] ;  /* 0x0000f200ff083b82 */ /* 0x000e260000000a00 */
[----:B------:R-:W1:Y:S04]  /*0dc0*/  SHFL.BFLY PT, R11, R10, 0x4, 0x1f ;  /* 0x0c801f000a0b7f89 */ /* 0x000e6800000e0000 */
[----:B0-----:R0:W5:Y:S01]  /*0dd0*/  @P3 LDG.E.CONSTANT R4, desc[UR8][R8.64] ;  /* 0x0000000808043981 */ /* 0x001162000c1e9900 */
[----:B-1----:R-:W-:-:S05]  /*0de0*/  FADD.FTZ R11, R10, R11 ;  /* 0x0000000b0a0b7221 */ /* 0x002fca0000010000 */
[----:B------:R-:W1:Y:S02]  /*0df0*/  SHFL.BFLY PT, R12, R11, 0x2, 0x1f ;  /* 0x0c401f000b0c7f89 */ /* 0x000e6400000e0000 */
[----:B-1----:R-:W-:-:S05]  /*0e00*/  FADD.FTZ R12, R11, R12 ;  /* 0x0000000c0b0c7221 */ /* 0x002fca0000010000 */
[----:B------:R-:W1:Y:S02]  /*0e10*/  SHFL.BFLY PT, R13, R12, 0x1, 0x1f ;  /* 0x0c201f000c0d7f89 */ /* 0x000e6400000e0000 */
[----:B-1----:R-:W-:-:S05]  /*0e20*/  FADD.FTZ R14, R12, R13 ;  /* 0x0000000d0c0e7221 */ /* 0x002fca0000010000 */
[----:B------:R-:W-:Y:S01]  /*0e30*/  @!P6 STS [R15], R14 ;  /* 0x0000000e0f00e388 */ /* 0x000fe20000000800 */
[----:B------:R-:W-:Y:S02]  /*0e40*/  @P5 SHF.L.U32 R13, R7, 0x2, RZ ;  /* 0x00000002070d5819 */ /* 0x000fe400000006ff */
[----:B------:R-:W-:Y:S02]  /*0e50*/  MOV R10, RZ ;  /* 0x000000ff000a7202 */ /* 0x000fe40000000f00 */
[----:B------:R-:W-:Y:S01]  /*0e60*/  @P5 LOP3.LUT R13, R13, 0x7c, RZ, 0xc0, !PT ;  /* 0x0000007c0d0d5812 */ /* 0x000fe200078ec0ff */
[----:B------:R-:W-:Y:S06]  /*0e70*/  BAR.SYNC.DEFER_BLOCKING 0x0 ;  /* 0x0000000000007b1d */ /* 0x000fec0000010000 */
[----:B------:R-:W1:Y:S04]  /*0e80*/  @P5 LDS R10, [R13+UR5] ;  /* 0x000000050d0a5984 */ /* 0x000e680008000800 */
[----:B-1----:R-:W1:Y:S02]  /*0e90*/  SHFL.BFLY PT, R11, R10, 0x10, 0x1f ;  /* 0x0e001f000a0b7f89 */ /* 0x002e6400000e0000 */
[----:B-1----:R-:W-:-:S05]  /*0ea0*/  FADD.FTZ R11, R11, R10 ;  /* 0x0000000a0b0b7221 */ /* 0x002fca0000010000 */
[----:B------:R-:W1:Y:S02]  /*0eb0*/  SHFL.BFLY PT, R12, R11, 0x8, 0x1f ;  /* 0x0d001f000b0c7f89 */ /* 0x000e6400000e0000 */
[----:B-1----:R-:W-:-:S05]  /*0ec0*/  FADD.FTZ R12, R11, R12 ;  /* 0x0000000c0b0c7221 */ /* 0x002fca0000010000 */
[----:B------:R-:W1:Y:S02]  /*0ed0*/  SHFL.BFLY PT, R15, R12, 0x4, 0x1f ;  /* 0x0c801f000c0f7f89 */ /* 0x000e6400000e0000 */
[----:B-1----:R-:W-:-:S05]  /*0ee0*/  FADD.FTZ R15, R12, R15 ;  /* 0x0000000f0c0f7221 */ /* 0x002fca0000010000 */
[----:B0-----:R-:W0:Y:S01]  /*0ef0*/  SHFL.BFLY PT, R8, R15, 0x2, 0x1f ;  /* 0x0c401f000f087f89 */ /* 0x001e2200000e0000 */
[----:B------:R-:W-:-:S13]  /*0f00*/  ISETP.NE.AND P6, PT, R7, RZ, PT ;  /* 0x000000ff0700720c */ /* 0x000fda0003fc5270 */
[----:B------:R-:W1:Y:S01]  /*0f10*/  @!P6 LDC R14, c[0x0][0x3b0] ;  /* 0x0000ec00ff0eeb82 */ /* 0x000e620000000800 */
[----:B0-----:R-:W-:-:S05]  /*0f20*/  FADD.FTZ R8, R15, R8 ;  /* 0x000000080f087221 */ /* 0x001fca0000010000 */
[----:B------:R-:W0:Y:S01]  /*0f30*/  SHFL.BFLY PT, R9, R8, 0x1, 0x1f ;  /* 0x0c201f0008097f89 */ /* 0x000e2200000e0000 */
[----:B------:R-:W-:-:S06]  /*0f40*/  @!P6 I2FP.F32.S32 R13, UR12 ;  /* 0x0000000c000dec45 */ /* 0x000fcc0008201400 */
[----:B------:R-:W1:Y:S01]  /*0f50*/  @!P6 MUFU.RCP R13, R13 ;  /* 0x0000000d000de308 */ /* 0x000e620000001000 */
[----:B0-----:R-:W-:-:S04]  /*0f60*/  FADD.FTZ R9, R8, R9 ;  /* 0x0000000908097221 */ /* 0x001fc80000010000 */
[----:B-1----:R-:W-:-:S06]  /*0f70*/  @!P6 FFMA.FTZ R9, R9, R13, R14 ;  /* 0x0000000d0909e223 */ /* 0x002fcc000001000e */
[----:B------:R-:W0:Y:S01]  /*0f80*/  @!P6 MUFU.RSQ R9, R9 ;  /* 0x000000090009e308 */ /* 0x000e220000001400 */
[----:B------:R-:W-:Y:S01]  /*0f90*/  BSSY.RECONVERGENT B0, `(.L_x_507) ;  /* 0x0000035000007945 */ /* 0x000fe20003800200 */
        /* <DEDUP_REMOVED lines=36> */
[----:B------:R-:W-:Y:S06]  /*11e0*/  @!P3 BRA `(.L_x_509) ;  /* 0x00000000002cb947 */ /* 0x000fec0003800000 */
[----:B------:R-:W0:Y:S01]  /*11f0*/  LDC.64 R10, c[0x0][0x380] ;  /* 0x0000e000ff0a7b82 */ /* 0x000e220000000a00 */
[-C--:B-----5:R-:W-:Y:S01]  /*1200*/  FMUL.FTZ R6, R17, R4.reuse ;  /* 0x0000000411067220 */ /* 0x0a0fe20000410000 */
[C---:B------:R-:W-:Y:S01]  /*1210*/  FMUL.FTZ R12, R16.reuse, R4 ;  /* 0x00000004100c7220 */ /* 0x040fe20000410000 */
        /* <DEDUP_REMOVED lines=8> */
.L_x_509:
[----:B------:R-:W0:Y:S01]  /*12a0*/  LDC.64 R8, c[0x0][0x380] ;  /* 0x0000e000ff087b82 */ /* 0x000e220000000a00 */
[----:B------:R-:W-:Y:S01]  /*12b0*/  F2FP.F16.F32.PACK_AB R17, R16, R17 ;  /* 0x000000111011723e */ /* 0x000fe200000000ff */
[----:B0-----:R-:W-:-:S05]  /*12c0*/  IMAD.WIDE.U32 R6, R7, 0x4, R8 ;  /* 0x0000000407067825 */ /* 0x001fca00078e0008 */
[----:B------:R2:W-:Y:S02]  /*12d0*/  STG.E desc[UR8][R6.64], R17 ;  /* 0x0000001106007986 */ /* 0x0005e4000c101908 */
.L_x_508:
[----:B------:R-:W-:Y:S05]  /*12e0*/  BSYNC.RECONVERGENT B0 ;  /* 0x0000000000007941 */ /* 0x000fea0003800200 */
.L_x_507:
[----:B------:R-:W-:Y:S04]  /*12f0*/  BSSY.RECONVERGENT B0, `(.L_x_510) ;  /* 0x0000035000007945 */ /* 0x000fe80003800200 */
[----:B------:R-:W-:Y:S05]  /*1300*/  @P0 BRA `(.L_x_511) ;  /* 0x0000000000cc0947 */ /* 0x000fea0003800000 */
[----:B--2---:R-:W2:Y:S01]  /*1310*/  S2R R6, SR_TID.X ;  /* 0x0000000000067919 */ /* 0x004ea20000002100 */
[----:B-1----:R-:W1:Y:S01]  /*1320*/  LDC.64 R10, c[0x0][0x3a0] ;  /* 0x0000e800ff0a7b82 */ /* 0x002e620000000a00 */
[----:B------:R-:W3:Y:S07]  /*1330*/  LDCU UR5, c[0x0][0x3b4] ;  /* 0x00007680ff0577ac */ /* 0x000eee0008000800 */
[----:B0-----:R-:W0:Y:S01]  /*1340*/  LDC.64 R8, c[0x0][0x3a8] ;  /* 0x0000ea00ff087b82 */ /* 0x001e220000000a00 */
[----:B--2---:R-:W-:-:S07]  /*1350*/  IADD3 R15, PT, PT, R6, UR7, RZ ;  /* 0x00000007060f7c10 */ /* 0x004fce000fffe0ff */
[----:B------:R-:W2:Y:S01]  /*1360*/  LDC.64 R6, c[0x0][0x390] ;  /* 0x0000e400ff067b82 */ /* 0x000ea20000000a00 */
[----:B------:R-:W-:-:S04]  /*1370*/  SHF.L.U32 R12, R15, 0x1, RZ ;  /* 0x000000010f0c7819 */ /* 0x000fc800000006ff */
[C---:B------:R-:W-:Y:S02]  /*1380*/  LOP3.LUT R13, R12.reuse, 0x1e, RZ, 0xc0, !PT ;  /* 0x0000001e0c0d7812 */ /* 0x040fe400078ec0ff */
[----:B------:R-:W-:Y:S02]  /*1390*/  LOP3.LUT R12, R12, 0x1fe0, RZ, 0xc0, !PT ;  /* 0x00001fe00c0c7812 */ /* 0x000fe400078ec0ff */
[----:B------:R-:W-:-:S05]  /*13a0*/  LEA R13, R0, R13, 0x5 ;  /* 0x0000000d000d7211 */ /* 0x000fca00078e28ff */
[----:B---3--:R-:W-:Y:S02]  /*13b0*/  IMAD R16, R12, UR5, R13 ;  /* 0x000000050c107c24 */ /* 0x008fe4000f8e020d */
[----:B-1----:R-:W-:-:S03]  /*13c0*/  IMAD.WIDE.U32 R12, R15, 0x4, R10 ;  /* 0x000000040f0c7825 */ /* 0x002fc600078e000a */
[----:B------:R-:W-:Y:S01]  /*13d0*/  SHF.R.U32.HI R10, RZ, 0x1, R16 ;  /* 0x00000001ff0a7819 */ /* 0x000fe20000011610 */
[----:B0-----:R-:W-:Y:S02]  /*13e0*/  IMAD.WIDE.U32 R14, R15, 0x4, R8 ;  /* 0x000000040f0e7825 */ /* 0x001fe400078e0008 */
[----:B------:R-:W3:Y:S02]  /*13f0*/  LDG.E R12, desc[UR8][R12.64] ;  /* 0x000000080c0c7981 */ /* 0x000ee4000c1e1900 */
[----:B--2---:R-:W-:Y:S02]  /*1400*/  IMAD.WIDE.U32 R6, R10, 0x4, R6 ;  /* 0x000000040a067825 */ /* 0x004fe400078e0006 */
[----:B------:R-:W2:Y:S04]  /*1410*/  LDG.E R14, desc[UR8][R14.64] ;  /* 0x000000080e0e7981 */ /* 0x000ea8000c1e1900 */
        /* <DEDUP_REMOVED lines=8> */
[----:B---3--:R-:W-:-:S02]  /*14a0*/  HADD2.F32 R5, -RZ, R12.H0_H0 ;  /* 0x2000000cff057230 */ /* 0x008fc40000004100 */
[----:B------:R-:W-:Y:S02]  /*14b0*/  HADD2.F32 R12, -RZ, R12.H1_H1 ;  /* 0x3000000cff0c7230 */ /* 0x000fe40000004100 */
[--C-:B--2---:R-:W-:Y:S02]  /*14c0*/  HADD2.F32 R8, -RZ, R14.reuse.H0_H0 ;  /* 0x2000000eff087230 */ /* 0x104fe40000004100 */
        /* <DEDUP_REMOVED lines=19> */
.L_x_512:
[----:B------:R-:W0:Y:S01]  /*1600*/  LDC.64 R6, c[0x0][0x380] ;  /* 0x0000e000ff067b82 */ /* 0x000e220000000a00 */
[----:B------:R-:W-:Y:S01]  /*1610*/  F2FP.F16.F32.PACK_AB R5, R16, R5 ;  /* 0x000000051005723e */ /* 0x000fe200000000ff */
[----:B0-----:R-:W-:-:S05]  /*1620*/  IMAD.WIDE.U32 R10, R10, 0x4, R6 ;  /* 0x000000040a0a7825 */ /* 0x001fca00078e0006 */
[----:B------:R4:W-:Y:S02]  /*1630*/  STG.E desc[UR8][R10.64], R5 ;  /* 0x000000050a007986 */ /* 0x0009e4000c101908 */
.L_x_511:
[----:B------:R-:W-:Y:S05]  /*1640*/  BSYNC.RECONVERGENT B0 ;  /* 0x0000000000007941 */ /* 0x000fea0003800200 */
.L_x_510:
[----:B------:R-:W-:Y:S04]  /*1650*/  BSSY.RECONVERGENT B0, `(.L_x_513) ;  /* 0x0000036000007945 */ /* 0x000fe80003800200 */
[----:B------:R-:W-:Y:S05]  /*1660*/  @P1 BRA `(.L_x_514) ;  /* 0x0000000000d01947 */ /* 0x000fea0003800000 */
[----:B---34-:R-:W3:Y:S01]  /*1670*/  S2R R5, SR_TID.X ;  /* 0x0000000000057919 */ /* 0x018ee20000002100 */
[----:B-1----:R-:W1:Y:S01]  /*1680*/  LDC.64 R10, c[0x0][0x3a0] ;  /* 0x0000e800ff0a7b82 */ /* 0x002e620000000a00 */
[----:B------:R-:W4:Y:S07]  /*1690*/  LDCU UR5, c[0x0][0x3b4] ;  /* 0x00007680ff0577ac */ /* 0x000f2e0008000800 */
[----:B0-----:R-:W0:Y:S08]  /*16a0*/  LDC.64 R8, c[0x0][0x3a8] ;  /* 0x0000ea00ff087b82 */ /* 0x001e300000000a00 */
[----:B--2---:R-:W2:Y:S01]  /*16b0*/  LDC.64 R6, c[0x0][0x390] ;  /* 0x0000e400ff067b82 */ /* 0x004ea20000000a00 */
[----:B---3--:R-:W-:-:S04]  /*16c0*/  IADD3 R5, PT, PT, R5, UR7, RZ ;  /* 0x0000000705057c10 */ /* 0x008fc8000fffe0ff */
[----:B------:R-:W-:-:S04]  /*16d0*/  IADD3 R15, PT, PT, R5, UR7, RZ ;  /* 0x00000007050f7c10 */ /* 0x000fc8000fffe0ff */
[C---:B------:R-:W-:Y:S01]  /*16e0*/  SHF.L.U32 R5, R15.reuse, 0x1, RZ ;  /* 0x000000010f057819 */ /* 0x040fe200000006ff */
[----:B-1----:R-:W-:-:S03]  /*16f0*/  IMAD.WIDE.U32 R10, R15, 0x4, R10 ;  /* 0x000000040f0a7825 */ /* 0x002fc600078e000a */
[C---:B------:R-:W-:Y:S02]  /*1700*/  LOP3.LUT R13, R5.reuse, 0x1e, RZ, 0xc0, !PT ;  /* 0x0000001e050d7812 */ /* 0x040fe400078ec0ff */
[----:B------:R-:W-:Y:S01]  /*1710*/  LOP3.LUT R5, R5, 0x3fe0, RZ, 0xc0, !PT ;  /* 0x00003fe005057812 */ /* 0x000fe200078ec0ff */
[----:B------:R-:W3:Y:S01]  /*1720*/  LDG.E R10, desc[UR8][R10.64] ;  /* 0x000000080a0a7981 */ /* 0x000ee2000c1e1900 */
[----:B------:R-:W-:-:S05]  /*1730*/  LEA R12, R0, R13, 0x5 ;  /* 0x0000000d000c7211 */ /* 0x000fca00078e28ff */
[----:B----4-:R-:W-:Y:S02]  /*1740*/  IMAD R5, R5, UR5, R12 ;  /* 0x0000000505057c24 */ /* 0x010fe4000f8e020c */
[----:B0-----:R-:W-:Y:S02]  /*1750*/  IMAD.WIDE.U32 R12, R15, 0x4, R8 ;  /* 0x000000040f0c7825 */ /* 0x001fe400078e0008 */
[----:B------:R-:W0:Y:S01]  /*1760*/  LDS.64 R8, [UR4] ;  /* 0x00000004ff087984 */ /* 0x000e220008000a00 */
[----:B------:R-:W-:-:S03]  /*1770*/  SHF.R.U32.HI R5, RZ, 0x1, R5 ;  /* 0x00000001ff057819 */ /* 0x000fc60000011605 */
[----:B------:R-:W4:Y:S02]  /*1780*/  LDG.E R12, desc[UR8][R12.64] ;  /* 0x000000080c0c7981 */ /* 0x000f24000c1e1900 */
[----:B--2---:R-:W-:-:S05]  /*1790*/  IMAD.WIDE.U32 R6, R5, 0x4, R6 ;  /* 0x0000000405067825 */ /* 0x004fca00078e0006 */
[----:B------:R-:W2:Y:S01]  /*17a0*/  LDG.E R14, desc[UR8][R6.64] ;  /* 0x00000008060e7981 */ /* 0x000ea2000c1e1900 */
[--C-:B------:R-:W-:Y:S02]  /*17b0*/  HADD2.F32 R15, -RZ, R2.reuse.H0_H0 ;  /* 0x20000002ff0f7230 */ /* 0x100fe40000004100 */
[----:B------:R-:W-:-:S03]  /*17c0*/  HADD2.F32 R17, -RZ, R2.H1_H1 ;  /* 0x30000002ff117230 */ /* 0x000fc60000004100 */
[--C-:B0-----:R-:W-:Y:S02]  /*17d0*/  FADD.FTZ R16, R15, -R8.reuse ;  /* 0x800000080f107221 */ /* 0x101fe40000010000 */
[----:B------:R-:W-:Y:S02]  /*17e0*/  FADD.FTZ R8, R17, -R8 ;  /* 0x8000000811087221 */ /* 0x000fe40000010000 */
[-C--:B------:R-:W-:Y:S02]  /*17f0*/  FMUL.FTZ R16, R16, R9.reuse ;  /* 0x0000000910107220 */ /* 0x080fe40000410000 */
[----:B------:R-:W-:Y:S01]  /*1800*/  FMUL.FTZ R8, R8, R9 ;  /* 0x0000000908087220 */ /* 0x000fe20000410000 */
[--C-:B---3--:R-:W-:Y:S02]  /*1810*/  HADD2.F32 R2, -RZ, R10.reuse.H0_H0 ;  /* 0x2000000aff027230 */ /* 0x108fe40000004100 */
[----:B------:R-:W-:Y:S02]  /*1820*/  HADD2.F32 R10, -RZ, R10.H1_H1 ;  /* 0x3000000aff0a7230 */ /* 0x000fe40000004100 */
[----:B----4-:R-:W-:-:S02]  /*1830*/  HADD2.F32 R15, -RZ, R12.H0_H0 ;  /* 0x2000000cff0f7230 */ /* 0x010fc40000004100 */
[----:B------:R-:W-:-:S03]  /*1840*/  HADD2.F32 R11, -RZ, R12.H1_H1 ;  /* 0x3000000cff0b7230 */ /* 0x000fc60000004100 */
[----:B------:R-:W-:Y:S01]  /*1850*/  FFMA.FTZ R15, R2, R16, R15 ;  /* 0x00000010020f7223 */ /* 0x000fe2000001000f */
[--C-:B--2---:R-:W-:Y:S02]  /*1860*/  HADD2.F32 R2, -RZ, R14.reuse.H0_H0 ;  /* 0x2000000eff027230 */ /* 0x104fe40000004100 */
        /* <DEDUP_REMOVED lines=16> */
.L_x_515:
[----:B------:R-:W0:Y:S01]  /*1970*/  LDC.64 R6, c[0x0][0x380] ;  /* 0x0000e000ff067b82 */ /* 0x000e220000000a00 */
[----:B------:R-:W-:Y:S01]  /*1980*/  F2FP.F16.F32.PACK_AB R15, R14, R15 ;  /* 0x0000000f0e0f723e */ /* 0x000fe200000000ff */
[----:B0-----:R-:W-:-:S05]  /*1990*/  IMAD.WIDE.U32 R6, R5, 0x4, R6 ;  /* 0x0000000405067825 */ /* 0x001fca00078e0006 */
[----:B------:R0:W-:Y:S02]  /*19a0*/  STG.E desc[UR8][R6.64], R15 ;  /* 0x0000000f06007986 */ /* 0x0001e4000c101908 */
.L_x_514:
[----:B------:R-:W-:Y:S05]  /*19b0*/  BSYNC.RECONVERGENT B0 ;  /* 0x0000000000007941 */ /* 0x000fea0003800200 */
.L_x_513:
[----:B------:R-:W-:Y:S05]  /*19c0*/  @P2 EXIT ;  /* 0x000000000000294d */ /* 0x000fea0003800000 */
[----:B------:R-:W0:Y:S01]  /*19d0*/  S2R R2, SR_TID.X ;  /* 0x0000000000027919 */ /* 0x000e220000002100 */
[----:B-1-34-:R-:W1:Y:S01]  /*19e0*/  LDC.64 R10, c[0x0][0x3a0] ;  /* 0x0000e800ff0a7b82 */ /* 0x01ae620000000a00 */
[----:B------:R-:W3:Y:S07]  /*19f0*/  LDCU UR5, c[0x0][0x3b4] ;  /* 0x00007680ff0577ac */ /* 0x000eee0008000800 */
[----:B------:R-:W4:Y:S08]  /*1a00*/  LDC.64 R12, c[0x0][0x3a8] ;  /* 0x0000ea00ff0c7b82 */ /* 0x000f300000000a00 */
[----:B0-2---:R-:W0:Y:S01]  /*1a10*/  LDC.64 R6, c[0x0][0x390] ;  /* 0x0000e400ff067b82 */ /* 0x005e220000000a00 */
[----:B------:R-:W-:-:S04]  /*1a20*/  IADD3 R2, PT, PT, R2, UR7, RZ ;  /* 0x0000000702027c10 */ /* 0x000fc8000fffe0ff */
[----:B------:R-:W-:-:S04]  /*1a30*/  IADD3 R2, PT, PT, R2, UR7, RZ ;  /* 0x0000000702027c10 */ /* 0x000fc8000fffe0ff */
[----:B------:R-:W-:-:S04]  /*1a40*/  IADD3 R9, PT, PT, R2, UR7, RZ ;  /* 0x0000000702097c10 */ /* 0x000fc8000fffe0ff */
[C---:B------:R-:W-:Y:S01]  /*1a50*/  SHF.L.U32 R2, R9.reuse, 0x1, RZ ;  /* 0x0000000109027819 */ /* 0x040fe200000006ff */
[----:B-1----:R-:W-:-:S03]  /*1a60*/  IMAD.WIDE.U32 R10, R9, 0x4, R10 ;  /* 0x00000004090a7825 */ /* 0x002fc600078e000a */
[C---:B------:R-:W-:Y:S01]  /*1a70*/  LOP3.LUT R5, R2.reuse, 0x1e, RZ, 0xc0, !PT ;  /* 0x0000001e02057812 */ /* 0x040fe200078ec0ff */
        /* <DEDUP_REMOVED lines=26> */
[----:B------:R-:W-:Y:S06]  /*1c20*/  @!P3 BRA `(.L_x_516) ;  /* 0x00000000002cb947 */ /* 0x000fec0003800000 */
[----:B------:R-:W0:Y:S01]  /*1c30*/  LDC.64 R2, c[0x0][0x380] ;  /* 0x0000e000ff027b82 */ /* 0x000e220000000a00 */
[-C--:B-----5:R-:W-:Y:S01]  /*1c40*/  FMUL.FTZ R8, R5, R4.reuse ;  /* 0x0000000405087220 */ /* 0x0a0fe20000410000 */
[C---:B------:R-:W-:Y:S01]  /*1c50*/  FMUL.FTZ R4, R14.reuse, R4 ;  /* 0x000000040e047220 */ /* 0x040fe20000410000 */
        /* <DEDUP_REMOVED lines=8> */
.L_x_516:
[----:B------:R-:W0:Y:S01]  /*1ce0*/  LDC.64 R2, c[0x0][0x380] ;  /* 0x0000e000ff027b82 */ /* 0x000e220000000a00 */
[----:B------:R-:W-:Y:S01]  /*1cf0*/  F2FP.F16.F32.PACK_AB R5, R14, R5 ;  /* 0x000000050e05723e */ /* 0x000fe200000000ff */
[----:B0-----:R-:W-:-:S05]  /*1d00*/  IMAD.WIDE.U32 R2, R0, 0x4, R2 ;  /* 0x0000000400027825 */ /* 0x001fca00078e0002 */
[----:B------:R-:W-:Y:S01]  /*1d10*/  STG.E desc[UR8][R2.64], R5 ;  /* 0x0000000502007986 */ /* 0x000fe2000c101908 */
[----:B------:R-:W-:Y:S05]  /*1d20*/  EXIT ;  /* 0x000000000000794d */ /* 0x000fea0003800000 */
.L_x_517:
        /* <DEDUP_REMOVED lines=13> */
.L_x_605:


//--------------------- .text._ZN17fastertransformer26add_bias_layernorm_add_resI6__halfLi2EEEvPaPKaPT_PKS5_S8_S8_fiiPKfSA_ --------------------------
	.section	.text._ZN17fastertransformer26add_bias_layernorm_add_resI6__halfLi2EEEvPaPKaPT_PKS5_S8_S8_fiiPKfSA_,"ax",@progbits
	.align	128
        .global         _ZN17fastertransformer26add_bias_layernorm_add_resI6__halfLi2EEEvPaPKaPT_PKS5_S8_S8_fiiPKfSA_
        .type           _ZN17fastertransformer26add_bias_layernorm_add_resI6__halfLi2EEEvPaPKaPT_PKS5_S8_S8_fiiPKfSA_,@function
        .size           _ZN17fastertransformer26add_bias_layernorm_add_resI6__halfLi2EEEvPaPKaPT_PKS5_S8_S8_fiiPKfSA_,(.L_x_606 - _ZN17fastertransformer26add_bias_layernorm_add_resI6__halfLi2EEEvPaPKaPT_PKS5_S8_S8_fiiPKfSA_)
        .other          _ZN17fastertransformer26add_bias_layernorm_add_resI6__halfLi2EEEvPaPKaPT_PKS5_S8_S8_fiiPKfSA_,@"STO_CUDA_ENTRY STV_DEFAULT"
_ZN17fastertransformer26add_bias_layernorm_add_resI6__halfLi2EEEvPaPKaPT_PKS5_S8_S8_fiiPKfSA_:
.text._ZN17fastertransformer26add_bias_layernorm_add_resI6__halfLi2EEEvPaPKaPT_PKS5_S8_S8_fiiPKfSA_:
[----:B------:R-:W-:Y:S01]  /*0000*/  LDC R1, c[0x0][0x37c] ;  /* 0x0000df00ff017b82 */ /* 0x000fe20000000800 */
[----:B------:R-:W0:Y:S01]  /*0010*/  S2R R6, SR_TID.X ;  /* 0x0000000000067919 */ /* 0x000e220000002100 */
[----:B------:R-:W0:Y:S06]  /*0020*/  LDCU UR7, c[0x0][0x3b8] ;  /* 0x00007700ff0777ac */ /* 0x000e2c0008000800 */
[----:B------:R-:W1:Y:S01]  /*0030*/  LDC.64 R16, c[0x0][0x3c0] ;  /* 0x0000f000ff107b82 */ /* 0x000e620000000a00 */
[----:B------:R-:W2:Y:S01]  /*0040*/  S2R R2, SR_CTAID.X ;  /* 0x0000000000027919 */ /* 0x000ea20000002500 */
[----:B------:R-:W3:Y:S01]  /*0050*/  LDCU UR4, c[0x0][0x360] ;  /* 0x00006c00ff0477ac */ /* 0x000ee20008000800 */
[----:B------:R-:W1:Y:S02]  /*0060*/  LDCU.64 UR8, c[0x0][0x358] ;  /* 0x00006b00ff0877ac */ /* 0x000e640008000a00 */
[----:B-1----:R-:W4:Y:S01]  /*0070*/  LDG.E.CONSTANT R16, desc[UR8][R16.64] ;  /* 0x0000000810107981 */ /* 0x002f22000c1e9900 */
[----:B0-----:R-:W-:-:S02]  /*0080*/  ISETP.GE.AND P2, PT, R6, UR7, PT ;  /* 0x0000000706007c0c */ /* 0x001fc4000bf46270 */
[----:B---3--:R-:W-:Y:S01]  /*0090*/  IADD3 R4, PT, PT, R6, UR4, RZ ;  /* 0x0000000406047c10 */ /* 0x008fe2000fffe0ff */
[----:B------:R-:W0:Y:S03]  /*00a0*/  LDCU.64 UR4, c[0x0][0x3c8] ;  /* 0x00007900ff0477ac */ /* 0x000e260008000a00 */
[----:B------:R-:W-:-:S07]  /*00b0*/  ISETP.GE.AND P1, PT, R4, UR7, PT ;  /* 0x0000000704007c0c */ /* 0x000fce000bf26270 */
[----:B------:R-:W1:Y:S01]  /*00c0*/  @!P2 LDC R14, c[0x0][0x3b4] ;  /* 0x0000ed00ff0eab82 */ /* 0x000e620000000800 */
[C---:B------:R-:W-:Y:S02]  /*00d0*/  @!P2 LOP3.LUT R7, R6.reuse, 0x1f, RZ, 0xc0, !PT ;  /* 0x0000001f0607a812 */ /* 0x040fe400078ec0ff */
[----:B------:R-:W-:Y:S02]  /*00e0*/  @!P2 LOP3.LUT R0, R6, 0x3e0, RZ, 0xc0, !PT ;  /* 0x000003e00600a812 */ /* 0x000fe400078ec0ff */
[----:B--2---:R-:W-:Y:S02]  /*00f0*/  @!P2 LEA R7, R2, R7, 0x5 ;  /* 0x000000070207a211 */ /* 0x004fe400078e28ff */
[C---:B------:R-:W-:Y:S01]  /*0100*/  @!P1 LOP3.LUT R13, R4.reuse, 0x1f, RZ, 0xc0, !PT ;  /* 0x0000001f040d9812 */ /* 0x040fe200078ec0ff */
[----:B------:R-:W2:Y:S01]  /*0110*/  @!P1 LDC R18, c[0x0][0x3b4] ;  /* 0x0000ed00ff129b82 */ /* 0x000ea20000000800 */
[----:B------:R-:W-:Y:S02]  /*0120*/  @!P1 LOP3.LUT R12, R4, 0xfe0, RZ, 0xc0, !PT ;  /* 0x00000fe0040c9812 */ /* 0x000fe400078ec0ff */
[----:B------:R-:W-:-:S05]  /*0130*/  @!P1 LEA R13, R2, R13, 0x5 ;  /* 0x0000000d020d9211 */ /* 0x000fca00078e28ff */
[----:B------:R-:W3:Y:S08]  /*0140*/  @!P2 LDC.64 R10, c[0x0][0x388] ;  /* 0x0000e200ff0aab82 */ /* 0x000ef00000000a00 */
[----:B------:R-:W0:Y:S01]  /*0150*/  @!P1 LDC.64 R8, c[0x0][0x388] ;  /* 0x0000e200ff089b82 */ /* 0x000e220000000a00 */
[----:B-1----:R-:W-:-:S07]  /*0160*/  @!P2 IMAD R0, R0, R14, R7 ;  /* 0x0000000e0000a224 */ /* 0x002fce00078e0207 */
[----:B------:R-:W1:Y:S01]  /*0170*/  @!P2 LDC.64 R14, c[0x0][0x398] ;  /* 0x0000e600ff0eab82 */ /* 0x000e620000000a00 */
[----:B--2---:R-:W-:-:S07]  /*0180*/  @!P1 IMAD R7, R12, R18, R13 ;  /* 0x000000120c079224 */ /* 0x004fce00078e020d */
[----:B------:R-:W2:Y:S01]  /*0190*/  @!P1 LDC.64 R12, c[0x0][0x398] ;  /* 0x0000e600ff0c9b82 */ /* 0x000ea20000000a00 */
[----:B---3--:R-:W-:-:S04]  /*01a0*/  @!P2 IADD3 R10, P0, PT, R0, R10, RZ ;  /* 0x0000000a000aa210 */ /* 0x008fc80007f1e0ff */
[----:B------:R-:W-:Y:S02]  /*01b0*/  @!P2 LEA.HI.X.SX32 R11, R0, R11, 0x1, P0 ;  /* 0x0000000b000ba211 */ /* 0x000fe400000f0eff */
[----:B0-----:R-:W-:-:S03]  /*01c0*/  @!P1 IADD3 R8, P0, PT, R7, R8, RZ ;  /* 0x0000000807089210 */ /* 0x001fc60007f1e0ff */
[----:B------:R-:W3:Y:S01]  /*01d0*/  @!P2 LDG.E.S8 R10, desc[UR8][R10.64] ;  /* 0x000000080a0aa981 */ /* 0x000ee2000c1e1300 */
[----:B------:R-:W-:-:S05]  /*01e0*/  @!P1 LEA.HI.X.SX32 R9, R7, R9, 0x1, P0 ;  /* 0x0000000907099211 */ /* 0x000fca00000f0eff */
[----:B------:R-:W3:Y:S01]  /*01f0*/  @!P1 LDG.E.S8 R8, desc[UR8][R8.64] ;  /* 0x0000000808089981 */ /* 0x000ee2000c1e1300 */
[----:B-1----:R-:W-:-:S04]  /*0200*/  @!P2 IMAD.WIDE.U32 R14, R6, 0x2, R14 ;  /* 0x00000002060ea825 */ /* 0x002fc800078e000e */
[----:B--2---:R-:W-:Y:S02]  /*0210*/  @!P1 IMAD.WIDE.U32 R12, R4, 0x2, R12 ;  /* 0x00000002040c9825 */ /* 0x004fe400078e000c */
[----:B------:R0:W2:Y:S04]  /*0220*/  @!P2 LDG.E.U16 R15, desc[UR8][R14.64] ;  /* 0x000000080e0fa981 */ /* 0x0000a8000c1e1500 */
[----:B------:R-:W2:Y:S01]  /*0230*/  @!P1 LDG.E.U16 R13, desc[UR8][R12.64] ;  /* 0x000000080c0d9981 */ /* 0x000ea2000c1e1500 */
[----:B------:R-:W-:-:S04]  /*0240*/  ISETP.NE.U32.AND P0, PT, RZ, UR4, PT ;  /* 0x00000004ff007c0c */ /* 0x000fc8000bf05070 */
[----:B------:R-:W-:Y:S01]  /*0250*/  ISETP.NE.AND.EX P0, PT, RZ, UR5, PT, P0 ;  /* 0x00000005ff007c0c */ /* 0x000fe2000bf05300 */
[----:B------:R-:W1:Y:S01]  /*0260*/  S2UR UR6, SR_CgaCtaId ;  /* 0x00000000000679c3 */ /* 0x000e620000008800 */
[----:B------:R-:W-:Y:S01]  /*0270*/  UMOV UR4, 0x400 ;  /* 0x0000040000047882 */ /* 0x000fe20000000000 */
[----:B------:R-:W-:Y:S01]  /*0280*/  ISETP.NE.AND P3, PT, R6, RZ, PT ;  /* 0x000000ff0600720c */ /* 0x000fe20003f65270 */
[----:B------:R-:W-:-:S04]  /*0290*/  UIADD3 UR5, UPT, UPT, UR4, 0x8, URZ ;  /* 0x0000000804057890 */ /* 0x000fc8000fffe0ff */
[----:B-1----:R-:W-:-:S08]  /*02a0*/  ULEA UR5, UR6, UR5, 0x18 ;  /* 0x0000000506057291 */ /* 0x002fd0000f8ec0ff */
[----:B0-----:R-:W-:Y:S02]  /*02b0*/  @!P3 I2FP.F32.S32 R14, UR7 ;  /* 0x00000007000ebc45 */ /* 0x001fe40008201400 */
[-C--:B----4-:R-:W-:Y:S02]  /*02c0*/  @!P2 F2FP.F16.F32.PACK_AB R7, RZ, R16.reuse ;  /* 0x00000010ff07a23e */ /* 0x090fe400000000ff */
[----:B------:R-:W-:Y:S01]  /*02d0*/  @!P1 F2FP.F16.F32.PACK_AB R9, RZ, R16 ;  /* 0x00000010ff09923e */ /* 0x000fe200000000ff */
[----:B---3--:R-:W2:Y:S08]  /*02e0*/  @!P2 I2F.F16 R0, R10 ;  /* 0x0000000a0000a306 */ /* 0x008eb00000200c00 */
[----:B------:R-:W0:Y:S01]  /*02f0*/  @!P1 I2F.F16 R18, R8 ;  /* 0x0000000800129306 */ /* 0x000e220000200c00 */
[----:B--2---:R-:W-:-:S02]  /*0300*/  @!P2 HFMA2 R7, R0.H0_H0, R7.H0_H0, R15.H0_H0 ;  /* 0x200000070007a231 */ /* 0x004fc4000004080f */
[----:B------:R-:W-:-:S03]  /*0310*/  HFMA2 R0, -RZ, RZ, 0, 0 ;  /* 0x00000000ff007431 */ /* 0x000fc600000001ff */
[----:B------:R-:W-:Y:S02]  /*0320*/  @!P2 HADD2.F32 R5, -RZ, R7.H0_H0 ;  /* 0x20000007ff05a230 */ /* 0x000fe40000004100 */
[----:B0-----:R-:W-:-:S03]  /*0330*/  @!P1 HFMA2 R13, R18.H0_H0, R9.H0_H0, R13.H0_H0 ;  /* 0x20000009120d9231 */ /* 0x001fc6000004080d */
[----:B------:R-:W-:Y:S02]  /*0340*/  @!P2 FADD.FTZ R0, RZ, R5 ;  /* 0x00000005ff00a221 */ /* 0x000fe40000010000 */
        /* <DEDUP_REMOVED lines=14> */
[C---:B0-----:R-:W-:Y:S02]  /*0430*/  LOP3.LUT P4, R9, R6.reuse, 0x1f, RZ, 0xc0, !PT ;  /* 0x0000001f06097812 */ /* 0x041fe4000788c0ff */
[----:B------:R-:W-:Y:S01]  /*0440*/  LEA.HI R8, R6, UR5, RZ, 0x1d ;  /* 0x0000000506087c11 */ /* 0x000fe2000f8fe8ff */
[----:B------:R-:W0:Y:S01]  /*0450*/  @!P3 MUFU.RCP R15, R14 ;  /* 0x0000000e000fb308 */ /* 0x000e220000001000 */
[----:B-1----:R-:W-:-:S09]  /*0460*/  FADD.FTZ R17, R13, R10 ;  /* 0x0000000a0d117221 */ /* 0x002fd20000010000 */
[----:B------:R1:W-:Y:S01]  /*0470*/  @!P4 STS [R8], R17 ;  /* 0x000000110800c388 */ /* 0x0003e20000000800 */
[----:B------:R-:W-:Y:S01]  /*0480*/  ULEA UR4, UR6, UR4, 0x18 ;  /* 0x0000000406047291 */ /* 0x000fe2000f8ec0ff */
[----:B------:R-:W-:Y:S01]  /*0490*/  BAR.SYNC.DEFER_BLOCKING 0x0 ;  /* 0x0000000000007b1d */ /* 0x000fe20000010000 */
[----:B0-----:R-:W-:-:S07]  /*04a0*/  @!P3 FMUL.FTZ R10, R15, R0 ;  /* 0x000000000f0ab220 */ /* 0x001fce0000410000 */
[----:B-1----:R-:W0:Y:S01]  /*04b0*/  @!P3 LDC R17, c[0x0][0x3b0] ;  /* 0x0000ec00ff11bb82 */ /* 0x002e220000000800 */
[----:B------:R-:W-:Y:S07]  /*04c0*/  @!P3 STS [UR4], R10 ;  /* 0x0000000aff00b988 */ /* 0x000fee0008000804 */
[----:B------:R-:W-:Y:S06]  /*04d0*/  BAR.SYNC.DEFER_BLOCKING 0x0 ;  /* 0x0000000000007b1d */ /* 0x000fec0000010000 */
[----:B------:R-:W1:Y:S02]  /*04e0*/  LDS R12, [UR4] ;  /* 0x00000004ff0c7984 */ /* 0x000e640008000800 */
[--C-:B-1----:R-:W-:Y:S01]  /*04f0*/  FADD.FTZ R0, R5, -R12.reuse ;  /* 0x8000000c05007221 */ /* 0x102fe20000010000 */
[----:B------:R-:W-:-:S03]  /*0500*/  FADD.FTZ R11, R3, -R12 ;  /* 0x8000000c030b7221 */ /* 0x000fc60000010000 */
[----:B------:R-:W-:-:S04]  /*0510*/  FFMA.FTZ R0, R0, R0, RZ ;  /* 0x0000000000007223 */ /* 0x000fc800000100ff */
        /* <DEDUP_REMOVED lines=9> */
[----:B------:R-:W-:Y:S01]  /*05b0*/  ISETP.NE.AND P4, PT, R9, RZ, PT ;  /* 0x000000ff0900720c */ /* 0x000fe20003f85270 */
        /* <DEDUP_REMOVED lines=11> */
[----:B------:R-:W0:Y:S01]  /*0670*/  LDC.64 R12, c[0x0][0x3a0] ;  /* 0x0000e800ff0c7b82 */ /* 0x000e220000000a00 */
[----:B------:R-:W2:Y:S01]  /*0680*/  LDCU UR5, c[0x0][0x3b4] ;  /* 0x00007680ff0577ac */ /* 0x000ea20008000800 */
[----:B------:R-:W-:Y:S01]  /*0690*/  LEA R9, R2, R9, 0x5 ;  /* 0x0000000902097211 */ /* 0x000fe200078e28ff */
[----:B------:R-:W3:Y:S01]  /*06a0*/  LDS.64 R16, [UR4] ;  /* 0x00000004ff107984 */ /* 0x000ee20008000a00 */
[----:B-1----:R-:W-:-:S04]  /*06b0*/  LOP3.LUT R0, R6, 0x3e0, RZ, 0xc0, !PT ;  /* 0x000003e006007812 */ /* 0x002fc800078ec0ff */
[----:B------:R-:W1:Y:S08]  /*06c0*/  LDC.64 R14, c[0x0][0x3a8] ;  /* 0x0000ea00ff0e7b82 */ /* 0x000e700000000a00 */
        /* <DEDUP_REMOVED lines=25> */
.L_x_520:
[----:B------:R-:W0:Y:S01]  /*0860*/  LDC.64 R10, c[0x0][0x380] ;  /* 0x0000e000ff0a7b82 */ /* 0x000e220000000a00 */
[----:B------:R-:W-:Y:S01]  /*0870*/  F2FP.F16.F32.PACK_AB R0, RZ, R0 ;  /* 0x00000000ff00723e */ /* 0x000fe200000000ff */
[----:B0-----:R-:W-:-:S05]  /*0880*/  IMAD.WIDE R8, R9, 0x2, R10 ;  /* 0x0000000209087825 */ /* 0x001fca00078e020a */
[----:B------:R0:W-:Y:S02]  /*0890*/  STG.E.U16 desc[UR8][R8.64], R0 ;  /* 0x0000000008007986 */ /* 0x0001e4000c101508 */
.L_x_519:
[----:B------:R-:W-:Y:S05]  /*08a0*/  BSYNC.RECONVERGENT B0 ;  /* 0x0000000000007941 */ /* 0x000fea0003800200 */
.L_x_518:
[----:B------:R-:W-:Y:S05]  /*08b0*/  @P1 EXIT ;  /* 0x000000000000194d */ /* 0x000fea0003800000 */
[----:B012---:R-:W0:Y:S01]  /*08c0*/  LDC.64 R8, c[0x0][0x3a0] ;  /* 0x0000e800ff087b82 */ /* 0x007e220000000a00 */
        /* <DEDUP_REMOVED lines=26> */
[----:B------:R-:W-:Y:S01]  /*0a70*/  STG.E.U16 desc[UR8][R4.64], R6 ;  /* 0x0000000604007986 */ /* 0x000fe2000c101508 */
[----:B0-----:R-:W-:-:S04]  /*0a80*/  IADD3 R2, P0, PT, R0, UR4, RZ ;  /* 0x0000000400027c10 */ /* 0x001fc8000ff1e0ff */
[----:B------:R-:W-:-:S05]  /*0a90*/  LEA.HI.X.SX32 R3, R0, UR5, 0x1, P0 ;  /* 0x0000000500037c11 */ /* 0x000fca00080f0eff */
[----:B-1----:R-:W-:Y:S01]  /*0aa0*/  STG.E.U8 desc[UR8][R2.64], R7 ;  /* 0x0000000702007986 */ /* 0x002fe2000c101108 */
[----:B------:R-:W-:Y:S05]  /*0ab0*/  EXIT ;  /* 0x000000000000794d */ /* 0x000fea0003800000 */
.L_x_521:
[----:B------:R-:W0:Y:S01]  /*0ac0*/  LDC.64 R2, c[0x0][0x380] ;  /* 0x0000e000ff027b82 */ /* 0x000e220000000a00 */
[----:B------:R-:W-:Y:S01]  /*0ad0*/  F2FP.F16.F32.PACK_AB R6, RZ, R6 ;  /* 0x00000006ff06723e */ /* 0x000fe200000000ff */
[----:B0-----:R-:W-:-:S05]  /*0ae0*/  IMAD.WIDE R2, R0, 0x2, R2 ;  /* 0x0000000200027825 */ /* 0x001fca00078e0202 */
[----:B------:R-:W-:Y:S01]  /*0af0*/  STG.E.U16 desc[UR8][R2.64], R6 ;  /* 0x0000000602007986 */ /* 0x000fe2000c101508 */
[----:B------:R-:W-:Y:S05]  /*0b00*/  EXIT ;  /* 0x000000000000794d */ /* 0x000fea0003800000 */
.L_x_522:
        /* <DEDUP_REMOVED lines=15> */
.L_x_606:


//--------------------- .text._ZN17fastertransformer29add_bias_layernorm_add_res_e2ILi2EEEvP5char2PKS1_P7__half2PKS5_S8_S8_fiiPKfSA_ --------------------------
	.section	.text._ZN17fastertransformer29add_bias_layernorm_add_res_e2ILi2EEEvP5char2PKS1_P7__half2PKS5_S8_S8_fiiPKfSA_,"ax",@progbits
	.align	128
        .global         _ZN17fastertransformer29add_bias_layernorm_add_res_e2ILi2EEEvP5char2PKS1_P7__half2PKS5_S8_S8_fiiPKfSA_
        .type           _ZN17fastertransformer29add_bias_layernorm_add_res_e2ILi2EEEvP5char2PKS1_P7__half2PKS5_S8_S8_fiiPKfSA_,@function
        .size           _ZN17fastertransformer29add_bias_layernorm_add_res_e2ILi2EEEvP5char2PKS1_P7__half2PKS5_S8_S8_fiiPKfSA_,(.L_x_607 - _ZN17fastertransformer29add_bias_layernorm_add_res_e2ILi2EEEvP5char2PKS1_P7__half2PKS5_S8_S8_fiiPKfSA_)
        .other          _ZN17fastertransformer29add_bias_layernorm_add_res_e2ILi2EEEvP5char2PKS1_P7__half2PKS5_S8_S8_fiiPKfSA_,@"STO_CUDA_ENTRY STV_DEFAULT"
_ZN17fastertransformer29add_bias_layernorm_add_res_e2ILi2EEEvP5char2PKS1_P7__half2PKS5_S8_S8_fiiPKfSA_:
.text._ZN17fastertransformer29add_bias_layernorm_add_res_e2ILi2EEEvP5char2PKS1_P7__half2PKS5_S8_S8_fiiPKfSA_:
[----:B------:R-:W-:Y:S08]  /*0000*/  LDC R1, c[0x0][0x37c] ;  /* 0x0000df00ff017b82 */ /* 0x000ff00000000800 */
[----:B------:R-:W0:Y:S01]  /*0010*/  LDC.64 R8, c[0x0][0x3c0] ;  /* 0x0000f000ff087b82 */ /* 0x000e220000000a00 */
[----:B------:R-:W0:Y:S01]  /*0020*/  LDCU.64 UR8, c[0x0][0x358] ;  /* 0x00006b00ff0877ac */ /* 0x000e220008000a00 */
[----:B------:R-:W1:Y:S01]  /*0030*/  S2R R6, SR_TID.X ;  /* 0x0000000000067919 */ /* 0x000e620000002100 */
[----:B------:R-:W2:Y:S01]  /*0040*/  LDCU UR11, c[0x0][0x3b8] ;  /* 0x00007700ff0b77ac */ /* 0x000ea20008000800 */
[----:B------:R-:W3:Y:S01]  /*0050*/  LDCU.64 UR4, c[0x0][0x3c8] ;  /* 0x00007900ff0477ac */ /* 0x000ee20008000a00 */
[----:B------:R-:W4:Y:S01]  /*0060*/  S2R R2, SR_CTAID.X ;  /* 0x0000000000027919 */ /* 0x000f220000002500 */
[----:B------:R-:W1:Y:S01]  /*0070*/  LDCU UR10, c[0x0][0x360] ;  /* 0x00006c00ff0a77ac */ /* 0x000e620008000800 */
[----:B--2---:R-:W-:Y:S01]  /*0080*/  USHF.R.S32.HI UR7, URZ, 0x1, UR11 ;  /* 0x00000001ff077899 */ /* 0x004fe2000801140b */
[----:B0-----:R0:W5:Y:S01]  /*0090*/  LDG.E.CONSTANT R3, desc[UR8][R8.64] ;  /* 0x0000000808037981 */ /* 0x001162000c1e9900 */
[----:B---3--:R-:W-:-:S04]  /*00a0*/  ISETP.NE.U32.AND P0, PT, RZ, UR4, PT ;  /* 0x00000004ff007c0c */ /* 0x008fc8000bf05070 */
[C---:B-1----:R-:W-:Y:S01]  /*00b0*/  ISETP.LT.AND P2, PT, R6.reuse, UR7, PT ;  /* 0x0000000706007c0c */ /* 0x042fe2000bf41270 */
[----:B------:R-:W-:Y:S01]  /*00c0*/  BSSY.RECONVERGENT B0, `(.L_x_523) ;  /* 0x000001f000007945 */ /* 0x000fe20003800200 */
[----:B------:R-:W-:Y:S01]  /*00d0*/  IADD3 R0, PT, PT, R6, UR10, RZ ;  /* 0x0000000a06007c10 */ /* 0x000fe2000fffe0ff */
[----:B------:R-:W-:Y:S01]  /*00e0*/  HFMA2 R4, -RZ, RZ, 0, 0 ;  /* 0x00000000ff047431 */ /* 0x000fe200000001ff */
[----:B------:R-:W-:Y:S02]  /*00f0*/  ISETP.NE.AND.EX P0, PT, RZ, UR5, PT, P0 ;  /* 0x00000005ff007c0c */ /* 0x000fe4000bf05300 */
[----:B------:R-:W-:-:S07]  /*0100*/  ISETP.GE.AND P1, PT, R0, UR7, PT ;  /* 0x0000000700007c0c */ /* 0x000fce000bf26270 */
[----:B0---4-:R-:W-:Y:S06]  /*0110*/  @!P2 BRA `(.L_x_524) ;  /* 0x000000000064a947 */ /* 0x011fec0003800000 */
        /* <DEDUP_REMOVED lines=25> */
.L_x_524:
[----:B------:R-:W-:Y:S05]  /*02b0*/  BSYNC.RECONVERGENT B0 ;  /* 0x0000000000007941 */ /* 0x000fea0003800200 */
.L_x_523:
        /* <DEDUP_REMOVED lines=27> */
.L_x_526:
[----:B------:R-:W-:Y:S05]  /*0470*/  BSYNC.RECONVERGENT B0 ;  /* 0x0000000000007941 */ /* 0x000fea0003800200 */
.L_x_525:
        /* <DEDUP_REMOVED lines=10> */
[----:B------:R-:W0:Y:S01]  /*0520*/  SHFL.BFLY PT, R8, R7, 0x8, 0x1f ;  /* 0x0d001f0007087f89 */ /* 0x000e2200000e0000 */
[----:B------:R-:W-:Y:S02]  /*0530*/  FSETP.GT.FTZ.AND P3, PT, R13, R4, PT ;  /* 0x000000040d00720b */ /* 0x000fe40003f74000 */
[----:B------:R-:W-:Y:S01]  /*0540*/  MOV R4, RZ ;  /* 0x000000ff00047202 */ /* 0x000fe20000000f00 */
[----:B0-----:R-:W-:Y:S01]  /*0550*/  FADD.FTZ R8, R7, R8 ;  /* 0x0000000807087221 */ /* 0x001fe20000010000 */
[----:B------:R-:W-:-:S04]  /*0560*/  LOP3.LUT P4, R7, R6, 0x1f, RZ, 0xc0, !PT ;  /* 0x0000001f06077812 */ /* 0x000fc8000788c0ff */
[----:B------:R-:W0:Y:S02]  /*0570*/  SHFL.BFLY PT, R9, R8, 0x4, 0x1f ;  /* 0x0c801f0008097f89 */ /* 0x000e2400000e0000 */
[----:B0-----:R-:W-:Y:S01]  /*0580*/  FADD.FTZ R9, R8, R9 ;  /* 0x0000000908097221 */ /* 0x001fe20000010000 */
[----:B------:R-:W-:-:S04]  /*0590*/  LEA.HI R8, R6, UR5, RZ, 0x1d ;  /* 0x0000000506087c11 */ /* 0x000fc8000f8fe8ff */
[----:B------:R-:W0:Y:S02]  /*05a0*/  SHFL.BFLY PT, R10, R9, 0x2, 0x1f ;  /* 0x0c401f00090a7f89 */ /* 0x000e2400000e0000 */
[----:B0-----:R-:W-:Y:S01]  /*05b0*/  FADD.FTZ R10, R9, R10 ;  /* 0x0000000a090a7221 */ /* 0x001fe20000010000 */
[----:B------:R-:W-:-:S04]  /*05c0*/  LEA R9, R7, UR5, 0x2 ;  /* 0x0000000507097c11 */ /* 0x000fc8000f8e10ff */
[----:B------:R-:W0:Y:S02]  /*05d0*/  SHFL.BFLY PT, R11, R10, 0x1, 0x1f ;  /* 0x0c201f000a0b7f89 */ /* 0x000e2400000e0000 */
[----:B0-----:R-:W-:-:S05]  /*05e0*/  FADD.FTZ R15, R10, R11 ;  /* 0x0000000b0a0f7221 */ /* 0x001fca0000010000 */
[----:B------:R-:W-:Y:S01]  /*05f0*/  @!P4 STS [R8], R15 ;  /* 0x0000000f0800c388 */ /* 0x000fe20000000800 */
[----:B------:R-:W-:Y:S01]  /*0600*/  BAR.SYNC.DEFER_BLOCKING 0x0 ;  /* 0x0000000000007b1d */ /* 0x000fe20000010000 */
[----:B------:R-:W-:-:S13]  /*0610*/  ISETP.NE.AND P4, PT, R6, RZ, PT ;  /* 0x000000ff0600720c */ /* 0x000fda0003f85270 */
[----:B------:R-:W-:Y:S01]  /*0620*/  @!P4 I2FP.F32.S32 R14, UR11 ;  /* 0x0000000b000ecc45 */ /* 0x000fe20008201400 */
[----:B------:R-:W0:Y:S04]  /*0630*/  @P3 LDS R4, [R9] ;  /* 0x0000000009043984 */ /* 0x000e280000000800 */
[----:B0-----:R-:W0:Y:S02]  /*0640*/  SHFL.BFLY PT, R11, R4, 0x10, 0x1f ;  /* 0x0e001f00040b7f89 */ /* 0x001e2400000e0000 */
[----:B0-----:R-:W-:Y:S02]  /*0650*/  FADD.FTZ R11, R11, R4 ;  /* 0x000000040b0b7221 */ /* 0x001fe40000010000 */
[----:B------:R0:W1:Y:S03]  /*0660*/  @!P4 MUFU.RCP R4, R14 ;  /* 0x0000000e0004c308 */ /* 0x0000660000001000 */
[----:B------:R-:W2:Y:S02]  /*0670*/  SHFL.BFLY PT, R10, R11, 0x8, 0x1f ;  /* 0x0d001f000b0a7f89 */ /* 0x000ea400000e0000 */
[----:B--2---:R-:W-:-:S05]  /*0680*/  FADD.FTZ R10, R11, R10 ;  /* 0x0000000a0b0a7221 */ /* 0x004fca0000010000 */
[----:B------:R-:W2:Y:S02]  /*0690*/  SHFL.BFLY PT, R13, R10, 0x4, 0x1f ;  /* 0x0c801f000a0d7f89 */ /* 0x000ea400000e0000 */
[----:B--2---:R-:W-:Y:S01]  /*06a0*/  FADD.FTZ R13, R10, R13 ;  /* 0x0000000d0a0d7221 */ /* 0x004fe20000010000 */
[----:B------:R-:W-:-:S04]  /*06b0*/  IADD3 R10, PT, PT, -R6, UR7, RZ ;  /* 0x00000007060a7c10 */ /* 0x000fc8000fffe1ff */
[----:B------:R-:W2:Y:S01]  /*06c0*/  SHFL.BFLY PT, R12, R13, 0x2, 0x1f ;  /* 0x0c401f000d0c7f89 */ /* 0x000ea200000e0000 */
[C---:B------:R-:W-:Y:S02]  /*06d0*/  ISETP.GE.AND P5, PT, R10.reuse, 0x1, PT ;  /* 0x000000010a00780c */ /* 0x040fe40003fa6270 */
[----:B------:R-:W-:-:S11]  /*06e0*/  ISETP.LE.AND P6, PT, R10, UR10, PT ;  /* 0x0000000a0a007c0c */ /* 0x000fd6000bfc3270 */
[----:B------:R-:W-:Y:S02]  /*06f0*/  @P5 HADD2.F32 R10, -RZ, R5.H1_H1 ;  /* 0x30000005ff0a5230 */ /* 0x000fe40000004100 */
[--C-:B0----5:R-:W-:Y:S02]  /*0700*/  @!P6 HADD2.F32 R14, -RZ, R3.reuse.H1_H1 ;  /* 0x30000003ff0ee230 */ /* 0x121fe40000004100 */
[----:B------:R-:W-:Y:S02]  /*0710*/  @!P6 HADD2.F32 R16, -RZ, R3.H0_H0 ;  /* 0x20000003ff10e230 */ /* 0x000fe40000004100 */
[----:B--2---:R-:W-:-:S05]  /*0720*/  FADD.FTZ R12, R13, R12 ;  /* 0x0000000c0d0c7221 */ /* 0x004fca0000010000 */
[----:B------:R-:W0:Y:S02]  /*0730*/  SHFL.BFLY PT, R15, R12, 0x1, 0x1f ;  /* 0x0c201f000c0f7f89 */ /* 0x000e2400000e0000 */
[----:B0-----:R-:W-:Y:S01]  /*0740*/  FADD.FTZ R15, R12, R15 ;  /* 0x0000000f0c0f7221 */ /* 0x001fe20000010000 */
[----:B------:R-:W-:-:S03]  /*0750*/  @P5 HADD2.F32 R12, -RZ, R5.H0_H0 ;  /* 0x20000005ff0c5230 */ /* 0x000fc60000004100 */
[----:B-1----:R-:W-:-:S05]  /*0760*/  @!P4 FMUL.FTZ R4, R15, R4 ;  /* 0x000000040f04c220 */ /* 0x002fca0000410000 */
[----:B------:R-:W-:Y:S01]  /*0770*/  @!P4 STS [UR4], R4 ;  /* 0x00000004ff00c988 */ /* 0x000fe20008000804 */
[----:B------:R-:W-:Y:S06]  /*0780*/  BAR.SYNC.DEFER_BLOCKING 0x0 ;  /* 0x0000000000007b1d */ /* 0x000fec0000010000 */
[----:B------:R-:W0:Y:S02]  /*0790*/  LDS R11, [UR4] ;  /* 0x00000004ff0b7984 */ /* 0x000e240008000800 */
[--C-:B0-----:R-:W-:Y:S01]  /*07a0*/  @P5 FADD.FTZ R10, R10, -R11.reuse ;  /* 0x8000000b0a0a5221 */ /* 0x101fe20000010000 */
[--C-:B------:R-:W-:Y:S01]  /*07b0*/  @P5 FADD.FTZ R4, R12, -R11.reuse ;  /* 0x8000000b0c045221 */ /* 0x100fe20000010000 */
[----:B------:R-:W-:Y:S01]  /*07c0*/  @!P6 FADD.FTZ R14, R14, -R11 ;  /* 0x8000000b0e0ee221 */ /* 0x000fe20000010000 */
[----:B------:R-:W-:-:S02]  /*07d0*/  HFMA2 R12, -RZ, RZ, 0, 0 ;  /* 0x00000000ff0c7431 */ /* 0x000fc400000001ff */
[----:B------:R-:W-:Y:S01]  /*07e0*/  @P5 FMUL.FTZ R13, R10, R10 ;  /* 0x0000000a0a0d5220 */ /* 0x000fe20000410000 */
[----:B------:R-:W-:Y:S01]  /*07f0*/  @!P6 FADD.FTZ R11, R16, -R11 ;  /* 0x8000000b100be221 */ /* 0x000fe20000010000 */
[----:B------:R-:W-:Y:S02]  /*0800*/  @!P6 FMUL.FTZ R14, R14, R14 ;  /* 0x0000000e0e0ee220 */ /* 0x000fe40000410000 */
[----:B------:R-:W-:Y:S02]  /*0810*/  @P5 FFMA.FTZ R13, R4, R4, R13 ;  /* 0x00000004040d5223 */ /* 0x000fe4000001000d */
[----:B------:R-:W-:Y:S02]  /*0820*/  @!P6 FFMA.FTZ R11, R11, R11, R14 ;  /* 0x0000000b0b0be223 */ /* 0x000fe4000001000e */
[----:B------:R-:W-:-:S04]  /*0830*/  @P5 FADD.FTZ R12, RZ, R13 ;  /* 0x0000000dff0c5221 */ /* 0x000fc80000010000 */
[----:B------:R-:W-:-:S05]  /*0840*/  @!P6 FADD.FTZ R12, R12, R11 ;  /* 0x0000000b0c0ce221 */ /* 0x000fca0000010000 */
[----:B------:R-:W0:Y:S02]  /*0850*/  SHFL.BFLY PT, R11, R12, 0x10, 0x1f ;  /* 0x0e001f000c0b7f89 */ /* 0x000e2400000e0000 */
[----:B0-----:R-:W-:Y:S01]  /*0860*/  FADD.FTZ R13, R11, R12 ;  /* 0x0000000c0b0d7221 */ /* 0x001fe20000010000 */
[----:B------:R-:W-:Y:S01]  /*0870*/  ISETP.NE.AND P5, PT, R7, RZ, PT ;  /* 0x000000ff0700720c */ /* 0x000fe20003fa5270 */
[----:B------:R-:W0:Y:S03]  /*0880*/  @P0 LDC.64 R10, c[0x0][0x3c8] ;  /* 0x0000f200ff0a0b82 */ /* 0x000e260000000a00 */
[----:B------:R-:W1:Y:S02]  /*0890*/  SHFL.BFLY PT, R4, R13, 0x8, 0x1f ;  /* 0x0d001f000d047f89 */ /* 0x000e6400000e0000 */
[----:B-1----:R-:W-:Y:S01]  /*08a0*/  FADD.FTZ R14, R13, R4 ;  /* 0x000000040d0e7221 */ /* 0x002fe20000010000 */
[----:B------:R-:W-:Y:S01]  /*08b0*/  MOV R7, RZ ;  /* 0x000000ff00077202 */ /* 0x000fe20000000f00 */
[----:B------:R-:W-:-:S03]  /*08c0*/  HFMA2 R4, -RZ, RZ, -1.875, 0 ;  /* 0xbf800000ff047431 */ /* 0x000fc600000001ff */
[----:B------:R-:W1:Y:S04]  /*08d0*/  SHFL.BFLY PT, R15, R14, 0x4, 0x1f ;  /* 0x0c801f000e0f7f89 */ /* 0x000e6800000e0000 */
[----:B0-----:R0:W5:Y:S01]  /*08e0*/  @P0 LDG.E.CONSTANT R4, desc[UR8][R10.64] ;  /* 0x000000080a040981 */ /* 0x001162000c1e9900 */
[----:B------:R-:W-:Y:S01]  /*08f0*/  BSSY.RECONVERGENT B0, `(.L_x_527) ;  /* 0x000004c000007945 */ /* 0x000fe20003800200 */
[----:B-1----:R-:W-:Y:S02]  /*0900*/  FADD.FTZ R15, R14, R15 ;  /* 0x0000000f0e0f7221 */ /* 0x002fe40000010000 */
[----:B------:R-:W1:Y:S03]  /*0910*/  @!P4 LDC R14, c[0x0][0x3b0] ;  /* 0x0000ec00ff0ecb82 */ /* 0x000e660000000800 */
[----:B------:R-:W2:Y:S02]  /*0920*/  SHFL.BFLY PT, R16, R15, 0x2, 0x1f ;  /* 0x0c401f000f107f89 */ /* 0x000ea400000e0000 */
[----:B--2---:R-:W-:-:S05]  /*0930*/  FADD.FTZ R16, R15, R16 ;  /* 0x000000100f107221 */ /* 0x004fca0000010000 */
[----:B------:R-:W2:Y:S02]  /*0940*/  SHFL.BFLY PT, R17, R16, 0x1, 0x1f ;  /* 0x0c201f0010117f89 */ /* 0x000ea400000e0000 */
[----:B--2---:R-:W-:-:S05]  /*0950*/  FADD.FTZ R17, R16, R17 ;  /* 0x0000001110117221 */ /* 0x004fca0000010000 */
[----:B------:R-:W-:Y:S01]  /*0960*/  @!P5 STS [R8], R17 ;  /* 0x000000110800d388 */ /* 0x000fe20000000800 */
[----:B------:R-:W-:Y:S06]  /*0970*/  BAR.SYNC.DEFER_BLOCKING 0x0 ;  /* 0x0000000000007b1d */ /* 0x000fec0000010000 */
[----:B------:R2:W0:Y:S02]  /*0980*/  @P3 LDS R7, [R9] ;  /* 0x0000000009073984 */ /* 0x0004240000000800 */
[----:B--2---:R-:W-:-:S06]  /*0990*/  @!P4 I2FP.F32.S32 R9, UR11 ;  /* 0x0000000b0009cc45 */ /* 0x004fcc0008201400 */
[----:B------:R-:W1:Y:S01]  /*09a0*/  @!P4 MUFU.RCP R9, R9 ;  /* 0x000000090009c308 */ /* 0x000e620000001000 */
        /* <DEDUP_REMOVED lines=10> */
[----:B-1----:R-:W-:-:S06]  /*0a50*/  @!P4 FFMA.FTZ R7, R7, R9, R14 ;  /* 0x000000090707c223 */ /* 0x002fcc000001000e */
[----:B------:R-:W0:Y:S02]  /*0a60*/  @!P4 MUFU.RSQ R7, R7 ;  /* 0x000000070007c308 */ /* 0x000e240000001400 */
[----:B0-----:R0:W-:Y:S01]  /*0a70*/  @!P4 STS [UR4+0x4], R7 ;  /* 0x00000407ff00c988 */ /* 0x0011e20008000804 */
[----:B------:R-:W-:Y:S06]  /*0a80*/  BAR.SYNC.DEFER_BLOCKING 0x0 ;  /* 0x0000000000007b1d */ /* 0x000fec0000010000 */
[----:B------:R-:W-:Y:S05]  /*0a90*/  @!P2 BRA `(.L_x_528) ;  /* 0x0000000000c4a947 */ /* 0x000fea0003800000 */
[----:B------:R-:W1:Y:S01]  /*0aa0*/  LDC.64 R12, c[0x0][0x3a0] ;  /* 0x0000e800ff0c7b82 */ /* 0x000e620000000a00 */
[----:B------:R-:W2:Y:S01]  /*0ab0*/  LDCU UR5, c[0x0][0x3b4] ;  /* 0x00007680ff0577ac */ /* 0x000ea20008000800 */
[----:B0-----:R-:W-:-:S04]  /*0ac0*/  SHF.L.U32 R7, R6, 0x1, RZ ;  /* 0x0000000106077819 */ /* 0x001fc800000006ff */
[C---:B------:R-:W-:Y:S02]  /*0ad0*/  LOP3.LUT R15, R7.reuse, 0x1e, RZ, 0xc0, !PT ;  /* 0x0000001e070f7812 */ /* 0x040fe400078ec0ff */
        /* <DEDUP_REMOVED lines=41> */
.L_x_529:
[----:B------:R-:W0:Y:S01]  /*0d70*/  LDC.64 R6, c[0x0][0x380] ;  /* 0x0000e000ff067b82 */ /* 0x000e220000000a00 */
[----:B------:R-:W-:Y:S01]  /*0d80*/  F2FP.F16.F32.PACK_AB R5, R16, R5 ;  /* 0x000000051005723e */ /* 0x000fe200000000ff */
[----:B0-----:R-:W-:-:S05]  /*0d90*/  IMAD.WIDE.U32 R10, R10, 0x4, R6 ;  /* 0x000000040a0a7825 */ /* 0x001fca00078e0006 */
[----:B------:R2:W-:Y:S02]  /*0da0*/  STG.E desc[UR8][R10.64], R5 ;  /* 0x000000050a007986 */ /* 0x0005e4000c101908 */
.L_x_528:
[----:B------:R-:W-:Y:S05]  /*0db0*/  BSYNC.RECONVERGENT B0 ;  /* 0x0000000000007941 */ /* 0x000fea0003800200 */
.L_x_527:
[----:B------:R-:W-:Y:S05]  /*0dc0*/  @P1 EXIT ;  /* 0x000000000000194d */ /* 0x000fea0003800000 */
[----:B-12---:R-:W1:Y:S01]  /*0dd0*/  LDC.64 R10, c[0x0][0x3a0] ;  /* 0x0000e800ff0a7b82 */ /* 0x006e620000000a00 */
[----:B------:R-:W2:Y:S01]  /*0de0*/  LDCU UR5, c[0x0][0x3b4] ;  /* 0x00007680ff0577ac */ /* 0x000ea20008000800 */
[----:B------:R-:W-:-:S04]  /*0df0*/  SHF.L.U32 R5, R0, 0x1, RZ ;  /* 0x0000000100057819 */ /* 0x000fc800000006ff */
[C---:B------:R-:W-:Y:S02]  /*0e00*/  LOP3.LUT R9, R5.reuse, 0x1e, RZ, 0xc0, !PT ;  /* 0x0000001e05097812 */ /* 0x040fe400078ec0ff */
[----:B------:R-:W3:Y:S01]  /*0e10*/  LDC.64 R12, c[0x0][0x3a8] ;  /* 0x0000ea00ff0c7b82 */ /* 0x000ee20000000a00 */
[----:B------:R-:W-:Y:S02]  /*0e20*/  LOP3.LUT R5, R5, 0x1fe0, RZ, 0xc0, !PT ;  /* 0x00001fe005057812 */ /* 0x000fe400078ec0ff */
[----:B------:R-:W-:Y:S02]  /*0e30*/  LEA R2, R2, R9, 0x5 ;  /* 0x0000000902027211 */ /* 0x000fe400078e28ff */
[----:B------:R-:W4:Y:S03]  /*0e40*/  LDS.64 R8, [UR4] ;  /* 0x00000004ff087984 */ /* 0x000f260008000a00 */
[----:B0-----:R-:W0:Y:S01]  /*0e50*/  LDC.64 R6, c[0x0][0x390] ;  /* 0x0000e400ff067b82 */ /* 0x001e220000000a00 */
[----:B--2---:R-:W-:-:S02]  /*0e60*/  IMAD R2, R5, UR5, R2 ;  /* 0x0000000505027c24 */ /* 0x004fc4000f8e0202 */
[----:B-1----:R-:W-:-:S06]  /*0e70*/  IMAD.WIDE.U32 R10, R0, 0x4, R10 ;  /* 0x00000004000a7825 */ /* 0x002fcc00078e000a */
[----:B------:R-:W2:Y:S01]  /*0e80*/  LDG.E R10, desc[UR8][R10.64] ;  /* 0x000000080a0a7981 */ /* 0x000ea2000c1e1900 */
[----:B---3--:R-:W-:Y:S01]  /*0e90*/  IMAD.WIDE.U32 R12, R0, 0x4, R12 ;  /* 0x00000004000c7825 */ /* 0x008fe200078e000c */
[----:B------:R-:W-:-:S05]  /*0ea0*/  SHF.R.U32.HI R0, RZ, 0x1, R2 ;  /* 0x00000001ff007819 */ /* 0x000fca0000011602 */
[----:B------:R-:W3:Y:S01]  /*0eb0*/  LDG.E R12, desc[UR8][R12.64] ;  /* 0x000000080c0c7981 */ /* 0x000ee2000c1e1900 */
[----:B0-----:R-:W-:-:S05]  /*0ec0*/  IMAD.WIDE.U32 R6, R0, 0x4, R6 ;  /* 0x0000000400067825 */ /* 0x001fca00078e0006 */
[----:B------:R-:W3:Y:S01]  /*0ed0*/  LDG.E R14, desc[UR8][R6.64] ;  /* 0x00000008060e7981 */ /* 0x000ee2000c1e1900 */
[--C-:B------:R-:W-:Y:S02]  /*0ee0*/  HADD2.F32 R5, -RZ, R3.reuse.H0_H0 ;  /* 0x20000003ff057230 */ /* 0x100fe40000004100 */
[----:B------:R-:W-:-:S03]  /*0ef0*/  HADD2.F32 R3, -RZ, R3.H1_H1 ;  /* 0x30000003ff037230 */ /* 0x000fc60000004100 */
[--C-:B----4-:R-:W-:Y:S02]  /*0f00*/  FADD.FTZ R16, R5, -R8.reuse ;  /* 0x8000000805107221 */ /* 0x110fe40000010000 */
        /* <DEDUP_REMOVED lines=8> */
[--C-:B------:R-:W-:Y:S02]  /*0f90*/  HADD2.F32 R2, -RZ, R14.reuse.H0_H0 ;  /* 0x2000000eff027230 */ /* 0x100fe40000004100 */
        /* <DEDUP_REMOVED lines=16> */
.L_x_530:
[----:B------:R-:W0:Y:S01]  /*10a0*/  LDC.64 R2, c[0x0][0x380] ;  /* 0x0000e000ff027b82 */ /* 0x000e220000000a00 */
[----:B------:R-:W-:Y:S01]  /*10b0*/  F2FP.F16.F32.PACK_AB R5, R14, R5 ;  /* 0x000000050e05723e */ /* 0x000fe200000000ff */
[----:B0-----:R-:W-:-:S05]  /*10c0*/  IMAD.WIDE.U32 R2, R0, 0x4, R2 ;  /* 0x0000000400027825 */ /* 0x001fca00078e0002 */
[----:B------:R-:W-:Y:S01]  /*10d0*/  STG.E desc[UR8][R2.64], R5 ;  /* 0x0000000502007986 */ /* 0x000fe2000c101908 */
[----:B------:R-:W-:Y:S05]  /*10e0*/  EXIT ;  /* 0x000000000000794d */ /* 0x000fea0003800000 */
.L_x_531:
        /* <DEDUP_REMOVED lines=9> */
.L_x_607:


//--------------------- .text._ZN17fastertransformer26add_bias_layernorm_add_resI6__halfLi1EEEvPaPKaPT_PKS5_S8_S8_fiiPKfSA_ --------------------------
	.section	.text._ZN17fastertransformer26add_bias_layernorm_add_resI6__halfLi1EEEvPaPKaPT_PKS5_S8_S8_fiiPKfSA_,"ax",@progbits
	.align	128
        .global         _ZN17fastertransformer26add_bias_layernorm_add_resI6__halfLi1EEEvPaPKaPT_PKS5_S8_S8_fiiPKfSA_
        .type           _ZN17fastertransformer26add_bias_layernorm_add_resI6__halfLi1EEEvPaPKaPT_PKS5_S8_S8_fiiPKfSA_,@function
        .size           _ZN17fastertransformer26add_bias_layernorm_add_resI6__halfLi1EEEvPaPKaPT_PKS5_S8_S8_fiiPKfSA_,(.L_x_608 - _ZN17fastertransformer26add_bias_layernorm_add_resI6__halfLi1EEEvPaPKaPT_PKS5_S8_S8_fiiPKfSA_)
        .other          _ZN17fastertransformer26add_bias_layernorm_add_resI6__halfLi1EEEvPaPKaPT_PKS5_S8_S8_fiiPKfSA_,@"STO_CUDA_ENTRY STV_DEFAULT"
_ZN17fastertransformer26add_bias_layernorm_add_resI6__halfLi1EEEvPaPKaPT_PKS5_S8_S8_fiiPKfSA_:
.text._ZN17fastertransformer26add_bias_layernorm_add_resI6__halfLi1EEEvPaPKaPT_PKS5_S8_S8_fiiPKfSA_:
[----:B------:R-:W-:Y:S01]  /*0000*/  LDC R1, c[0x0][0x37c] ;  /* 0x0000df00ff017b82 */ /* 0x000fe20000000800 */
[----:B------:R-:W0:Y:S01]  /*0010*/  S2R R2, SR_TID.X ;  /* 0x0000000000027919 */ /* 0x000e220000002100 */
[----:B------:R-:W0:Y:S01]  /*0020*/  LDCU UR10, c[0x0][0x3b8] ;  /* 0x00007700ff0a77ac */ /* 0x000e220008000800 */
[----:B------:R-:W1:Y:S01]  /*0030*/  LDCU.64 UR8, c[0x0][0x358] ;  /* 0x00006b00ff0877ac */ /* 0x000e620008000a00 */
[----:B0-----:R-:W-:-:S13]  /*0040*/  ISETP.GE.AND P2, PT, R2, UR10, PT ;  /* 0x0000000a02007c0c */ /* 0x001fda000bf46270 */
[----:B------:R-:W0:Y:S01]  /*0050*/  @!P2 S2R R5, SR_CTAID.X ;  /* 0x000000000005a919 */ /* 0x000e220000002500 */
[----:B------:R-:W2:Y:S01]  /*0060*/  @!P2 LDC R4, c[0x0][0x3b4] ;  /* 0x0000ed00ff04ab82 */ /* 0x000ea20000000800 */
[----:B------:R-:W-:-:S07]  /*0070*/  @!P2 LOP3.LUT R0, R2, 0x1f, RZ, 0xc0, !PT ;  /* 0x0000001f0200a812 */ /* 0x000fce00078ec0ff */
[----:B------:R-:W3:Y:S08]  /*0080*/  @!P2 LDC.64 R8, c[0x0][0x388] ;  /* 0x0000e200ff08ab82 */ /* 0x000ef00000000a00 */
[----:B------:R-:W4:Y:S01]  /*0090*/  @!P2 LDC.64 R6, c[0x0][0x398] ;  /* 0x0000e600ff06ab82 */ /* 0x000f220000000a00 */
[----:B0-----:R-:W-:Y:S02]  /*00a0*/  @!P2 LEA R5, R5, R0, 0x5 ;  /* 0x000000000505a211 */ /* 0x001fe400078e28ff */
[----:B------:R-:W-:-:S05]  /*00b0*/  @!P2 LOP3.LUT R0, R2, 0x3e0, RZ, 0xc0, !PT ;  /* 0x000003e00200a812 */ /* 0x000fca00078ec0ff */
[----:B--2---:R-:W-:Y:S02]  /*00c0*/  @!P2 IMAD R0, R0, R4, R5 ;  /* 0x000000040000a224 */ /* 0x004fe400078e0205 */
[----:B------:R-:W0:Y:S03]  /*00d0*/  LDC.64 R4, c[0x0][0x3c0] ;  /* 0x0000f000ff047b82 */ /* 0x000e260000000a00 */
[----:B---3--:R-:W-:-:S04]  /*00e0*/  @!P2 IADD3 R8, P0, PT, R0, R8, RZ ;  /* 0x000000080008a210 */ /* 0x008fc80007f1e0ff */
[----:B------:R-:W-:-:S05]  /*00f0*/  @!P2 LEA.HI.X.SX32 R9, R0, R9, 0x1, P0 ;  /* 0x000000090009a211 */ /* 0x000fca00000f0eff */
[----:B-1----:R-:W2:Y:S01]  /*0100*/  @!P2 LDG.E.S8 R8, desc[UR8][R8.64] ;  /* 0x000000080808a981 */ /* 0x002ea2000c1e1300 */
[----:B----4-:R-:W-:-:S06]  /*0110*/  @!P2 IMAD.WIDE.U32 R6, R2, 0x2, R6 ;  /* 0x000000020206a825 */ /* 0x010fcc00078e0006 */
[----:B------:R-:W3:Y:S04]  /*0120*/  @!P2 LDG.E.U16 R7, desc[UR8][R6.64] ;  /* 0x000000080607a981 */ /* 0x000ee8000c1e1500 */
[----:B0-----:R-:W4:Y:S01]  /*0130*/  LDG.E.CONSTANT R4, desc[UR8][R4.64] ;  /* 0x0000000804047981 */ /* 0x001f22000c1e9900 */
[----:B------:R-:W0:Y:S01]  /*0140*/  S2UR UR6, SR_CgaCtaId ;  /* 0x00000000000679c3 */ /* 0x000e220000008800 */
[----:B------:R-:W-:Y:S01]  /*0150*/  UMOV UR4, 0x400 ;  /* 0x0000040000047882 */ /* 0x000fe20000000000 */
[----:B------:R-:W-:Y:S01]  /*0160*/  ISETP.NE.AND P1, PT, R2, RZ, PT ;  /* 0x000000ff0200720c */ /* 0x000fe20003f25270 */
[----:B------:R-:W-:-:S12]  /*0170*/  UIADD3 UR5, UPT, UPT, UR4, 0x8, URZ ;  /* 0x0000000804057890 */ /* 0x000fd8000fffe0ff */
[----:B------:R-:W1:Y:S01]  /*0180*/  @!P1 LDC R13, c[0x0][0x3b0] ;  /* 0x0000ec00ff0d9b82 */ /* 0x000e620000000800 */
[----:B0-----:R-:W-:Y:S02]  /*0190*/  ULEA UR5, UR6, UR5, 0x18 ;  /* 0x0000000506057291 */ /* 0x001fe4000f8ec0ff */
[----:B------:R-:W-:Y:S01]  /*01a0*/  ULEA UR4, UR6, UR4, 0x18 ;  /* 0x0000000406047291 */ /* 0x000fe2000f8ec0ff */
[----:B------:R-:W0:Y:S01]  /*01b0*/  LDCU.64 UR6, c[0x0][0x3c8] ;  /* 0x00007900ff0677ac */ /* 0x000e220008000a00 */
[----:B--2---:R-:W3:Y:S01]  /*01c0*/  @!P2 I2F.F16 R0, R8 ;  /* 0x000000080000a306 */ /* 0x004ee20000200c00 */
[----:B----4-:R-:W-:-:S05]  /*01d0*/  @!P2 F2FP.F16.F32.PACK_AB R5, RZ, R4 ;  /* 0x00000004ff05a23e */ /* 0x010fca00000000ff */
[----:B---3--:R-:W-:Y:S02]  /*01e0*/  @!P2 HFMA2 R5, R0.H0_H0, R5.H0_H0, R7.H0_H0 ;  /* 0x200000050005a231 */ /* 0x008fe40000040807 */
[----:B------:R-:W-:-:S03]  /*01f0*/  HFMA2 R0, -RZ, RZ, 0, 0 ;  /* 0x00000000ff007431 */ /* 0x000fc600000001ff */
[----:B------:R-:W-:-:S05]  /*0200*/  @!P2 HADD2.F32 R3, -RZ, R5.H0_H0 ;  /* 0x20000005ff03a230 */ /* 0x000fca0000004100 */
[----:B------:R-:W-:-:S05]  /*0210*/  @!P2 FADD.FTZ R0, RZ, R3 ;  /* 0x00000003ff00a221 */ /* 0x000fca0000010000 */
[----:B------:R-:W2:Y:S02]  /*0220*/  SHFL.BFLY PT, R11, R0, 0x10, 0x1f ;  /* 0x0e001f00000b7f89 */ /* 0x000ea400000e0000 */
[----:B--2---:R-:W-:-:S05]  /*0230*/  FADD.FTZ R11, R11, R0 ;  /* 0x000000000b0b7221 */ /* 0x004fca0000010000 */
[----:B------:R-:W2:Y:S02]  /*0240*/  SHFL.BFLY PT, R4, R11, 0x8, 0x1f ;  /* 0x0d001f000b047f89 */ /* 0x000ea400000e0000 */
[----:B--2---:R-:W-:-:S05]  /*0250*/  FADD.FTZ R4, R11, R4 ;  /* 0x000000040b047221 */ /* 0x004fca0000010000 */
[----:B------:R-:W2:Y:S02]  /*0260*/  SHFL.BFLY PT, R5, R4, 0x4, 0x1f ;  /* 0x0c801f0004057f89 */ /* 0x000ea400000e0000 */
[----:B--2---:R-:W-:-:S05]  /*0270*/  FADD.FTZ R5, R4, R5 ;  /* 0x0000000504057221 */ /* 0x004fca0000010000 */
[----:B------:R-:W2:Y:S01]  /*0280*/  SHFL.BFLY PT, R6, R5, 0x2, 0x1f ;  /* 0x0c401f0005067f89 */ /* 0x000ea200000e0000 */
[----:B------:R-:W-:Y:S01]  /*0290*/  LOP3.LUT P0, R4, R2, 0x1f, RZ, 0xc0, !PT ;  /* 0x0000001f02047812 */ /* 0x000fe2000780c0ff */
[----:B--2---:R-:W-:-:S05]  /*02a0*/  FADD.FTZ R6, R5, R6 ;  /* 0x0000000605067221 */ /* 0x004fca0000010000 */
[----:B------:R-:W2:Y:S01]  /*02b0*/  SHFL.BFLY PT, R7, R6, 0x1, 0x1f ;  /* 0x0c201f0006077f89 */ /* 0x000ea200000e0000 */
[----:B------:R-:W-:Y:S02]  /*02c0*/  LEA.HI R5, R2, UR5, RZ, 0x1d ;  /* 0x0000000502057c11 */ /* 0x000fe4000f8fe8ff */
[----:B------:R-:W-:-:S04]  /*02d0*/  @!P1 I2FP.F32.S32 R8, UR10 ;  /* 0x0000000a00089c45 */ /* 0x000fc80008201400 */
[----:B------:R-:W3:Y:S01]  /*02e0*/  @!P1 MUFU.RCP R9, R8 ;  /* 0x0000000800099308 */ /* 0x000ee20000001000 */
[----:B--2---:R-:W-:-:S05]  /*02f0*/  FADD.FTZ R10, R6, R7 ;  /* 0x00000007060a7221 */ /* 0x004fca0000010000 */
[----:B------:R-:W-:Y:S01]  /*0300*/  @!P0 STS [R5], R10 ;  /* 0x0000000a05008388 */ /* 0x000fe20000000800 */
[----:B---3--:R-:W-:Y:S01]  /*0310*/  @!P1 FMUL.FTZ R7, R9, R0 ;  /* 0x0000000009079220 */ /* 0x008fe20000410000 */
[----:B------:R-:W-:Y:S06]  /*0320*/  BAR.SYNC.DEFER_BLOCKING 0x0 ;  /* 0x0000000000007b1d */ /* 0x000fec0000010000 */
[----:B------:R-:W-:Y:S02]  /*0330*/  @!P1 STS [UR4], R7 ;  /* 0x00000007ff009988 */ /* 0x000fe40008000804 */
[----:B------:R-:W-:Y:S06]  /*0340*/  BAR.SYNC.DEFER_BLOCKING 0x0 ;  /* 0x0000000000007b1d */ /* 0x000fec0000010000 */
[----:B------:R-:W2:Y:S02]  /*0350*/  LDS R0, [UR4] ;  /* 0x00000004ff007984 */ /* 0x000ea40008000800 */
[----:B--2---:R-:W-:-:S04]  /*0360*/  FADD.FTZ R0, R3, -R0 ;  /* 0x8000000003007221 */ /* 0x004fc80000010000 */
[----:B------:R-:W-:-:S05]  /*0370*/  FFMA.FTZ R0, R0, R0, RZ ;  /* 0x0000000000007223 */ /* 0x000fca00000100ff */
[----:B------:R-:W2:Y:S02]  /*0380*/  SHFL.BFLY PT, R9, R0, 0x10, 0x1f ;  /* 0x0e001f0000097f89 */ /* 0x000ea400000e0000 */
[----:B--2---:R-:W-:-:S05]  /*0390*/  FADD.FTZ R9, R0, R9 ;  /* 0x0000000900097221 */ /* 0x004fca0000010000 */
[----:B------:R-:W2:Y:S01]  /*03a0*/  SHFL.BFLY PT, R6, R9, 0x8, 0x1f ;  /* 0x0d001f0009067f89 */ /* 0x000ea200000e0000 */
[----:B0-----:R-:W-:-:S04]  /*03b0*/  ISETP.NE.U32.AND P0, PT, RZ, UR6, PT ;  /* 0x00000006ff007c0c */ /* 0x001fc8000bf05070 */
[----:B------:R-:W-:Y:S01]  /*03c0*/  ISETP.NE.AND.EX P0, PT, RZ, UR7, PT, P0 ;  /* 0x00000007ff007c0c */ /* 0x000fe2000bf05300 */
[----:B--2---:R-:W-:-:S05]  /*03d0*/  FADD.FTZ R6, R9, R6 ;  /* 0x0000000609067221 */ /* 0x004fca0000010000 */
[----:B------:R-:W0:Y:S01]  /*03e0*/  SHFL.BFLY PT, R11, R6, 0x4, 0x1f ;  /* 0x0c801f00060b7f89 */ /* 0x000e2200000e0000 */
[----:B------:R-:W-:-:S04]  /*03f0*/  @!P1 I2FP.F32.S32 R14, UR10 ;  /* 0x0000000a000e9c45 */ /* 0x000fc80008201400 */
[----:B------:R-:W1:Y:S01]  /*0400*/  @!P1 MUFU.RCP R12, R14 ;  /* 0x0000000e000c9308 */ /* 0x000e620000001000 */
[----:B0-----:R-:W-:Y:S02]  /*0410*/  FADD.FTZ R11, R6, R11 ;  /* 0x0000000b060b7221 */ /* 0x001fe40000010000 */
[----:B------:R-:W0:Y:S01]  /*0420*/  @P0 LDC.64 R6, c[0x0][0x3c8] ;  /* 0x0000f200ff060b82 */ /* 0x000e220000000a00 */
[----:B-1----:R-:W-:Y:S01]  /*0430*/  @!P1 FFMA.FTZ R12, R0, R12, R13 ;  /* 0x0000000c000c9223 */ /* 0x002fe2000001000d */
[----:B------:R-:W-:-:S06]  /*0440*/  HFMA2 R0, -RZ, RZ, -1.875, 0 ;  /* 0xbf800000ff007431 */ /* 0x000fcc00000001ff */
[----:B0-----:R0:W5:Y:S04]  /*0450*/  @P0 LDG.E.CONSTANT R0, desc[UR8][R6.64] ;  /* 0x0000000806000981 */ /* 0x001168000c1e9900 */
[----:B------:R-:W1:Y:S01]  /*0460*/  SHFL.BFLY PT, R8, R11, 0x2, 0x1f ;  /* 0x0c401f000b087f89 */ /* 0x000e6200000e0000 */
[----:B------:R-:W-:Y:S01]  /*0470*/  ISETP.NE.AND P3, PT, R4, RZ, PT ;  /* 0x000000ff0400720c */ /* 0x000fe20003f65270 */
[----:B-1----:R-:W-:-:S05]  /*0480*/  FADD.FTZ R8, R11, R8 ;  /* 0x000000080b087221 */ /* 0x002fca0000010000 */
[----:B------:R-:W1:Y:S01]  /*0490*/  SHFL.BFLY PT, R9, R8, 0x1, 0x1f ;  /* 0x0c201f0008097f89 */ /* 0x000e6200000e0000 */
[----:B------:R-:W2:Y:S01]  /*04a0*/  @!P1 MUFU.RSQ R12, R12 ;  /* 0x0000000c000c9308 */ /* 0x000ea20000001400 */
[----:B-1----:R-:W-:-:S05]  /*04b0*/  FADD.FTZ R10, R8, R9 ;  /* 0x00000009080a7221 */ /* 0x002fca0000010000 */
[----:B------:R0:W-:Y:S01]  /*04c0*/  @!P3 STS [R5], R10 ;  /* 0x0000000a0500b388 */ /* 0x0001e20000000800 */
[----:B------:R-:W-:Y:S06]  /*04d0*/  BAR.SYNC.DEFER_BLOCKING 0x0 ;  /* 0x0000000000007b1d */ /* 0x000fec0000010000 */
[----:B--2---:R0:W-:Y:S02]  /*04e0*/  @!P1 STS [UR4+0x4], R12 ;  /* 0x0000040cff009988 */ /* 0x0041e40008000804 */
[----:B------:R-:W-:Y:S06]  /*04f0*/  BAR.SYNC.DEFER_BLOCKING 0x0 ;  /* 0x0000000000007b1d */ /* 0x000fec0000010000 */
[----:B------:R-:W-:Y:S05]  /*0500*/  @P2 EXIT ;  /* 0x000000000000294d */ /* 0x000fea0003800000 */
[----:B0-----:R-:W0:Y:S01]  /*0510*/  S2R R5, SR_CTAID.X ;  /* 0x0000000000057919 */ /* 0x001e220000002500 */
[----:B------:R-:W1:Y:S01]  /*0520*/  LDC.64 R8, c[0x0][0x3a0] ;  /* 0x0000e800ff087b82 */ /* 0x000e620000000a00 */
[----:B------:R-:W2:Y:S07]  /*0530*/  LDCU UR5, c[0x0][0x3b4] ;  /* 0x00007680ff0577ac */ /* 0x000eae0008000800 */
[----:B------:R-:W3:Y:S08]  /*0540*/  LDC.64 R10, c[0x0][0x3a8] ;  /* 0x0000ea00ff0a7b82 */ /* 0x000ef00000000a00 */
[----:B------:R-:W4:Y:S01]  /*0550*/  LDC.64 R12, c[0x0][0x390] ;  /* 0x0000e400ff0c7b82 */ /* 0x000f220000000a00 */
[----:B-1----:R-:W-:-:S06]  /*0560*/  IMAD.WIDE.U32 R8, R2, 0x2, R8 ;  /* 0x0000000202087825 */ /* 0x002fcc00078e0008 */
[----:B------:R-:W4:Y:S01]  /*0570*/  LDG.E.U16 R8, desc[UR8][R8.64] ;  /* 0x0000000808087981 */ /* 0x000f22000c1e1500 */
[----:B0-----:R-:W-:Y:S01]  /*0580*/  LEA R6, R5, R4, 0x5 ;  /* 0x0000000405067211 */ /* 0x001fe200078e28ff */
[C---:B---3--:R-:W-:Y:S01]  /*0590*/  IMAD.WIDE.U32 R10, R2.reuse, 0x2, R10 ;  /* 0x00000002020a7825 */ /* 0x048fe200078e000a */
[----:B------:R-:W-:-:S05]  /*05a0*/  LOP3.LUT R5, R2, 0x3e0, RZ, 0xc0, !PT ;  /* 0x000003e002057812 */ /* 0x000fca00078ec0ff */
[----:B--2---:R-:W-:Y:S01]  /*05b0*/  IMAD R6, R5, UR5, R6 ;  /* 0x0000000505067c24 */ /* 0x004fe2000f8e0206 */
[----:B------:R-:W2:Y:S03]  /*05c0*/  LDG.E.U16 R10, desc[UR8][R10.64] ;  /* 0x000000080a0a7981 */ /* 0x000ea6000c1e1500 */
[----:B----4-:R-:W-:Y:S02]  /*05d0*/  IMAD.WIDE R4, R6, 0x2, R12 ;  /* 0x0000000206047825 */ /* 0x010fe400078e020c */
[----:B------:R-:W0:Y:S04]  /*05e0*/  LDS.64 R12, [UR4] ;  /* 0x00000004ff0c7984 */ /* 0x000e280008000a00 */
[----:B------:R-:W3:Y:S01]  /*05f0*/  LDG.E.U16 R2, desc[UR8][R4.64] ;  /* 0x0000000804027981 */ /* 0x000ee2000c1e1500 */
[----:B0-----:R-:W-:-:S04]  /*0600*/  FADD.FTZ R12, R3, -R12 ;  /* 0x8000000c030c7221 */ /* 0x001fc80000010000 */
[----:B------:R-:W-:Y:S01]  /*0610*/  FMUL.FTZ R12, R12, R13 ;  /* 0x0000000d0c0c7220 */ /* 0x000fe20000410000 */
[----:B------:R-:W-:Y:S02]  /*0620*/  HADD2.F32 R3, -RZ, R8.H0_H0 ;  /* 0x20000008ff037230 */ /* 0x000fe40000004100 */
        /* <DEDUP_REMOVED lines=14> */
.L_x_532:
[----:B------:R-:W0:Y:S01]  /*0710*/  LDC.64 R2, c[0x0][0x380] ;  /* 0x0000e000ff027b82 */ /* 0x000e220000000a00 */
[----:B-----5:R-:W-:Y:S01]  /*0720*/  F2FP.F16.F32.PACK_AB R0, RZ, R7 ;  /* 0x00000007ff00723e */ /* 0x020fe200000000ff */
[----:B0-----:R-:W-:-:S05]  /*0730*/  IMAD.WIDE R6, R6, 0x2, R2 ;  /* 0x0000000206067825 */ /* 0x001fca00078e0202 */
[----:B------:R-:W-:Y:S01]  /*0740*/  STG.E.U16 desc[UR8][R6.64], R0 ;  /* 0x0000000006007986 */ /* 0x000fe2000c101508 */
[----:B------:R-:W-:Y:S05]  /*0750*/  EXIT ;  /* 0x000000000000794d */ /* 0x000fea0003800000 */
.L_x_533:
        /* <DEDUP_REMOVED lines=10> */
.L_x_608:


//--------------------- .text._ZN17fastertransformer29add_bias_layernorm_add_res_e2ILi1EEEvP5char2PKS1_P7__half2PKS5_S8_S8_fiiPKfSA_ --------------------------
	.section	.text._ZN17fastertransformer29add_bias_layernorm_add_res_e2ILi1EEEvP5char2PKS1_P7__half2PKS5_S8_S8_fiiPKfSA_,"ax",@progbits
	.align	128
        .global         _ZN17fastertransformer29add_bias_layernorm_add_res_e2ILi1EEEvP5char2PKS1_P7__half2PKS5_S8_S8_fiiPKfSA_
        .type           _ZN17fastertransformer29add_bias_layernorm_add_res_e2ILi1EEEvP5char2PKS1_P7__half2PKS5_S8_S8_fiiPKfSA_,@function
        .size           _ZN17fastertransformer29add_bias_layernorm_add_res_e2ILi1EEEvP5char2PKS1_P7__half2PKS5_S8_S8_fiiPKfSA_,(.L_x_609 - _ZN17fastertransformer29add_bias_layernorm_add_res_e2ILi1EEEvP5char2PKS1_P7__half2PKS5_S8_S8_fiiPKfSA_)
        .other          _ZN17fastertransformer29add_bias_layernorm_add_res_e2ILi1EEEvP5char2PKS1_P7__half2PKS5_S8_S8_fiiPKfSA_,@"STO_CUDA_ENTRY STV_DEFAULT"
_ZN17fastertransformer29add_bias_layernorm_add_res_e2ILi1EEEvP5char2PKS1_P7__half2PKS5_S8_S8_fiiPKfSA_:
.text._ZN17fastertransformer29add_bias_layernorm_add_res_e2ILi1EEEvP5char2PKS1_P7__half2PKS5_S8_S8_fiiPKfSA_:
[----:B------:R-:W-:Y:S01]  /*0000*/  LDC R1, c[0x0][0x37c] ;  /* 0x0000df00ff017b82 */ /* 0x000fe20000000800 */
[----:B------:R-:W0:Y:S01]  /*0010*/  S2R R0, SR_TID.X ;  /* 0x0000000000007919 */ /* 0x000e220000002100 */
[----:B------:R-:W1:Y:S01]  /*0020*/  LDCU UR8, c[0x0][0x3b8] ;  /* 0x00007700ff0877ac */ /* 0x000e620008000800 */
[----:B------:R-:W-:Y:S01]  /*0030*/  BSSY.RECONVERGENT B0, `(.L_x_534) ;  /* 0x0000025000007945 */ /* 0x000fe20003800200 */
[----:B------:R-:W-:Y:S01]  /*0040*/  HFMA2 R4, -RZ, RZ, 0, 0 ;  /* 0x00000000ff047431 */ /* 0x000fe200000001ff */
[----:B------:R-:W2:Y:S01]  /*0050*/  LDCU.64 UR6, c[0x0][0x3c8] ;  /* 0x00007900ff0677ac */ /* 0x000ea20008000a00 */
[----:B-1----:R-:W-:Y:S01]  /*0060*/  USHF.R.S32.HI UR4, URZ, 0x1, UR8 ;  /* 0x00000001ff047899 */ /* 0x002fe20008011408 */
[----:B--2---:R-:W-:-:S04]  /*0070*/  ISETP.NE.U32.AND P0, PT, RZ, UR6, PT ;  /* 0x00000006ff007c0c */ /* 0x004fc8000bf05070 */
[----:B------:R-:W-:Y:S02]  /*0080*/  ISETP.NE.AND.EX P0, PT, RZ, UR7, PT, P0 ;  /* 0x00000007ff007c0c */ /* 0x000fe4000bf05300 */
[----:B0-----:R-:W-:-:S04]  /*0090*/  ISETP.GE.AND P1, PT, R0, UR4, PT ;  /* 0x0000000400007c0c */ /* 0x001fc8000bf26270 */
[----:B------:R-:W0:Y:S09]  /*00a0*/  LDCU.64 UR4, c[0x0][0x358] ;  /* 0x00006b00ff0477ac */ /* 0x000e320008000a00 */
[----:B------:R-:W-:Y:S05]  /*00b0*/  @P1 BRA `(.L_x_535) ;  /* 0x0000000000701947 */ /* 0x000fea0003800000 */
[----:B------:R-:W1:Y:S01]  /*00c0*/  S2R R4, SR_CTAID.X ;  /* 0x0000000000047919 */ /* 0x000e620000002500 */
[----:B------:R-:W2:Y:S01]  /*00d0*/  LDCU UR6, c[0x0][0x3b4] ;  /* 0x00007680ff0677ac */ /* 0x000ea20008000800 */
[----:B------:R-:W-:Y:S01]  /*00e0*/  SHF.L.U32 R2, R0, 0x1, RZ ;  /* 0x0000000100027819 */ /* 0x000fe200000006ff */
[----:B------:R-:W3:Y:S03]  /*00f0*/  LDCU.64 UR10, c[0x0][0x388] ;  /* 0x00007100ff0a77ac */ /* 0x000ee60008000a00 */
[C---:B------:R-:W-:Y:S02]  /*0100*/  LOP3.LUT R3, R2.reuse, 0x1e, RZ, 0xc0, !PT ;  /* 0x0000001e02037812 */ /* 0x040fe400078ec0ff */
[----:B------:R-:W-:Y:S02]  /*0110*/  LOP3.LUT R2, R2, 0x7e0, RZ, 0xc0, !PT ;  /* 0x000007e002027812 */ /* 0x000fe400078ec0ff */
[----:B-1----:R-:W-:-:S02]  /*0120*/  LEA R3, R4, R3, 0x5 ;  /* 0x0000000304037211 */ /* 0x002fc400078e28ff */
[----:B------:R-:W1:Y:S03]  /*0130*/  LDC.64 R4, c[0x0][0x398] ;  /* 0x0000e600ff047b82 */ /* 0x000e660000000a00 */
[----:B--2---:R-:W-:-:S05]  /*0140*/  IMAD R2, R2, UR6, R3 ;  /* 0x0000000602027c24 */ /* 0x004fca000f8e0203 */
[----:B---3--:R-:W-:Y:S02]  /*0150*/  IADD3 R6, P2, PT, R2, UR10, RZ ;  /* 0x0000000a02067c10 */ /* 0x008fe4000ff5e0ff */
[----:B------:R-:W2:Y:S02]  /*0160*/  LDC.64 R2, c[0x0][0x3c0] ;  /* 0x0000f000ff027b82 */ /* 0x000ea40000000a00 */
[----:B------:R-:W-:-:S05]  /*0170*/  IADD3.X R7, PT, PT, RZ, UR11, RZ, P2, !PT ;  /* 0x0000000bff077c10 */ /* 0x000fca00097fe4ff */
[----:B0-----:R-:W3:Y:S01]  /*0180*/  LDG.E.U16 R6, desc[UR4][R6.64] ;  /* 0x0000000406067981 */ /* 0x001ee2000c1e1500 */
[----:B-1----:R-:W-:-:S06]  /*0190*/  IMAD.WIDE.U32 R4, R0, 0x4, R4 ;  /* 0x0000000400047825 */ /* 0x002fcc00078e0004 */
[----:B------:R-:W4:Y:S04]  /*01a0*/  LDG.E R4, desc[UR4][R4.64] ;  /* 0x0000000404047981 */ /* 0x000f28000c1e1900 */
[----:B--2---:R-:W2:Y:S01]  /*01b0*/  LDG.E.CONSTANT R2, desc[UR4][R2.64] ;  /* 0x0000000402027981 */ /* 0x004ea2000c1e9900 */
[C---:B---3--:R-:W-:Y:S02]  /*01c0*/  PRMT R8, R6.reuse, 0x8880, RZ ;  /* 0x0000888006087816 */ /* 0x048fe400000000ff */
[----:B------:R-:W-:-:S04]  /*01d0*/  PRMT R9, R6, 0x9991, RZ ;  /* 0x0000999106097816 */ /* 0x000fc800000000ff */
[----:B------:R-:W-:Y:S08]  /*01e0*/  I2F.F16 R8, R8 ;  /* 0x0000000800087306 */ /* 0x000ff00000200c00 */
[----:B------:R-:W0:Y:S01]  /*01f0*/  I2F.F16 R9, R9 ;  /* 0x0000000900097306 */ /* 0x000e220000200c00 */
[----:B--2---:R-:W-:Y:S02]  /*0200*/  F2FP.F16.F32.PACK_AB R3, RZ, R2 ;  /* 0x00000002ff03723e */ /* 0x004fe400000000ff */
[----:B0-----:R-:W-:-:S05]  /*0210*/  PRMT R8, R8, 0x5410, R9 ;  /* 0x0000541008087816 */ /* 0x001fca0000000009 */
[----:B------:R-:W-:-:S04]  /*0220*/  HMUL2 R3, R8, R3.H0_H0 ;  /* 0x2000000308037232 */ /* 0x000fc80000000000 */
[----:B----4-:R-:W-:-:S05]  /*0230*/  HADD2 R2, R3, R4 ;  /* 0x0000000403027230 */ /* 0x010fca0000000000 */
[--C-:B------:R-:W-:Y:S02]  /*0240*/  HADD2.F32 R3, -RZ, R2.reuse.H0_H0 ;  /* 0x20000002ff037230 */ /* 0x100fe40000004100 */
[----:B------:R-:W-:-:S05]  /*0250*/  HADD2.F32 R4, -RZ, R2.H1_H1 ;  /* 0x30000002ff047230 */ /* 0x000fca0000004100 */
[----:B------:R-:W-:-:S04]  /*0260*/  FADD.FTZ R4, R3, R4 ;  /* 0x0000000403047221 */ /* 0x000fc80000010000 */
[----:B------:R-:W-:-:S07]  /*0270*/  FADD.FTZ R4, RZ, R4 ;  /* 0x00000004ff047221 */ /* 0x000fce0000010000 */
.L_x_535:
[----:B0-----:R-:W-:Y:S05]  /*0280*/  BSYNC.RECONVERGENT B0 ;  /* 0x0000000000007941 */ /* 0x001fea0003800200 */
.L_x_534:
[----:B------:R-:W0:Y:S01]  /*0290*/  SHFL.BFLY PT, R3, R4, 0x10, 0x1f ;  /* 0x0e001f0004037f89 */ /* 0x000e2200000e0000 */
[----:B------:R-:W1:Y:S01]  /*02a0*/  LDCU UR6, c[0x0][0x360] ;  /* 0x00006c00ff0677ac */ /* 0x000e620008000800 */
[----:B------:R-:W-:Y:S01]  /*02b0*/  BSSY.RECONVERGENT B0, `(.L_x_536) ;  /* 0x0000035000007945 */ /* 0x000fe20003800200 */
[----:B-1----:R-:W-:Y:S01]  /*02c0*/  I2FP.F32.U32 R10, UR6 ;  /* 0x00000006000a7c45 */ /* 0x002fe20008201000 */
[----:B0-----:R-:W-:Y:S01]  /*02d0*/  FADD.FTZ R5, R3, R4 ;  /* 0x0000000403057221 */ /* 0x001fe20000010000 */
[----:B------:R-:W-:-:S03]  /*02e0*/  MOV R4, 0x400 ;  /* 0x0000040000047802 */ /* 0x000fc60000000f00 */
[----:B------:R-:W-:Y:S01]  /*02f0*/  FMUL.FTZ R11, R10, 0.03125 ;  /* 0x3d0000000a0b7820 */ /* 0x000fe20000410000 */
[----:B------:R-:W-:Y:S01]  /*0300*/  I2FP.F32.U32 R10, R0 ;  /* 0x00000000000a7245 */ /* 0x000fe20000201000 */
[----:B------:R-:W0:Y:S03]  /*0310*/  SHFL.BFLY PT, R6, R5, 0x8, 0x1f ;  /* 0x0d001f0005067f89 */ /* 0x000e2600000e0000 */
[----:B------:R-:W-:Y:S01]  /*0320*/  FSETP.GT.FTZ.AND P2, PT, R11, R10, PT ;  /* 0x0000000a0b00720b */ /* 0x000fe20003f54000 */
[----:B0-----:R-:W-:Y:S01]  /*0330*/  FADD.FTZ R6, R5, R6 ;  /* 0x0000000605067221 */ /* 0x001fe20000010000 */
[----:B------:R-:W-:-:S04]  /*0340*/  LOP3.LUT P3, R5, R0, 0x1f, RZ, 0xc0, !PT ;  /* 0x0000001f00057812 */ /* 0x000fc8000786c0ff */
[----:B------:R-:W0:Y:S02]  /*0350*/  SHFL.BFLY PT, R3, R6, 0x4, 0x1f ;  /* 0x0c801f0006037f89 */ /* 0x000e2400000e0000 */
[----:B0-----:R-:W-:Y:S01]  /*0360*/  FADD.FTZ R7, R6, R3 ;  /* 0x0000000306077221 */ /* 0x001fe20000010000 */
[----:B------:R-:W-:Y:S01]  /*0370*/  IADD3 R6, PT, PT, R4, 0x8, RZ ;  /* 0x0000000804067810 */ /* 0x000fe20007ffe0ff */
[----:B------:R-:W0:Y:S03]  /*0380*/  S2R R3, SR_CgaCtaId ;  /* 0x0000000000037919 */ /* 0x000e260000008800 */
[----:B------:R-:W1:Y:S02]  /*0390*/  SHFL.BFLY PT, R8, R7, 0x2, 0x1f ;  /* 0x0c401f0007087f89 */ /* 0x000e6400000e0000 */
[----:B-1----:R-:W-:Y:S01]  /*03a0*/  FADD.FTZ R8, R7, R8 ;  /* 0x0000000807087221 */ /* 0x002fe20000010000 */
[----:B0-----:R-:W-:-:S04]  /*03b0*/  LEA R7, R3, R6, 0x18 ;  /* 0x0000000603077211 */ /* 0x001fc800078ec0ff */
[----:B------:R-:W0:Y:S01]  /*03c0*/  SHFL.BFLY PT, R9, R8, 0x1, 0x1f ;  /* 0x0c201f0008097f89 */ /* 0x000e2200000e0000 */
[-C--:B------:R-:W-:Y:S02]  /*03d0*/  LEA.HI R6, R0, R7.reuse, RZ, 0x1d ;  /* 0x0000000700067211 */ /* 0x080fe400078fe8ff */
[----:B------:R-:W-:Y:S01]  /*03e0*/  LEA R7, R5, R7, 0x2 ;  /* 0x0000000705077211 */ /* 0x000fe200078e10ff */
[----:B0-----:R-:W-:Y:S01]  /*03f0*/  FADD.FTZ R13, R8, R9 ;  /* 0x00000009080d7221 */ /* 0x001fe20000010000 */
[----:B------:R-:W-:-:S04]  /*0400*/  MOV R8, RZ ;  /* 0x000000ff00087202 */ /* 0x000fc80000000f00 */
[----:B------:R-:W-:Y:S01]  /*0410*/  @!P3 STS [R6], R13 ;  /* 0x0000000d0600b388 */ /* 0x000fe20000000800 */
[----:B------:R-:W-:Y:S01]  /*0420*/  BAR.SYNC.DEFER_BLOCKING 0x0 ;  /* 0x0000000000007b1d */ /* 0x000fe20000010000 */
[----:B------:R-:W-:-:S13]  /*0430*/  ISETP.NE.AND P3, PT, R0, RZ, PT ;  /* 0x000000ff0000720c */ /* 0x000fda0003f65270 */
[----:B------:R-:W-:Y:S01]  /*0440*/  @!P3 I2FP.F32.S32 R14, UR8 ;  /* 0x00000008000ebc45 */ /* 0x000fe20008201400 */
[----:B------:R-:W0:Y:S04]  /*0450*/  @P2 LDS R8, [R7] ;  /* 0x0000000007082984 */ /* 0x000e280000000800 */
[----:B0-----:R-:W0:Y:S02]  /*0460*/  SHFL.BFLY PT, R9, R8, 0x10, 0x1f ;  /* 0x0e001f0008097f89 */ /* 0x001e2400000e0000 */
[----:B0-----:R-:W-:Y:S02]  /*0470*/  FADD.FTZ R9, R9, R8 ;  /* 0x0000000809097221 */ /* 0x001fe40000010000 */
[----:B------:R-:W0:Y:S03]  /*0480*/  @!P3 MUFU.RCP R8, R14 ;  /* 0x0000000e0008b308 */ /* 0x000e260000001000 */
        /* <DEDUP_REMOVED lines=14> */
[----:B------:R-:W-:Y:S01]  /*0570*/  LEA R12, R3, R4, 0x18 ;  /* 0x00000004030c7211 */ /* 0x000fe200078ec0ff */
[--C-:B0-----:R-:W-:Y:S02]  /*0580*/  HADD2.F32 R9, -RZ, R2.reuse.H1_H1 ;  /* 0x30000002ff097230 */ /* 0x101fe40000004100 */
[----:B------:R-:W-:Y:S02]  /*0590*/  HADD2.F32 R11, -RZ, R2.H0_H0 ;  /* 0x20000002ff0b7230 */ /* 0x000fe40000004100 */
[----:B------:R-:W0:Y:S02]  /*05a0*/  LDS R8, [R12] ;  /* 0x000000000c087984 */ /* 0x000e240000000800 */
[--C-:B0-----:R-:W-:Y:S01]  /*05b0*/  FADD.FTZ R9, R9, -R8.reuse ;  /* 0x8000000809097221 */ /* 0x101fe20000010000 */
[----:B------:R-:W-:-:S03]  /*05c0*/  FADD.FTZ R8, R11, -R8 ;  /* 0x800000080b087221 */ /* 0x000fc60000010000 */
[----:B------:R-:W-:-:S04]  /*05d0*/  FMUL.FTZ R9, R9, R9 ;  /* 0x0000000909097220 */ /* 0x000fc80000410000 */
[----:B------:R-:W-:-:S04]  /*05e0*/  FFMA.FTZ R9, R8, R8, R9 ;  /* 0x0000000808097223 */ /* 0x000fc80000010009 */
[----:B------:R-:W-:-:S07]  /*05f0*/  FADD.FTZ R10, RZ, R9 ;  /* 0x00000009ff0a7221 */ /* 0x000fce0000010000 */
.L_x_537:
[----:B------:R-:W-:Y:S05]  /*0600*/  BSYNC.RECONVERGENT B0 ;  /* 0x0000000000007941 */ /* 0x000fea0003800200 */
.L_x_536:
        /* <DEDUP_REMOVED lines=11> */
[----:B0-----:R-:W-:Y:S02]  /*06c0*/  FADD.FTZ R13, R12, R13 ;  /* 0x0000000d0c0d7221 */ /* 0x001fe40000010000 */
[----:B------:R-:W0:Y:S03]  /*06d0*/  @!P3 LDC R12, c[0x0][0x3b0] ;  /* 0x0000ec00ff0cbb82 */ /* 0x000e260000000800 */
[----:B------:R1:W-:Y:S05]  /*06e0*/  @!P4 STS [R6], R13 ;  /* 0x0000000d0600c388 */ /* 0x0003ea0000000800 */
[----:B------:R-:W-:Y:S01]  /*06f0*/  BAR.SYNC.DEFER_BLOCKING 0x0 ;  /* 0x0000000000007b1d */ /* 0x000fe20000010000 */
[----:B-1----:R-:W-:-:S06]  /*0700*/  @!P3 I2FP.F32.S32 R13, UR8 ;  /* 0x00000008000dbc45 */ /* 0x002fcc0008201400 */
[----:B------:R-:W0:Y:S01]  /*0710*/  @!P3 MUFU.RCP R13, R13 ;  /* 0x0000000d000db308 */ /* 0x000e220000001000 */
[----:B------:R-:W1:Y:S04]  /*0720*/  @P2 LDS R5, [R7] ;  /* 0x0000000007052984 */ /* 0x000e680000000800 */
[----:B-1----:R-:W1:Y:S02]  /*0730*/  SHFL.BFLY PT, R8, R5, 0x10, 0x1f ;  /* 0x0e001f0005087f89 */ /* 0x002e6400000e0000 */
[----:B-1----:R-:W-:-:S05]  /*0740*/  FADD.FTZ R8, R8, R5 ;  /* 0x0000000508087221 */ /* 0x002fca0000010000 */
[----:B------:R-:W1:Y:S02]  /*0750*/  SHFL.BFLY PT, R9, R8, 0x8, 0x1f ;  /* 0x0d001f0008097f89 */ /* 0x000e6400000e0000 */
[----:B-1----:R-:W-:-:S05]  /*0760*/  FADD.FTZ R9, R8, R9 ;  /* 0x0000000908097221 */ /* 0x002fca0000010000 */
[----:B------:R-:W1:Y:S02]  /*0770*/  SHFL.BFLY PT, R10, R9, 0x4, 0x1f ;  /* 0x0c801f00090a7f89 */ /* 0x000e6400000e0000 */
[----:B-1----:R-:W-:Y:S01]  /*0780*/  FADD.FTZ R10, R9, R10 ;  /* 0x0000000a090a7221 */ /* 0x002fe20000010000 */
[----:B------:R-:W-:-:S04]  /*0790*/  @!P3 LEA R9, R3, R4, 0x18 ;  /* 0x000000040309b211 */ /* 0x000fc800078ec0ff */
[----:B------:R-:W1:Y:S02]  /*07a0*/  SHFL.BFLY PT, R11, R10, 0x2, 0x1f ;  /* 0x0c401f000a0b7f89 */ /* 0x000e6400000e0000 */
[----:B-1----:R-:W-:-:S05]  /*07b0*/  FADD.FTZ R11, R10, R11 ;  /* 0x0000000b0a0b7221 */ /* 0x002fca0000010000 */
[----:B------:R-:W1:Y:S02]  /*07c0*/  SHFL.BFLY PT, R6, R11, 0x1, 0x1f ;  /* 0x0c201f000b067f89 */ /* 0x000e6400000e0000 */
[----:B-1----:R-:W-:Y:S02]  /*07d0*/  FADD.FTZ R5, R11, R6 ;  /* 0x000000060b057221 */ /* 0x002fe40000010000 */
[----:B------:R-:W1:Y:S02]  /*07e0*/  @P0 LDC.64 R6, c[0x0][0x3c8] ;  /* 0x0000f200ff060b82 */ /* 0x000e640000000a00 */
[----:B0-----:R-:W-:Y:S01]  /*07f0*/  @!P3 FFMA.FTZ R8, R5, R13, R12 ;  /* 0x0000000d0508b223 */ /* 0x001fe2000001000c */
[----:B------:R-:W-:-:S05]  /*0800*/  HFMA2 R5, -RZ, RZ, -1.875, 0 ;  /* 0xbf800000ff057431 */ /* 0x000fca00000001ff */
[----:B------:R-:W0:Y:S01]  /*0810*/  @!P3 MUFU.RSQ R8, R8 ;  /* 0x000000080008b308 */ /* 0x000e220000001400 */
[----:B-1----:R1:W5:Y:S04]  /*0820*/  @P0 LDG.E.CONSTANT R5, desc[UR4][R6.64] ;  /* 0x0000000406050981 */ /* 0x002368000c1e9900 */
[----:B0-----:R1:W-:Y:S01]  /*0830*/  @!P3 STS [R9+0x4], R8 ;  /* 0x000004080900b388 */ /* 0x0013e20000000800 */
[----:B------:R-:W-:Y:S06]  /*0840*/  BAR.SYNC.DEFER_BLOCKING 0x0 ;  /* 0x0000000000007b1d */ /* 0x000fec0000010000 */
[----:B------:R-:W-:Y:S05]  /*0850*/  @P1 EXIT ;  /* 0x000000000000194d */ /* 0x000fea0003800000 */
[----:B------:R-:W0:Y:S01]  /*0860*/  S2R R13, SR_CTAID.X ;  /* 0x00000000000d7919 */ /* 0x000e220000002500 */
[----:B------:R-:W2:Y:S01]  /*0870*/  LDC.64 R10, c[0x0][0x3a0] ;  /* 0x0000e800ff0a7b82 */ /* 0x000ea20000000a00 */
[----:B------:R-:W3:Y:S01]  /*0880*/  LDCU UR6, c[0x0][0x3b4] ;  /* 0x00007680ff0677ac */ /* 0x000ee20008000800 */
[----:B------:R-:W-:-:S04]  /*0890*/  SHF.L.U32 R12, R0, 0x1, RZ ;  /* 0x00000001000c7819 */ /* 0x000fc800000006ff */
[C---:B------:R-:W-:Y:S02]  /*08a0*/  LOP3.LUT R14, R12.reuse, 0x1e, RZ, 0xc0, !PT ;  /* 0x0000001e0c0e7812 */ /* 0x040fe400078ec0ff */
[----:B-1----:R-:W1:Y:S01]  /*08b0*/  LDC.64 R8, c[0x0][0x3a8] ;  /* 0x0000ea00ff087b82 */ /* 0x002e620000000a00 */
[----:B------:R-:W-:-:S07]  /*08c0*/  LOP3.LUT R12, R12, 0x7e0, RZ, 0xc0, !PT ;  /* 0x000007e00c0c7812 */ /* 0x000fce00078ec0ff */
[----:B------:R-:W4:Y:S01]  /*08d0*/  LDC.64 R6, c[0x0][0x390] ;  /* 0x0000e400ff067b82 */ /* 0x000f220000000a00 */
[----:B--2---:R-:W-:-:S06]  /*08e0*/  IMAD.WIDE.U32 R10, R0, 0x4, R10 ;  /* 0x00000004000a7825 */ /* 0x004fcc00078e000a */
[----:B------:R-:W2:Y:S01]  /*08f0*/  LDG.E R10, desc[UR4][R10.64] ;  /* 0x000000040a0a7981 */ /* 0x000ea2000c1e1900 */
[----:B0-----:R-:W-:-:S05]  /*0900*/  LEA R13, R13, R14, 0x5 ;  /* 0x0000000e0d0d7211 */ /* 0x001fca00078e28ff */
[----:B---3--:R-:W-:Y:S02]  /*0910*/  IMAD R14, R12, UR6, R13 ;  /* 0x000000060c0e7c24 */ /* 0x008fe4000f8e020d */
[----:B-1----:R-:W-:-:S03]  /*0920*/  IMAD.WIDE.U32 R12, R0, 0x4, R8 ;  /* 0x00000004000c7825 */ /* 0x002fc600078e0008 */
[----:B------:R-:W-:-:S03]  /*0930*/  SHF.R.U32.HI R0, RZ, 0x1, R14 ;  /* 0x00000001ff007819 */ /* 0x000fc6000001160e */
[----:B------:R-:W3:Y:S02]  /*0940*/  LDG.E R12, desc[UR4][R12.64] ;  /* 0x000000040c0c7981 */ /* 0x000ee4000c1e1900 */
[----:B----4-:R-:W-:-:S05]  /*0950*/  IMAD.WIDE.U32 R6, R0, 0x4, R6 ;  /* 0x0000000400067825 */ /* 0x010fca00078e0006 */
[----:B------:R-:W4:Y:S01]  /*0960*/  LDG.E R14, desc[UR4][R6.64] ;  /* 0x00000004060e7981 */ /* 0x000f22000c1e1900 */
[----:B------:R-:W-:-:S06]  /*0970*/  LEA R9, R3, R4, 0x18 ;  /* 0x0000000403097211 */ /* 0x000fcc00078ec0ff */
[----:B------:R-:W0:Y:S01]  /*0980*/  LDS.64 R8, [R9] ;  /* 0x0000000009087984 */ /* 0x000e220000000a00 */
        /* <DEDUP_REMOVED lines=28> */
.L_x_538:
[----:B------:R-:W0:Y:S01]  /*0b50*/  LDC.64 R2, c[0x0][0x380] ;  /* 0x0000e000ff027b82 */ /* 0x000e220000000a00 */
[----:B------:R-:W-:Y:S01]  /*0b60*/  F2FP.F16.F32.PACK_AB R11, R11, R4 ;  /* 0x000000040b0b723e */ /* 0x000fe200000000ff */
[----:B0-----:R-:W-:-:S05]  /*0b70*/  IMAD.WIDE.U32 R2, R0, 0x4, R2 ;  /* 0x0000000400027825 */ /* 0x001fca00078e0002 */
[----:B------:R-:W-:Y:S01]  /*0b80*/  STG.E desc[UR4][R2.64], R11 ;  /* 0x0000000b02007986 */ /* 0x000fe2000c101904 */
[----:B------:R-:W-:Y:S05]  /*0b90*/  EXIT ;  /* 0x000000000000794d */ /* 0x000fea0003800000 */
.L_x_539:
        /* <DEDUP_REMOVED lines=14> */
.L_x_609:


//--------------------- .text._ZN17fastertransformer46add_bias_input_layernorm_COL32_int8I_DataTypeOI6__halfEEvPT_PKaS5_PKS2_S7_S7_iiPKfS9_ --------------------------
	.section	.text._ZN17fastertransformer46add_bias_input_layernorm_COL32_int8I_DataTypeOI6__halfEEvPT_PKaS5_PKS2_S7_S7_iiPKfS9_,"ax",@progbits
	.align	128
        .global         _ZN17fastertransformer46add_bias_input_layernorm_COL32_int8I_DataTypeOI6__halfEEvPT_PKaS5_PKS2_S7_S7_iiPKfS9_
        .type           _ZN17fastertransformer46add_bias_input_layernorm_COL32_int8I_DataTypeOI6__halfEEvPT_PKaS5_PKS2_S7_S7_iiPKfS9_,@function
        .size           _ZN17fastertransformer46add_bias_input_layernorm_COL32_int8I_DataTypeOI6__halfEEvPT_PKaS5_PKS2_S7_S7_iiPKfS9_,(.L_x_610 - _ZN17fastertransformer46add_bias_input_layernorm_COL32_int8I_DataTypeOI6__halfEEvPT_PKaS5_PKS2_S7_S7_iiPKfS9_)
        .other          _ZN17fastertransformer46add_bias_input_layernorm_COL32_int8I_DataTypeOI6__halfEEvPT_PKaS5_PKS2_S7_S7_iiPKfS9_,@"STO_CUDA_ENTRY STV_DEFAULT"
_ZN17fastertransformer46add_bias_input_layernorm_COL32_int8I_DataTypeOI6__halfEEvPT_PKaS5_PKS2_S7_S7_iiPKfS9_:
.text._ZN17fastertransformer46add_bias_input_layernorm_COL32_int8I_DataTypeOI6__halfEEvPT_PKaS5_PKS2_S7_S7_iiPKfS9_:
[----:B------:R-:W-:Y:S01]  /*0000*/  LDC R1, c[0x0][0x37c] ;  /* 0x0000df00ff017b82 */ /* 0x000fe20000000800 */
[----:B------:R-:W0:Y:S01]  /*0010*/  S2R R3, SR_TID.X ;  /* 0x0000000000037919 */ /* 0x000e220000002100 */
[----:B------:R-:W1:Y:S06]  /*0020*/  LDCU UR4, c[0x0][0x3b0] ;  /* 0x00007600ff0477ac */ /* 0x000e6c0008000800 */
[----:B------:R-:W2:Y:S01]  /*0030*/  LDC.64 R10, c[0x0][0x398] ;  /* 0x0000e600ff0a7b82 */ /* 0x000ea20000000a00 */
[----:B------:R-:W3:Y:S01]  /*0040*/  S2R R5, SR_CTAID.X ;  /* 0x0000000000057919 */ /* 0x000ee20000002500 */
[----:B------:R-:W4:Y:S01]  /*0050*/  LDCU.64 UR10, c[0x0][0x388] ;  /* 0x00007100ff0a77ac */ /* 0x000f220008000a00 */
[----:B------:R-:W5:Y:S05]  /*0060*/  LDCU.64 UR6, c[0x0][0x390] ;  /* 0x00007200ff0677ac */ /* 0x000f6a0008000a00 */
[----:B------:R-:W1:Y:S01]  /*0070*/  LDC.64 R6, c[0x0][0x3b8] ;  /* 0x0000ee00ff067b82 */ /* 0x000e620000000a00 */
[----:B------:R-:W1:Y:S07]  /*0080*/  LDCU.64 UR8, c[0x0][0x358] ;  /* 0x00006b00ff0877ac */ /* 0x000e6e0008000a00 */
[----:B------:R-:W4:Y:S01]  /*0090*/  LDC.64 R8, c[0x0][0x3c0] ;  /* 0x0000f000ff087b82 */ /* 0x000f220000000a00 */
[----:B0-----:R-:W-:-:S02]  /*00a0*/  LOP3.LUT P1, R2, R3, 0x1f, RZ, 0xc0, !PT ;  /* 0x0000001f03027812 */ /* 0x001fc4000782c0ff */
[C---:B------:R-:W-:Y:S01]  /*00b0*/  LOP3.LUT R0, R3.reuse, 0x3e0, RZ, 0xc0, !PT ;  /* 0x000003e003007812 */ /* 0x040fe200078ec0ff */
[----:B--2---:R-:W-:Y:S01]  /*00c0*/  IMAD.WIDE.U32 R10, R3, 0x2, R10 ;  /* 0x00000002030a7825 */ /* 0x004fe200078e000a */
[----:B---3--:R-:W-:Y:S01]  /*00d0*/  LEA R5, R5, R2, 0x5 ;  /* 0x0000000205057211 */ /* 0x008fe200078e28ff */
[----:B-1----:R-:W2:Y:S04]  /*00e0*/  LDG.E.CONSTANT R6, desc[UR8][R6.64] ;  /* 0x0000000806067981 */ /* 0x002ea8000c1e9900 */
[----:B------:R-:W-:Y:S01]  /*00f0*/  IMAD R0, R0, UR4, R5 ;  /* 0x0000000400007c24 */ /* 0x000fe2000f8e0205 */
[----:B------:R-:W3:Y:S04]  /*0100*/  LDG.E.U16.CONSTANT R10, desc[UR8][R10.64] ;  /* 0x000000080a0a7981 */ /* 0x000ee8000c1e9500 */
[----:B------:R-:W-:Y:S01]  /*0110*/  SHF.R.S32.HI R13, RZ, 0x1f, R0 ;  /* 0x0000001fff0d7819 */ /* 0x000fe20000011400 */
[----:B----4-:R-:W4:Y:S01]  /*0120*/  LDG.E.CONSTANT R8, desc[UR8][R8.64] ;  /* 0x0000000808087981 */ /* 0x010f22000c1e9900 */
[----:B------:R-:W-:-:S04]  /*0130*/  IADD3 R4, P0, PT, R0, UR10, RZ ;  /* 0x0000000a00047c10 */ /* 0x000fc8000ff1e0ff */
[----:B------:R-:W-:Y:S02]  /*0140*/  IADD3.X R5, PT, PT, R13, UR11, RZ, P0, !PT ;  /* 0x0000000b0d057c10 */ /* 0x000fe400087fe4ff */
[----:B-----5:R-:W-:-:S03]  /*0150*/  IADD3 R12, P0, PT, R0, UR6, RZ ;  /* 0x00000006000c7c10 */ /* 0x020fc6000ff1e0ff */
[----:B------:R-:W5:Y:S01]  /*0160*/  LDG.E.S8.CONSTANT R4, desc[UR8][R4.64] ;  /* 0x0000000804047981 */ /* 0x000f62000c1e9300 */
[----:B------:R-:W-:-:S05]  /*0170*/  IADD3.X R13, PT, PT, R13, UR7, RZ, P0, !PT ;  /* 0x000000070d0d7c10 */ /* 0x000fca00087fe4ff */
[----:B------:R-:W2:Y:S01]  /*0180*/  LDG.E.S8.CONSTANT R12, desc[UR8][R12.64] ;  /* 0x000000080c0c7981 */ /* 0x000ea2000c1e9300 */
[----:B------:R-:W0:Y:S01]  /*0190*/  LDCU UR4, c[0x0][0x360] ;  /* 0x00006c00ff0477ac */ /* 0x000e220008000800 */
[----:B------:R-:W1:Y:S01]  /*01a0*/  S2UR UR6, SR_CgaCtaId ;  /* 0x00000000000679c3 */ /* 0x000e620000008800 */
[----:B-----5:R-:W5:Y:S08]  /*01b0*/  I2F.S16 R17, R4 ;  /* 0x0000000400117306 */ /* 0x020f700000101400 */
[----:B--2---:R-:W4:Y:S01]  /*01c0*/  I2F.S16 R15, R12 ;  /* 0x0000000c000f7306 */ /* 0x004f220000101400 */
[----:B---3--:R-:W-:-:S02]  /*01d0*/  HADD2.F32 R14, -RZ, R10.H0_H0 ;  /* 0x2000000aff0e7230 */ /* 0x008fc40000004100 */
[----:B-----5:R-:W-:-:S04]  /*01e0*/  FMUL.FTZ R17, R6, R17 ;  /* 0x0000001106117220 */ /* 0x020fc80000410000 */
        /* <DEDUP_REMOVED lines=15> */
[----:B-1----:R-:W-:Y:S01]  /*02e0*/  ULEA UR5, UR6, UR5, 0x18 ;  /* 0x0000000506057291 */ /* 0x002fe2000f8ec0ff */
[----:B------:R-:W-:-:S04]  /*02f0*/  I2FP.F32.U32 R4, R3 ;  /* 0x0000000300047245 */ /* 0x000fc80000201000 */
[----:B------:R-:W-:Y:S02]  /*0300*/  FSETP.GT.FTZ.AND P0, PT, R11, R4, PT ;  /* 0x000000040b00720b */ /* 0x000fe40003f14000 */
[----:B------:R-:W-:Y:S01]  /*0310*/  LEA.HI R4, R3, UR5, RZ, 0x1d ;  /* 0x0000000503047c11 */ /* 0x000fe2000f8fe8ff */
[----:B0-----:R-:W-:-:S05]  /*0320*/  FADD.FTZ R7, R9, R8 ;  /* 0x0000000809077221 */ /* 0x001fca0000010000 */
        /* <DEDUP_REMOVED lines=9> */
[----:B------:R-:W0:Y:S01]  /*03c0*/  SHFL.BFLY PT, R11, R10, 0x4, 0x1f ;  /* 0x0c801f000a0b7f89 */ /* 0x000e2200000e0000 */
[----:B------:R-:W-:-:S13]  /*03d0*/  ISETP.NE.AND P1, PT, R3, RZ, PT ;  /* 0x000000ff0300720c */ /* 0x000fda0003f25270 */
[----:B------:R-:W1:Y:S01]  /*03e0*/  @!P1 LDC R13, c[0x0][0x3b4] ;  /* 0x0000ed00ff0d9b82 */ /* 0x000e620000000800 */
[----:B0-----:R-:W-:-:S05]  /*03f0*/  FADD.FTZ R11, R10, R11 ;  /* 0x0000000b0a0b7221 */ /* 0x001fca0000010000 */
[----:B------:R-:W0:Y:S01]  /*0400*/  SHFL.BFLY PT, R12, R11, 0x2, 0x1f ;  /* 0x0c401f000b0c7f89 */ /* 0x000e2200000e0000 */
[----:B-1----:R-:W-:Y:S01]  /*0410*/  @!P1 I2FP.F32.S32 R8, R13 ;  /* 0x0000000d00089245 */ /* 0x002fe20000201400 */
        /* <DEDUP_REMOVED lines=17> */
[----:B------:R-:W2:Y:S01]  /*0530*/  SHFL.BFLY PT, R15, R14, 0x4, 0x1f ;  /* 0x0c801f000e0f7f89 */ /* 0x000ea200000e0000 */
[----:B------:R-:W-:Y:S01]  /*0540*/  ISETP.NE.AND P2, PT, R2, RZ, PT ;  /* 0x000000ff0200720c */ /* 0x000fe20003f45270 */
[----:B0-----:R-:W-:-:S04]  /*0550*/  IMAD.WIDE.U32 R10, R3, 0x2, R10 ;  /* 0x00000002030a7825 */ /* 0x001fc800078e000a */
[----:B------:R-:W0:Y:S01]  /*0560*/  @!P1 LDC R12, c[0x0][0x3b4] ;  /* 0x0000ed00ff0c9b82 */ /* 0x000e220000000800 */
[----:B------:R-:W3:Y:S01]  /*0570*/  LDG.E.U16.CONSTANT R7, desc[UR8][R10.64] ;  /* 0x000000080a077981 */ /* 0x000ee2000c1e9500 */
[----:B--2---:R-:W-:-:S05]  /*0580*/  FADD.FTZ R15, R14, R15 ;  /* 0x0000000f0e0f7221 */ /* 0x004fca0000010000 */
[----:B------:R-:W2:Y:S02]  /*0590*/  SHFL.BFLY PT, R16, R15, 0x2, 0x1f ;  /* 0x0c401f000f107f89 */ /* 0x000ea400000e0000 */
[----:B--2---:R-:W-:-:S05]  /*05a0*/  FADD.FTZ R16, R15, R16 ;  /* 0x000000100f107221 */ /* 0x004fca0000010000 */
[----:B------:R-:W2:Y:S01]  /*05b0*/  SHFL.BFLY PT, R13, R16, 0x1, 0x1f ;  /* 0x0c201f00100d7f89 */ /* 0x000ea200000e0000 */
[----:B-1----:R-:W-:-:S05]  /*05c0*/  IMAD.WIDE.U32 R8, R3, 0x2, R8 ;  /* 0x0000000203087825 */ /* 0x002fca00078e0008 */
[----:B------:R1:W4:Y:S01]  /*05d0*/  LDG.E.U16.CONSTANT R3, desc[UR8][R8.64] ;  /* 0x0000000808037981 */ /* 0x000322000c1e9500 */
[----:B--2---:R-:W-:-:S05]  /*05e0*/  FADD.FTZ R13, R16, R13 ;  /* 0x0000000d100d7221 */ /* 0x004fca0000010000 */
[----:B------:R-:W-:Y:S01]  /*05f0*/  @!P2 STS [R4], R13 ;  /* 0x0000000d0400a388 */ /* 0x000fe20000000800 */
[----:B------:R-:W-:Y:S01]  /*0600*/  MOV R2, RZ ;  /* 0x000000ff00027202 */ /* 0x000fe20000000f00 */
[----:B------:R-:W-:Y:S06]  /*0610*/  BAR.SYNC.DEFER_BLOCKING 0x0 ;  /* 0x0000000000007b1d */ /* 0x000fec0000010000 */
[----:B------:R-:W2:Y:S04]  /*0620*/  @P0 LDS R2, [R6] ;  /* 0x0000000006020984 */ /* 0x000ea80000000800 */
[----:B--2---:R-:W2:Y:S02]  /*0630*/  SHFL.BFLY PT, R15, R2, 0x10, 0x1f ;  /* 0x0e001f00020f7f89 */ /* 0x004ea400000e0000 */
[----:B--2---:R-:W-:-:S05]  /*0640*/  FADD.FTZ R15, R15, R2 ;  /* 0x000000020f0f7221 */ /* 0x004fca0000010000 */
[----:B-1----:R-:W1:Y:S02]  /*0650*/  SHFL.BFLY PT, R8, R15, 0x8, 0x1f ;  /* 0x0d001f000f087f89 */ /* 0x002e6400000e0000 */
[----:B-1----:R-:W-:-:S05]  /*0660*/  FADD.FTZ R8, R15, R8 ;  /* 0x000000080f087221 */ /* 0x002fca0000010000 */
[----:B------:R-:W1:Y:S02]  /*0670*/  SHFL.BFLY PT, R9, R8, 0x4, 0x1f ;  /* 0x0c801f0008097f89 */ /* 0x000e6400000e0000 */
[----:B-1----:R-:W-:-:S05]  /*0680*/  FADD.FTZ R9, R8, R9 ;  /* 0x0000000908097221 */ /* 0x002fca0000010000 */
[----:B------:R-:W1:Y:S01]  /*0690*/  SHFL.BFLY PT, R10, R9, 0x2, 0x1f ;  /* 0x0c401f00090a7f89 */ /* 0x000e6200000e0000 */
[----:B0-----:R-:W-:-:S04]  /*06a0*/  @!P1 I2FP.F32.S32 R12, R12 ;  /* 0x0000000c000c9245 */ /* 0x001fc80000201400 */
[----:B------:R-:W0:Y:S01]  /*06b0*/  @!P1 MUFU.RCP R13, R12 ;  /* 0x0000000c000d9308 */ /* 0x000e220000001000 */
[----:B-1----:R-:W-:Y:S02]  /*06c0*/  FADD.FTZ R10, R9, R10 ;  /* 0x0000000a090a7221 */ /* 0x002fe40000010000 */
[----:B------:R-:W1:Y:S03]  /*06d0*/  LDC.64 R8, c[0x0][0x380] ;  /* 0x0000e000ff087b82 */ /* 0x000e660000000a00 */
[----:B------:R-:W2:Y:S02]  /*06e0*/  SHFL.BFLY PT, R11, R10, 0x1, 0x1f ;  /* 0x0c201f000a0b7f89 */ /* 0x000ea400000e0000 */
[----:B--2---:R-:W-:-:S04]  /*06f0*/  FADD.FTZ R4, R10, R11 ;  /* 0x0000000b0a047221 */ /* 0x004fc80000010000 */
[----:B0-----:R-:W-:-:S06]  /*0700*/  @!P1 FFMA.FTZ R4, R4, R13, 9.9999999747524270788e-07 ;  /* 0x358637bd04049423 */ /* 0x001fcc000001000d */
[----:B------:R-:W0:Y:S02]  /*0710*/  @!P1 MUFU.RSQ R4, R4 ;  /* 0x0000000400049308 */ /* 0x000e240000001400 */
[----:B0-----:R-:W-:Y:S01]  /*0720*/  @!P1 STS [UR4+0x4], R4 ;  /* 0x00000404ff009988 */ /* 0x001fe20008000804 */
[----:B------:R-:W-:Y:S06]  /*0730*/  BAR.SYNC.DEFER_BLOCKING 0x0 ;  /* 0x0000000000007b1d */ /* 0x000fec0000010000 */
[----:B------:R-:W0:Y:S01]  /*0740*/  LDS R2, [UR4+0x4] ;  /* 0x00000404ff027984 */ /* 0x000e220008000800 */
[----:B---3--:R-:W-:-:S02]  /*0750*/  HADD2.F32 R7, -RZ, R7.H0_H0 ;  /* 0x20000007ff077230 */ /* 0x008fc40000004100 */
[----:B----4-:R-:W-:Y:S02]  /*0760*/  HADD2.F32 R3, -RZ, R3.H0_H0 ;  /* 0x20000003ff037230 */ /* 0x010fe40000004100 */
[----:B0-----:R-:W-:-:S04]  /*0770*/  FMUL.FTZ R2, R5, R2 ;  /* 0x0000000205027220 */ /* 0x001fc80000410000 */
[----:B------:R-:W-:-:S05]  /*0780*/  FFMA.FTZ R2, R2, R3, R7 ;  /* 0x0000000302027223 */ /* 0x000fca0000010007 */
[----:B------:R-:W-:Y:S01]  /*0790*/  F2FP.F16.F32.PACK_AB R5, RZ, R2 ;  /* 0x00000002ff05723e */ /* 0x000fe200000000ff */
[----:B-1----:R-:W-:-:S05]  /*07a0*/  IMAD.WIDE R2, R0, 0x2, R8 ;  /* 0x0000000200027825 */ /* 0x002fca00078e0208 */
[----:B------:R-:W-:Y:S01]  /*07b0*/  STG.E.U16 desc[UR8][R2.64], R5 ;  /* 0x0000000502007986 */ /* 0x000fe2000c101508 */
[----:B------:R-:W-:Y:S05]  /*07c0*/  EXIT ;  /* 0x000000000000794d */ /* 0x000fea0003800000 */
.L_x_540:
        /* <DEDUP_REMOVED lines=11> */
.L_x_610:


//--------------------- .text._ZN17fastertransformer46add_bias_input_layernorm_COL32_int8I_DataTypeOIfEEvPT_PKaS4_PKS1_S6_S6_iiPKfS8_ --------------------------
	.section	.text._ZN17fastertransformer46add_bias_input_layernorm_COL32_int8I_DataTypeOIfEEvPT_PKaS4_PKS1_S6_S6_iiPKfS8_,"ax",@progbits
	.align	128
        .global         _ZN17fastertransformer46add_bias_input_layernorm_COL32_int8I_DataTypeOIfEEvPT_PKaS4_PKS1_S6_S6_iiPKfS8_
        .type           _ZN17fastertransformer46add_bias_input_layernorm_COL32_int8I_DataTypeOIfEEvPT_PKaS4_PKS1_S6_S6_iiPKfS8_,@function
        .size           _ZN17fastertransformer46add_bias_input_layernorm_COL32_int8I_DataTypeOIfEEvPT_PKaS4_PKS1_S6_S6_iiPKfS8_,(.L_x_611 - _ZN17fastertransformer46add_bias_input_layernorm_COL32_int8I_DataTypeOIfEEvPT_PKaS4_PKS1_S6_S6_iiPKfS8_)
        .other          _ZN17fastertransformer46add_bias_input_layernorm_COL32_int8I_DataTypeOIfEEvPT_PKaS4_PKS1_S6_S6_iiPKfS8_,@"STO_CUDA_ENTRY STV_DEFAULT"
_ZN17fastertransformer46add_bias_input_layernorm_COL32_int8I_DataTypeOIfEEvPT_PKaS4_PKS1_S6_S6_iiPKfS8_:
.text._ZN17fastertransformer46add_bias_input_layernorm_COL32_int8I_DataTypeOIfEEvPT_PKaS4_PKS1_S6_S6_iiPKfS8_:
[----:B------:R-:W-:Y:S01]  /*0000*/  LDC R1, c[0x0][0x37c] ;  /* 0x0000df00ff017b82 */ /* 0x000fe20000000800 */
[----:B------:R-:W0:Y:S01]  /*0010*/  S2R R3, SR_TID.X ;  /* 0x0000000000037919 */ /* 0x000e220000002100 */
[----:B------:R-:W1:Y:S06]  /*0020*/  LDCU UR4, c[0x0][0x3b0] ;  /* 0x00007600ff0477ac */ /* 0x000e6c0008000800 */
[----:B------:R-:W2:Y:S01]  /*0030*/  LDC.64 R6, c[0x0][0x3b8] ;  /* 0x0000ee00ff067b82 */ /* 0x000ea20000000a00 */
[----:B------:R-:W3:Y:S01]  /*0040*/  S2R R5, SR_CTAID.X ;  /* 0x0000000000057919 */ /* 0x000ee20000002500 */
[----:B------:R-:W4:Y:S01]  /*0050*/  LDCU.64 UR10, c[0x0][0x388] ;  /* 0x00007100ff0a77ac */ /* 0x000f220008000a00 */
[----:B------:R-:W5:Y:S05]  /*0060*/  LDCU.64 UR6, c[0x0][0x390] ;  /* 0x00007200ff0677ac */ /* 0x000f6a0008000a00 */
[----:B------:R-:W5:Y:S01]  /*0070*/  LDC.64 R10, c[0x0][0x398] ;  /* 0x0000e600ff0a7b82 */ /* 0x000f620000000a00 */
[----:B------:R-:W2:Y:S07]  /*0080*/  LDCU.64 UR8, c[0x0][0x358] ;  /* 0x00006b00ff0877ac */ /* 0x000eae0008000a00 */
[----:B------:R-:W4:Y:S01]  /*0090*/  LDC.64 R8, c[0x0][0x3c0] ;  /* 0x0000f000ff087b82 */ /* 0x000f220000000a00 */
[----:B--2---:R-:W2:Y:S01]  /*00a0*/  LDG.E.CONSTANT R6, desc[UR8][R6.64] ;  /* 0x0000000806067981 */ /* 0x004ea2000c1e9900 */
[----:B0-----:R-:W-:-:S02]  /*00b0*/  LOP3.LUT P1, R2, R3, 0x1f, RZ, 0xc0, !PT ;  /* 0x0000001f03027812 */ /* 0x001fc4000782c0ff */
[----:B------:R-:W-:Y:S02]  /*00c0*/  LOP3.LUT R0, R3, 0x3e0, RZ, 0xc0, !PT ;  /* 0x000003e003007812 */ /* 0x000fe400078ec0ff */
[----:B---3--:R-:W-:-:S05]  /*00d0*/  LEA R5, R5, R2, 0x5 ;  /* 0x0000000205057211 */ /* 0x008fca00078e28ff */
[----:B-1----:R-:W-:Y:S01]  /*00e0*/  IMAD R0, R0, UR4, R5 ;  /* 0x0000000400007c24 */ /* 0x002fe2000f8e0205 */
[----:B----4-:R-:W3:Y:S04]  /*00f0*/  LDG.E.CONSTANT R8, desc[UR8][R8.64] ;  /* 0x0000000808087981 */ /* 0x010ee8000c1e9900 */
[----:B------:R-:W-:Y:S02]  /*0100*/  SHF.R.S32.HI R4, RZ, 0x1f, R0 ;  /* 0x0000001fff047819 */ /* 0x000fe40000011400 */
[----:B------:R-:W-:-:S04]  /*0110*/  IADD3 R14, P0, PT, R0, UR10, RZ ;  /* 0x0000000a000e7c10 */ /* 0x000fc8000ff1e0ff */
[----:B------:R-:W-:Y:S02]  /*0120*/  IADD3.X R15, PT, PT, R4, UR11, RZ, P0, !PT ;  /* 0x0000000b040f7c10 */ /* 0x000fe400087fe4ff */
[----:B-----5:R-:W-:-:S03]  /*0130*/  IADD3 R12, P0, PT, R0, UR6, RZ ;  /* 0x00000006000c7c10 */ /* 0x020fc6000ff1e0ff */
[----:B------:R-:W4:Y:S01]  /*0140*/  LDG.E.S8.CONSTANT R14, desc[UR8][R14.64] ;  /* 0x000000080e0e7981 */ /* 0x000f22000c1e9300 */
[----:B------:R-:W-:-:S05]  /*0150*/  IADD3.X R13, PT, PT, R4, UR7, RZ, P0, !PT ;  /* 0x00000007040d7c10 */ /* 0x000fca00087fe4ff */
[----:B------:R-:W5:Y:S01]  /*0160*/  LDG.E.S8.CONSTANT R12, desc[UR8][R12.64] ;  /* 0x000000080c0c7981 */ /* 0x000f62000c1e9300 */
[----:B------:R-:W-:-:S06]  /*0170*/  IMAD.WIDE.U32 R10, R3, 0x4, R10 ;  /* 0x00000004030a7825 */ /* 0x000fcc00078e000a */
[----:B------:R-:W3:Y:S01]  /*0180*/  LDG.E.CONSTANT R10, desc[UR8][R10.64] ;  /* 0x000000080a0a7981 */ /* 0x000ee2000c1e9900 */
[----:B------:R-:W0:Y:S01]  /*0190*/  LDCU UR4, c[0x0][0x360] ;  /* 0x00006c00ff0477ac */ /* 0x000e220008000800 */
[----:B------:R-:W1:Y:S01]  /*01a0*/  S2UR UR6, SR_CgaCtaId ;  /* 0x00000000000679c3 */ /* 0x000e620000008800 */
[----:B----4-:R-:W2:Y:S08]  /*01b0*/  I2F.S16 R17, R14 ;  /* 0x0000000e00117306 */ /* 0x010eb00000101400 */
[----:B-----5:R-:W3:Y:S01]  /*01c0*/  I2F.S16 R5, R12 ;  /* 0x0000000c00057306 */ /* 0x020ee20000101400 */
[----:B--2---:R-:W-:-:S04]  /*01d0*/  FMUL.FTZ R17, R6, R17 ;  /* 0x0000001106117220 */ /* 0x004fc80000410000 */
[----:B---3--:R-:W-:-:S04]  /*01e0*/  FFMA.FTZ R5, R8, R5, R17 ;  /* 0x0000000508057223 */ /* 0x008fc80000010011 */
        /* <DEDUP_REMOVED lines=57> */
[----:B-1----:R-:W-:-:S04]  /*0580*/  IMAD.WIDE.U32 R8, R3, 0x4, R8 ;  /* 0x0000000403087825 */ /* 0x002fc800078e0008 */
[----:B0-----:R-:W-:Y:S02]  /*0590*/  IMAD.WIDE.U32 R10, R3, 0x4, R10 ;  /* 0x00000004030a7825 */ /* 0x001fe400078e000a */
[----:B------:R-:W3:Y:S04]  /*05a0*/  LDG.E.CONSTANT R8, desc[UR8][R8.64] ;  /* 0x0000000808087981 */ /* 0x000ee8000c1e9900 */
[----:B------:R0:W3:Y:S01]  /*05b0*/  LDG.E.CONSTANT R3, desc[UR8][R10.64] ;  /* 0x000000080a037981 */ /* 0x0000e2000c1e9900 */
[----:B------:R-:W-:Y:S01]  /*05c0*/  MOV R2, RZ ;  /* 0x000000ff00027202 */ /* 0x000fe20000000f00 */
[----:B0-----:R-:W0:Y:S01]  /*05d0*/  @!P1 LDC R11, c[0x0][0x3b4] ;  /* 0x0000ed00ff0b9b82 */ /* 0x001e220000000800 */
[----:B--2---:R-:W-:-:S05]  /*05e0*/  FADD.FTZ R7, R16, R7 ;  /* 0x0000000710077221 */ /* 0x004fca0000010000 */
[----:B------:R-:W-:Y:S02]  /*05f0*/  @!P2 STS [R4], R7 ;  /* 0x000000070400a388 */ /* 0x000fe40000000800 */
        /* <DEDUP_REMOVED lines=8> */
[----:B------:R-:W1:Y:S01]  /*0680*/  SHFL.BFLY PT, R12, R9, 0x2, 0x1f ;  /* 0x0c401f00090c7f89 */ /* 0x000e6200000e0000 */
[----:B0-----:R-:W-:-:S06]  /*0690*/  @!P1 I2FP.F32.S32 R11, R11 ;  /* 0x0000000b000b9245 */ /* 0x001fcc0000201400 */
[----:B------:R-:W0:Y:S01]  /*06a0*/  @!P1 MUFU.RCP R11, R11 ;  /* 0x0000000b000b9308 */ /* 0x000e220000001000 */
[----:B-1----:R-:W-:-:S05]  /*06b0*/  FADD.FTZ R12, R9, R12 ;  /* 0x0000000c090c7221 */ /* 0x002fca0000010000 */
[----:B------:R-:W1:Y:S02]  /*06c0*/  SHFL.BFLY PT, R7, R12, 0x1, 0x1f ;  /* 0x0c201f000c077f89 */ /* 0x000e6400000e0000 */
[----:B-1----:R-:W-:Y:S02]  /*06d0*/  FADD.FTZ R2, R12, R7 ;  /* 0x000000070c027221 */ /* 0x002fe40000010000 */
[----:B------:R-:W1:Y:S02]  /*06e0*/  LDC.64 R6, c[0x0][0x380] ;  /* 0x0000e000ff067b82 */ /* 0x000e640000000a00 */
[----:B0-----:R-:W-:-:S06]  /*06f0*/  @!P1 FFMA.FTZ R2, R2, R11, 9.9999999747524270788e-07 ;  /* 0x358637bd02029423 */ /* 0x001fcc000001000b */
[----:B------:R-:W0:Y:S02]  /*0700*/  @!P1 MUFU.RSQ R2, R2 ;  /* 0x0000000200029308 */ /* 0x000e240000001400 */
[----:B0-----:R-:W-:Y:S01]  /*0710*/  @!P1 STS [UR4+0x4], R2 ;  /* 0x00000402ff009988 */ /* 0x001fe20008000804 */
[----:B------:R-:W-:Y:S06]  /*0720*/  BAR.SYNC.DEFER_BLOCKING 0x0 ;  /* 0x0000000000007b1d */ /* 0x000fec0000010000 */
[----:B------:R-:W0:Y:S02]  /*0730*/  LDS R4, [UR4+0x4] ;  /* 0x00000404ff047984 */ /* 0x000e240008000800 */
[----:B0-----:R-:W-:Y:S01]  /*0740*/  FMUL.FTZ R9, R5, R4 ;  /* 0x0000000405097220 */ /* 0x001fe20000410000 */
[----:B-1----:R-:W-:-:S04]  /*0750*/  IMAD.WIDE R4, R0, 0x4, R6 ;  /* 0x0000000400047825 */ /* 0x002fc800078e0206 */
[----:B---3--:R-:W-:-:S05]  /*0760*/  FFMA.FTZ R3, R9, R3, R8 ;  /* 0x0000000309037223 */ /* 0x008fca0000010008 */
[----:B------:R-:W-:Y:S01]  /*0770*/  STG.E desc[UR8][R4.64], R3 ;  /* 0x0000000304007986 */ /* 0x000fe2000c101908 */
[----:B------:R-:W-:Y:S05]  /*0780*/  EXIT ;  /* 0x000000000000794d */ /* 0x000fea0003800000 */
.L_x_541:
        /* <DEDUP_REMOVED lines=15> */
.L_x_611:


//--------------------- .text._ZN17fastertransformer37add_bias_input_layernorm_COL32_int8IOI6__halfEEvPaPKaS4_PKT_S7_S7_iiPKfS9_S9_ --------------------------
	.section	.text._ZN17fastertransformer37add_bias_input_layernorm_COL32_int8IOI6__halfEEvPaPKaS4_PKT_S7_S7_iiPKfS9_S9_,"ax",@progbits
	.align	128
        .global         _ZN17fastertransformer37add_bias_input_layernorm_COL32_int8IOI6__halfEEvPaPKaS4_PKT_S7_S7_iiPKfS9_S9_
        .type           _ZN17fastertransformer37add_bias_input_layernorm_COL32_int8IOI6__halfEEvPaPKaS4_PKT_S7_S7_iiPKfS9_S9_,@function
        .size           _ZN17fastertransformer37add_bias_input_layernorm_COL32_int8IOI6__halfEEvPaPKaS4_PKT_S7_S7_iiPKfS9_S9_,(.L_x_612 - _ZN17fastertransformer37add_bias_input_layernorm_COL32_int8IOI6__halfEEvPaPKaS4_PKT_S7_S7_iiPKfS9_S9_)
        .other          _ZN17fastertransformer37add_bias_input_layernorm_COL32_int8IOI6__halfEEvPaPKaS4_PKT_S7_S7_iiPKfS9_S9_,@"STO_CUDA_ENTRY STV_DEFAULT"
_ZN17fastertransformer37add_bias_input_layernorm_COL32_int8IOI6__halfEEvPaPKaS4_PKT_S7_S7_iiPKfS9_S9_:
.text._ZN17fastertransformer37add_bias_input_layernorm_COL32_int8IOI6__halfEEvPaPKaS4_PKT_S7_S7_iiPKfS9_S9_:
        /* <DEDUP_REMOVED lines=10> */
[----:B0-----:R-:W-:Y:S01]  /*00a0*/  SHF.L.U32 R6, R5, 0x2, RZ ;  /* 0x0000000205067819 */ /* 0x001fe200000006ff */
[----:B-1----:R-:W2:Y:S03]  /*00b0*/  LDG.E.CONSTANT R10, desc[UR8][R10.64] ;  /* 0x000000080a0a7981 */ /* 0x002ea6000c1e9900 */
[----:B------:R-:W-:-:S04]  /*00c0*/  LOP3.LUT R0, R6, 0x1c, RZ, 0xc0, !PT ;  /* 0x0000001c06007812 */ /* 0x000fc800078ec0ff */
[----:B---3--:R-:W-:Y:S02]  /*00d0*/  LEA R3, R3, R0, 0x5 ;  /* 0x0000000003037211 */ /* 0x008fe400078e28ff */
[----:B------:R-:W-:Y:S01]  /*00e0*/  LOP3.LUT R0, R6, 0xfe0, RZ, 0xc0, !PT ;  /* 0x00000fe006007812 */ /* 0x000fe200078ec0ff */
[----:B----4-:R-:W3:Y:S04]  /*00f0*/  LDG.E.CONSTANT R2, desc[UR8][R8.64] ;  /* 0x0000000808027981 */ /* 0x010ee8000c1e9900 */
[----:B------:R-:W-:-:S05]  /*0100*/  IMAD R0, R0, UR4, R3 ;  /* 0x0000000400007c24 */ /* 0x000fca000f8e0203 */
[C---:B------:R-:W-:Y:S02]  /*0110*/  IADD3 R16, P1, PT, R0.reuse, UR10, RZ ;  /* 0x0000000a00107c10 */ /* 0x040fe4000ff3e0ff */
[----:B-----5:R-:W-:Y:S02]  /*0120*/  IADD3 R14, P0, PT, R0, UR6, RZ ;  /* 0x00000006000e7c10 */ /* 0x020fe4000ff1e0ff */
[----:B------:R-:W-:Y:S02]  /*0130*/  IADD3.X R17, PT, PT, RZ, UR11, RZ, P1, !PT ;  /* 0x0000000bff117c10 */ /* 0x000fe40008ffe4ff */
[----:B------:R-:W-:-:S03]  /*0140*/  IADD3.X R15, PT, PT, RZ, UR7, RZ, P0, !PT ;  /* 0x00000007ff0f7c10 */ /* 0x000fc600087fe4ff */
[----:B------:R-:W4:Y:S04]  /*0150*/  LDG.E.CONSTANT R23, desc[UR8][R16.64] ;  /* 0x0000000810177981 */ /* 0x000f28000c1e9900 */
[----:B------:R0:W5:Y:S01]  /*0160*/  LDG.E.CONSTANT R22, desc[UR8][R14.64] ;  /* 0x000000080e167981 */ /* 0x000162000c1e9900 */
[----:B--2---:R-:W-:-:S05]  /*0170*/  IMAD.WIDE.U32 R12, R6, 0x2, R12 ;  /* 0x00000002060c7825 */ /* 0x004fca00078e000c */
[----:B------:R-:W2:Y:S04]  /*0180*/  LDG.E.U16.CONSTANT R19, desc[UR8][R12.64] ;  /* 0x000000080c137981 */ /* 0x000ea8000c1e9500 */
[----:B------:R-:W3:Y:S04]  /*0190*/  LDG.E.U16.CONSTANT R21, desc[UR8][R12.64+0x2] ;  /* 0x000002080c157981 */ /* 0x000ee8000c1e9500 */
[----:B------:R-:W3:Y:S04]  /*01a0*/  LDG.E.U16.CONSTANT R4, desc[UR8][R12.64+0x4] ;  /* 0x000004080c047981 */ /* 0x000ee8000c1e9500 */
[----:B------:R2:W3:Y:S01]  /*01b0*/  LDG.E.U16.CONSTANT R3, desc[UR8][R12.64+0x6] ;  /* 0x000006080c037981 */ /* 0x0004e2000c1e9500 */
[----:B------:R-:W1:Y:S01]  /*01c0*/  LDCU UR4, c[0x0][0x360] ;  /* 0x00006c00ff0477ac */ /* 0x000e620008000800 */
[----:B------:R-:W1:Y:S01]  /*01d0*/  S2UR UR6, SR_CgaCtaId ;  /* 0x00000000000679c3 */ /* 0x000e620000008800 */
[----:B----4-:R-:W4:Y:S08]  /*01e0*/  I2F.S8 R7, R23 ;  /* 0x0000001700077306 */ /* 0x010f300000001400 */
[----:B0-----:R-:W0:Y:S08]  /*01f0*/  I2F.S8 R15, R23.B1 ;  /* 0x10000017000f7306 */ /* 0x001e300000001400 */
[----:B------:R-:W1:Y:S08]  /*0200*/  I2F.S8 R11, R23.B2 ;  /* 0x20000017000b7306 */ /* 0x000e700000001400 */
[----:B-----5:R-:W3:Y:S08]  /*0210*/  I2F.S8 R18, R22 ;  /* 0x0000001600127306 */ /* 0x020ef00000001400 */
[----:B------:R-:W5:Y:S08]  /*0220*/  I2F.S8 R20, R22.B1 ;  /* 0x1000001600147306 */ /* 0x000f700000001400 */
[----:B------:R-:W5:Y:S08]  /*0230*/  I2F.S8 R17, R23.B3 ;  /* 0x3000001700117306 */ /* 0x000f700000001400 */
[----:B------:R-:W5:Y:S01]  /*0240*/  I2F.S8 R14, R22.B2 ;  /* 0x20000016000e7306 */ /* 0x000f620000001400 */
[C---:B----4-:R-:W-:Y:S01]  /*0250*/  FMUL.FTZ R7, R10.reuse, R7 ;  /* 0x000000070a077220 */ /* 0x050fe20000410000 */
[----:B0-----:R-:W-:-:S06]  /*0260*/  FMUL.FTZ R15, R10, R15 ;  /* 0x0000000f0a0f7220 */ /* 0x001fcc0000410000 */
[----:B------:R-:W0:Y:S01]  /*0270*/  I2F.S8 R16, R22.B3 ;  /* 0x3000001600107306 */ /* 0x000e220000001400 */
[----:B-1----:R-:W-:Y:S01]  /*0280*/  FMUL.FTZ R9, R10, R11 ;  /* 0x0000000b0a097220 */ /* 0x002fe20000410000 */
[----:B--2---:R-:W-:Y:S02]  /*0290*/  HADD2.F32 R12, -RZ, R19.H0_H0 ;  /* 0x20000013ff0c7230 */ /* 0x004fe40000004100 */
[C---:B---3--:R-:W-:Y:S01]  /*02a0*/  FFMA.FTZ R7, R2.reuse, R18, R7 ;  /* 0x0000001202077223 */ /* 0x048fe20000010007 */
[----:B------:R-:W-:Y:S02]  /*02b0*/  HADD2.F32 R8, -RZ, R21.H0_H0 ;  /* 0x20000015ff087230 */ /* 0x000fe40000004100 */
[----:B-----5:R-:W-:Y:S01]  /*02c0*/  FFMA.FTZ R11, R2, R20, R15 ;  /* 0x00000014020b7223 */ /* 0x020fe2000001000f */
[----:B------:R-:W-:Y:S02]  /*02d0*/  HADD2.F32 R4, -RZ, R4.H0_H0 ;  /* 0x20000004ff047230 */ /* 0x000fe40000004100 */
[----:B------:R-:W-:Y:S01]  /*02e0*/  FMUL.FTZ R17, R10, R17 ;  /* 0x000000110a117220 */ /* 0x000fe20000410000 */
[----:B------:R-:W-:Y:S01]  /*02f0*/  FFMA.FTZ R9, R2, R14, R9 ;  /* 0x0000000e02097223 */ /* 0x000fe20000010009 */
[----:B------:R-:W-:Y:S01]  /*0300*/  FADD.FTZ R12, R7, R12 ;  /* 0x0000000c070c7221 */ /* 0x000fe20000010000 */
[----:B------:R-:W-:Y:S01]  /*0310*/  FADD.FTZ R11, R11, R8 ;  /* 0x000000080b0b7221 */ /* 0x000fe20000010000 */
[----:B------:R-:W-:-:S02]  /*0320*/  HADD2.F32 R3, -RZ, R3.H0_H0 ;  /* 0x20000003ff037230 */ /* 0x000fc40000004100 */
[----:B------:R-:W-:Y:S01]  /*0330*/  FADD.FTZ R13, R9, R4 ;  /* 0x00000004090d7221 */ /* 0x000fe20000010000 */
[----:B------:R-:W-:Y:S01]  /*0340*/  FADD.FTZ R4, R12, R11 ;  /* 0x0000000b0c047221 */ /* 0x000fe20000010000 */
[----:B0-----:R-:W-:-:S04]  /*0350*/  FFMA.FTZ R2, R2, R16, R17 ;  /* 0x0000001002027223 */ /* 0x001fc80000010011 */
        /* <DEDUP_REMOVED lines=17> */
[----:B------:R-:W-:Y:S01]  /*0470*/  ULEA UR5, UR6, UR5, 0x18 ;  /* 0x0000000506057291 */ /* 0x000fe2000f8ec0ff */
        /* <DEDUP_REMOVED lines=48> */
[C---:B0-----:R-:W-:Y:S01]  /*0780*/  IMAD.WIDE.U32 R4, R6.reuse, 0x2, R4 ;  /* 0x0000000206047825 */ /* 0x041fe200078e0004 */
[----:B---3--:R0:W2:Y:S04]  /*0790*/  LDG.E.CONSTANT R2, desc[UR8][R2.64] ;  /* 0x0000000802027981 */ /* 0x0080a8000c1e9900 */
[----:B------:R-:W3:Y:S01]  /*07a0*/  SHFL.BFLY PT, R24, R23, 0x1, 0x1f ;  /* 0x0c201f0017187f89 */ /* 0x000ee200000e0000 */
[----:B-1----:R-:W-:-:S03]  /*07b0*/  IMAD.WIDE.U32 R6, R6, 0x2, R16 ;  /* 0x0000000206067825 */ /* 0x002fc600078e0010 */
[----:B------:R-:W4:Y:S04]  /*07c0*/  LDG.E.U16.CONSTANT R16, desc[UR8][R4.64+0x2] ;  /* 0x0000020804107981 */ /* 0x000f28000c1e9500 */
[----:B------:R-:W5:Y:S04]  /*07d0*/  LDG.E.U16.CONSTANT R17, desc[UR8][R6.64+0x2] ;  /* 0x0000020806117981 */ /* 0x000f68000c1e9500 */
[----:B------:R-:W2:Y:S04]  /*07e0*/  LDG.E.U16.CONSTANT R15, desc[UR8][R4.64] ;  /* 0x00000008040f7981 */ /* 0x000ea8000c1e9500 */
[----:B------:R-:W2:Y:S04]  /*07f0*/  LDG.E.U16.CONSTANT R18, desc[UR8][R6.64] ;  /* 0x0000000806127981 */ /* 0x000ea8000c1e9500 */
[----:B------:R-:W2:Y:S01]  /*0800*/  LDG.E.U16.CONSTANT R19, desc[UR8][R4.64+0x4] ;  /* 0x0000040804137981 */ /* 0x000ea2000c1e9500 */
[----:B---3--:R-:W-:-:S03]  /*0810*/  FADD.FTZ R24, R23, R24 ;  /* 0x0000001817187221 */ /* 0x008fc60000010000 */
[----:B------:R-:W3:Y:S01]  /*0820*/  LDG.E.U16.CONSTANT R20, desc[UR8][R6.64+0x4] ;  /* 0x0000040806147981 */ /* 0x000ee2000c1e9500 */
[----:B------:R-:W-:Y:S01]  /*0830*/  HFMA2 R8, -RZ, RZ, 0, 0 ;  /* 0x00000000ff087431 */ /* 0x000fe200000001ff */
[----:B------:R-:W1:Y:S02]  /*0840*/  @!P1 LDC R23, c[0x0][0x3b4] ;  /* 0x0000ed00ff179b82 */ /* 0x000e640000000800 */
[----:B------:R-:W-:Y:S06]  /*0850*/  @!P2 STS [R9], R24 ;  /* 0x000000180900a388 */ /* 0x000fec0000000800 */
[----:B------:R-:W-:Y:S06]  /*0860*/  BAR.SYNC.DEFER_BLOCKING 0x0 ;  /* 0x0000000000007b1d */ /* 0x000fec0000010000 */
[----:B------:R0:W3:Y:S04]  /*0870*/  LDG.E.U16.CONSTANT R21, desc[UR8][R4.64+0x6] ;  /* 0x0000060804157981 */ /* 0x0000e8000c1e9500 */
[----:B------:R1:W3:Y:S04]  /*0880*/  LDG.E.U16.CONSTANT R22, desc[UR8][R6.64+0x6] ;  /* 0x0000060806167981 */ /* 0x0002e8000c1e9500 */
[----:B------:R-:W0:Y:S04]  /*0890*/  @P0 LDS R8, [R10] ;  /* 0x000000000a080984 */ /* 0x000e280000000800 */
[----:B0-----:R-:W0:Y:S02]  /*08a0*/  SHFL.BFLY PT, R3, R8, 0x10, 0x1f ;  /* 0x0e001f0008037f89 */ /* 0x001e2400000e0000 */
[----:B0-----:R-:W-:-:S05]  /*08b0*/  FADD.FTZ R3, R3, R8 ;  /* 0x0000000803037221 */ /* 0x001fca0000010000 */
[----:B------:R-:W0:Y:S02]  /*08c0*/  SHFL.BFLY PT, R4, R3, 0x8, 0x1f ;  /* 0x0d001f0003047f89 */ /* 0x000e2400000e0000 */
[----:B0-----:R-:W-:-:S05]  /*08d0*/  FADD.FTZ R4, R3, R4 ;  /* 0x0000000403047221 */ /* 0x001fca0000010000 */
[----:B------:R-:W0:Y:S02]  /*08e0*/  SHFL.BFLY PT, R5, R4, 0x4, 0x1f ;  /* 0x0c801f0004057f89 */ /* 0x000e2400000e0000 */
[----:B0-----:R-:W-:-:S05]  /*08f0*/  FADD.FTZ R5, R4, R5 ;  /* 0x0000000504057221 */ /* 0x001fca0000010000 */
[----:B-1----:R-:W0:Y:S01]  /*0900*/  SHFL.BFLY PT, R6, R5, 0x2, 0x1f ;  /* 0x0c401f0005067f89 */ /* 0x002e2200000e0000 */
        /* <DEDUP_REMOVED lines=14> */
[----:B---3--:R-:W-:Y:S02]  /*09f0*/  HADD2.F32 R20, -RZ, R20.H0_H0 ;  /* 0x20000014ff147230 */ /* 0x008fe40000004100 */
[-C--:B0-----:R-:W-:Y:S01]  /*0a00*/  FMUL.FTZ R11, R11, R3.reuse ;  /* 0x000000030b0b7220 */ /* 0x081fe20000410000 */
[-C--:B------:R-:W-:Y:S01]  /*0a10*/  FMUL.FTZ R12, R12, R3.reuse ;  /* 0x000000030c0c7220 */ /* 0x080fe20000410000 */
[----:B------:R-:W-:-:S02]  /*0a20*/  FMUL.FTZ R13, R13, R3 ;  /* 0x000000030d0d7220 */ /* 0x000fc40000410000 */
[----:B------:R-:W-:Y:S01]  /*0a30*/  FFMA.FTZ R11, R11, R16, R4 ;  /* 0x000000100b0b7223 */ /* 0x000fe20000010004 */
[----:B------:R-:W-:Y:S02]  /*0a40*/  HADD2.F32 R4, -RZ, R19.H0_H0 ;  /* 0x20000013ff047230 */ /* 0x000fe40000004100 */
[----:B------:R-:W-:Y:S01]  /*0a50*/  FFMA.FTZ R5, R12, R15, R5 ;  /* 0x0000000f0c057223 */ /* 0x000fe20000010005 */
[----:B------:R-:W-:Y:S02]  /*0a60*/  FMUL.FTZ R3, R14, R3 ;  /* 0x000000030e037220 */ /* 0x000fe40000410000 */
[----:B------:R-:W-:Y:S01]  /*0a70*/  FFMA.FTZ R13, R13, R4, R20 ;  /* 0x000000040d0d7223 */ /* 0x000fe20000010014 */
[----:B------:R-:W-:Y:S02]  /*0a80*/  HADD2.F32 R4, -RZ, R21.H0_H0 ;  /* 0x20000015ff047230 */ /* 0x000fe40000004100 */
[----:B------:R-:W-:Y:S02]  /*0a90*/  HADD2.F32 R22, -RZ, R22.H0_H0 ;  /* 0x20000016ff167230 */ /* 0x000fe40000004100 */
[C---:B------:R-:W-:Y:S01]  /*0aa0*/  FMUL.FTZ R5, R2.reuse, R5 ;  /* 0x0000000502057220 */ /* 0x040fe20000410000 */
[C---:B------:R-:W-:Y:S01]  /*0ab0*/  FMUL.FTZ R11, R2.reuse, R11 ;  /* 0x0000000b020b7220 */ /* 0x040fe20000410000 */
[C---:B------:R-:W-:Y:S01]  /*0ac0*/  FMUL.FTZ R13, R2.reuse, R13 ;  /* 0x0000000d020d7220 */ /* 0x040fe20000410000 */
[----:B------:R-:W-:Y:S01]  /*0ad0*/  FFMA.FTZ R3, R3, R4, R22 ;  /* 0x0000000403037223 */ /* 0x000fe20000010016 */
[----:B------:R0:W-:Y:S03]  /*0ae0*/  F2I.S8.NTZ R6, R5 ;  /* 0x0000000500067305 */ /* 0x0001e60000202100 */
[----:B------:R-:W-:Y:S01]  /*0af0*/  FMUL.FTZ R7, R2, R3 ;  /* 0x0000000302077220 */ /* 0x000fe20000410000 */
[----:B0-----:R-:W0:Y:S04]  /*0b00*/  LDC.64 R4, c[0x0][0x380] ;  /* 0x0000e000ff047b82 */ /* 0x001e280000000a00 */
[----:B------:R-:W1:Y:S08]  /*0b10*/  F2I.S8.NTZ R11, R11 ;  /* 0x0000000b000b7305 */ /* 0x000e700000202100 */
[----:B------:R-:W-:Y:S08]  /*0b20*/  F2I.S8.NTZ R13, R13 ;  /* 0x0000000d000d7305 */ /* 0x000ff00000202100 */
[----:B------:R-:W2:Y:S01]  /*0b30*/  F2I.S8.NTZ R2, R7 ;  /* 0x0000000700027305 */ /* 0x000ea20000202100 */
[----:B------:R-:W-:-:S02]  /*0b40*/  SHF.R.U32.HI R3, RZ, 0x2, R0 ;  /* 0x00000002ff037819 */ /* 0x000fc40000011600 */
[----:B-1----:R-:W-:Y:S02]  /*0b50*/  PRMT R6, R6, 0x3340, R11 ;  /* 0x0000334006067816 */ /* 0x002fe4000000000b */
[----:B--2---:R-:W-:Y:S01]  /*0b60*/  PRMT R9, R13, 0x3340, R2 ;  /* 0x000033400d097816 */ /* 0x004fe20000000002 */
[----:B0-----:R-:W-:-:S03]  /*0b70*/  IMAD.WIDE.U32 R2, R3, 0x4, R4 ;  /* 0x0000000403027825 */ /* 0x001fc600078e0004 */
[----:B------:R-:W-:-:S05]  /*0b80*/  PRMT R9, R6, 0x5410, R9 ;  /* 0x0000541006097816 */ /* 0x000fca0000000009 */
[----:B------:R-:W-:Y:S01]  /*0b90*/  STG.E desc[UR8][R2.64], R9 ;  /* 0x0000000902007986 */ /* 0x000fe2000c101908 */
[----:B------:R-:W-:Y:S05]  /*0ba0*/  EXIT ;  /* 0x000000000000794d */ /* 0x000fea0003800000 */
.L_x_542:
        /* <DEDUP_REMOVED lines=13> */
.L_x_612:


//--------------------- .text._ZN17fastertransformer37add_bias_input_layernorm_COL32_int8IOIfEEvPaPKaS3_PKT_S6_S6_iiPKfS8_S8_ --------------------------
	.section	.text._ZN17fastertransformer37add_bias_input_layernorm_COL32_int8IOIfEEvPaPKaS3_PKT_S6_S6_iiPKfS8_S8_,"ax",@progbits
	.align	128
        .global         _ZN17fastertransformer37add_bias_input_layernorm_COL32_int8IOIfEEvPaPKaS3_PKT_S6_S6_iiPKfS8_S8_
        .type           _ZN17fastertransformer37add_bias_input_layernorm_COL32_int8IOIfEEvPaPKaS3_PKT_S6_S6_iiPKfS8_S8_,@function
        .size           _ZN17fastertransformer37add_bias_input_layernorm_COL32_int8IOIfEEvPaPKaS3_PKT_S6_S6_iiPKfS8_S8_,(.L_x_613 - _ZN17fastertransformer37add_bias_input_layernorm_COL32_int8IOIfEEvPaPKaS3_PKT_S6_S6_iiPKfS8_S8_)
        .other          _ZN17fastertransformer37add_bias_input_layernorm_COL32_int8IOIfEEvPaPKaS3_PKT_S6_S6_iiPKfS8_S8_,@"STO_CUDA_ENTRY STV_DEFAULT"
_ZN17fastertransformer37add_bias_input_layernorm_COL32_int8IOIfEEvPaPKaS3_PKT_S6_S6_iiPKfS8_S8_:
.text._ZN17fastertransformer37add_bias_input_layernorm_COL32_int8IOIfEEvPaPKaS3_PKT_S6_S6_iiPKfS8_S8_:
        /* <DEDUP_REMOVED lines=10> */
[----:B0-----:R-:W-:-:S04]  /*00a0*/  SHF.L.U32 R6, R7, 0x2, RZ ;  /* 0x0000000207067819 */ /* 0x001fc800000006ff */
[C---:B------:R-:W-:Y:S02]  /*00b0*/  LOP3.LUT R0, R6.reuse, 0x1c, RZ, 0xc0, !PT ;  /* 0x0000001c06007812 */ /* 0x040fe400078ec0ff */
[----:B------:R-:W-:Y:S02]  /*00c0*/  LOP3.LUT R8, R6, 0xfe0, RZ, 0xc0, !PT ;  /* 0x00000fe006087812 */ /* 0x000fe400078ec0ff */
[----:B---3--:R-:W-:Y:S02]  /*00d0*/  LEA R3, R3, R0, 0x5 ;  /* 0x0000000003037211 */ /* 0x008fe400078e28ff */
[----:B--2---:R0:W2:Y:S03]  /*00e0*/  LDG.E.CONSTANT R0, desc[UR8][R10.64] ;  /* 0x000000080a007981 */ /* 0x0040a6000c1e9900 */
[----:B-1----:R-:W-:Y:S01]  /*00f0*/  IMAD R8, R8, UR4, R3 ;  /* 0x0000000408087c24 */ /* 0x002fe2000f8e0203 */
[----:B----4-:R1:W3:Y:S04]  /*0100*/  LDG.E.CONSTANT R4, desc[UR8][R4.64] ;  /* 0x0000000804047981 */ /* 0x0102e8000c1e9900 */
[----:B------:R-:W-:-:S02]  /*0110*/  IADD3 R16, P1, PT, R8, UR10, RZ ;  /* 0x0000000a08107c10 */ /* 0x000fc4000ff3e0ff */
[----:B-----5:R-:W-:Y:S02]  /*0120*/  IADD3 R14, P0, PT, R8, UR6, RZ ;  /* 0x00000006080e7c10 */ /* 0x020fe4000ff1e0ff */
[----:B------:R-:W-:Y:S02]  /*0130*/  IADD3.X R17, PT, PT, RZ, UR11, RZ, P1, !PT ;  /* 0x0000000bff117c10 */ /* 0x000fe40008ffe4ff */
[----:B------:R-:W-:-:S03]  /*0140*/  IADD3.X R15, PT, PT, RZ, UR7, RZ, P0, !PT ;  /* 0x00000007ff0f7c10 */ /* 0x000fc600087fe4ff */
[----:B------:R-:W4:Y:S04]  /*0150*/  LDG.E.CONSTANT R16, desc[UR8][R16.64] ;  /* 0x0000000810107981 */ /* 0x000f28000c1e9900 */
[----:B------:R-:W5:Y:S01]  /*0160*/  LDG.E.CONSTANT R19, desc[UR8][R14.64] ;  /* 0x000000080e137981 */ /* 0x000f62000c1e9900 */
[----:B------:R-:W-:-:S05]  /*0170*/  IMAD.WIDE.U32 R12, R6, 0x4, R12 ;  /* 0x00000004060c7825 */ /* 0x000fca00078e000c */
[----:B------:R-:W3:Y:S04]  /*0180*/  LDG.E.CONSTANT R20, desc[UR8][R12.64] ;  /* 0x000000080c147981 */ /* 0x000ee8000c1e9900 */
[----:B------:R-:W3:Y:S04]  /*0190*/  LDG.E.CONSTANT R24, desc[UR8][R12.64+0x4] ;  /* 0x000004080c187981 */ /* 0x000ee8000c1e9900 */
[----:B------:R-:W3:Y:S04]  /*01a0*/  LDG.E.CONSTANT R2, desc[UR8][R12.64+0x8] ;  /* 0x000008080c027981 */ /* 0x000ee8000c1e9900 */
[----:B------:R3:W3:Y:S01]  /*01b0*/  LDG.E.CONSTANT R3, desc[UR8][R12.64+0xc] ;  /* 0x00000c080c037981 */ /* 0x0006e2000c1e9900 */
[----:B------:R-:W3:Y:S01]  /*01c0*/  LDCU UR4, c[0x0][0x360] ;  /* 0x00006c00ff0477ac */ /* 0x000ee20008000800 */
[----:B------:R-:W3:Y:S01]  /*01d0*/  S2UR UR6, SR_CgaCtaId ;  /* 0x00000000000679c3 */ /* 0x000ee20000008800 */
[----:B----4-:R-:W2:Y:S08]  /*01e0*/  I2F.S8 R9, R16 ;  /* 0x0000001000097306 */ /* 0x010eb00000001400 */
[----:B0-----:R-:W0:Y:S08]  /*01f0*/  I2F.S8 R11, R16.B1 ;  /* 0x10000010000b7306 */ /* 0x001e300000001400 */
[----:B-----5:R-:W-:Y:S08]  /*0200*/  I2F.S8 R18, R19 ;  /* 0x0000001300127306 */ /* 0x020ff00000001400 */
[----:B------:R-:W-:Y:S08]  /*0210*/  I2F.S8 R22, R19.B1 ;  /* 0x1000001300167306 */ /* 0x000ff00000001400 */
[----:B------:R-:W4:Y:S08]  /*0220*/  I2F.S8 R15, R16.B2 ;  /* 0x20000010000f7306 */ /* 0x000f300000001400 */
[----:B-1----:R-:W1:Y:S01]  /*0230*/  I2F.S8 R5, R16.B3 ;  /* 0x3000001000057306 */ /* 0x002e620000001400 */
[----:B--2---:R-:W-:-:S07]  /*0240*/  FMUL.FTZ R9, R0, R9 ;  /* 0x0000000900097220 */ /* 0x004fce0000410000 */
[----:B------:R-:W2:Y:S01]  /*0250*/  I2F.S8 R14, R19.B2 ;  /* 0x20000013000e7306 */ /* 0x000ea20000001400 */
[----:B0-----:R-:W-:-:S07]  /*0260*/  FMUL.FTZ R11, R0, R11 ;  /* 0x0000000b000b7220 */ /* 0x001fce0000410000 */
[----:B------:R-:W0:Y:S01]  /*0270*/  I2F.S8 R10, R19.B3 ;  /* 0x30000013000a7306 */ /* 0x000e220000001400 */
[----:B----4-:R-:W-:Y:S01]  /*0280*/  FMUL.FTZ R15, R0, R15 ;  /* 0x0000000f000f7220 */ /* 0x010fe20000410000 */
[C---:B---3--:R-:W-:Y:S01]  /*0290*/  FFMA.FTZ R9, R4.reuse, R18, R9 ;  /* 0x0000001204097223 */ /* 0x048fe20000010009 */
[----:B------:R-:W-:Y:S01]  /*02a0*/  FFMA.FTZ R11, R4, R22, R11 ;  /* 0x00000016040b7223 */ /* 0x000fe2000001000b */
[----:B-1----:R-:W-:Y:S02]  /*02b0*/  FMUL.FTZ R5, R0, R5 ;  /* 0x0000000500057220 */ /* 0x002fe40000410000 */
[----:B------:R-:W-:Y:S01]  /*02c0*/  FADD.FTZ R12, R9, R20 ;  /* 0x00000014090c7221 */ /* 0x000fe20000010000 */
[----:B--2---:R-:W-:Y:S01]  /*02d0*/  FFMA.FTZ R15, R4, R14, R15 ;  /* 0x0000000e040f7223 */ /* 0x004fe2000001000f */
[----:B------:R-:W-:-:S03]  /*02e0*/  FADD.FTZ R11, R11, R24 ;  /* 0x000000180b0b7221 */ /* 0x000fc60000010000 */
[----:B------:R-:W-:Y:S01]  /*02f0*/  FADD.FTZ R2, R15, R2 ;  /* 0x000000020f027221 */ /* 0x000fe20000010000 */
[----:B0-----:R-:W-:Y:S01]  /*0300*/  FFMA.FTZ R10, R4, R10, R5 ;  /* 0x0000000a040a7223 */ /* 0x001fe20000010005 */
        /* <DEDUP_REMOVED lines=16> */
[----:B------:R-:W-:Y:S01]  /*0410*/  FMUL.FTZ R14, R0, 0.03125 ;  /* 0x3d000000000e7820 */ /* 0x000fe20000410000 */
[----:B------:R-:W-:Y:S01]  /*0420*/  LOP3.LUT P1, R0, R7, 0x1f, RZ, 0xc0, !PT ;  /* 0x0000001f07007812 */ /* 0x000fe2000782c0ff */
[----:B------:R-:W-:-:S06]  /*0430*/  ULEA UR5, UR6, UR5, 0x18 ;  /* 0x0000000506057291 */ /* 0x000fcc000f8ec0ff */
        /* <DEDUP_REMOVED lines=20> */
[----:B------:R-:W0:Y:S01]  /*0580*/  @!P1 MUFU.RCP R5, R5 ;  /* 0x0000000500059308 */ /* 0x000e220000001000 */
[----:B------:R-:W-:Y:S01]  /*0590*/  ULEA UR4, UR6, UR4, 0x18 ;  /* 0x0000000406047291 */ /* 0x000fe2000f8ec0ff */
[----:B------:R-:W1:Y:S01]  /*05a0*/  LDC.64 R16, c[0x0][0x3a8] ;  /* 0x0000ea00ff107b82 */ /* 0x000e620000000a00 */
[----:B------:R-:W2:Y:S02]  /*05b0*/  SHFL.BFLY PT, R4, R7, 0x1, 0x1f ;  /* 0x0c201f0007047f89 */ /* 0x000ea400000e0000 */
[----:B--2---:R-:W-:-:S04]  /*05c0*/  FADD.FTZ R4, R7, R4 ;  /* 0x0000000407047221 */ /* 0x004fc80000010000 */
[----:B0-----:R-:W-:-:S05]  /*05d0*/  @!P1 FMUL.FTZ R4, R4, R5 ;  /* 0x0000000504049220 */ /* 0x001fca0000410000 */
        /* <DEDUP_REMOVED lines=14> */
[----:B0-----:R-:W-:Y:S02]  /*06c0*/  FADD.FTZ R18, R15, R2 ;  /* 0x000000020f127221 */ /* 0x001fe40000010000 */
[----:B------:R-:W0:Y:S03]  /*06d0*/  LDC.64 R2, c[0x0][0x3a0] ;  /* 0x0000e800ff027b82 */ /* 0x000e260000000a00 */
[----:B------:R-:W2:Y:S02]  /*06e0*/  SHFL.BFLY PT, R19, R18, 0x4, 0x1f ;  /* 0x0c801f0012137f89 */ /* 0x000ea400000e0000 */
[----:B--2---:R-:W-:-:S05]  /*06f0*/  FADD.FTZ R21, R18, R19 ;  /* 0x0000001312157221 */ /* 0x004fca0000010000 */
[----:B------:R-:W2:Y:S01]  /*0700*/  SHFL.BFLY PT, R20, R21, 0x2, 0x1f ;  /* 0x0c401f0015147f89 */ /* 0x000ea200000e0000 */
[----:B------:R-:W3:Y:S01]  /*0710*/  LDC.64 R4, c[0x0][0x3c8] ;  /* 0x0000f200ff047b82 */ /* 0x000ee20000000a00 */
[----:B------:R-:W-:Y:S01]  /*0720*/  ISETP.NE.AND P2, PT, R0, RZ, PT ;  /* 0x000000ff0000720c */ /* 0x000fe20003f45270 */
[----:B--2---:R-:W-:Y:S01]  /*0730*/  FADD.FTZ R23, R21, R20 ;  /* 0x0000001415177221 */ /* 0x004fe20000010000 */
[C---:B0-----:R-:W-:Y:S01]  /*0740*/  IMAD.WIDE.U32 R2, R6.reuse, 0x4, R2 ;  /* 0x0000000406027825 */ /* 0x041fe200078e0002 */
[----:B---3--:R-:W2:Y:S04]  /*0750*/  LDG.E.CONSTANT R4, desc[UR8][R4.64] ;  /* 0x0000000804047981 */ /* 0x008ea8000c1e9900 */
[----:B------:R-:W0:Y:S01]  /*0760*/  SHFL.BFLY PT, R24, R23, 0x1, 0x1f ;  /* 0x0c201f0017187f89 */ /* 0x000e2200000e0000 */
[----:B-1----:R-:W-:-:S03]  /*0770*/  IMAD.WIDE.U32 R6, R6, 0x4, R16 ;  /* 0x0000000406067825 */ /* 0x002fc600078e0010 */
[----:B------:R-:W3:Y:S04]  /*0780*/  LDG.E.CONSTANT R18, desc[UR8][R2.64+0x4] ;  /* 0x0000040802127981 */ /* 0x000ee8000c1e9900 */
[----:B------:R-:W3:Y:S04]  /*0790*/  LDG.E.CONSTANT R17, desc[UR8][R6.64+0x4] ;  /* 0x0000040806117981 */ /* 0x000ee8000c1e9900 */
[----:B------:R-:W4:Y:S04]  /*07a0*/  LDG.E.CONSTANT R16, desc[UR8][R2.64] ;  /* 0x0000000802107981 */ /* 0x000f28000c1e9900 */
[----:B------:R-:W4:Y:S04]  /*07b0*/  LDG.E.CONSTANT R15, desc[UR8][R6.64] ;  /* 0x00000008060f7981 */ /* 0x000f28000c1e9900 */
[----:B------:R-:W5:Y:S01]  /*07c0*/  LDG.E.CONSTANT R20, desc[UR8][R2.64+0x8] ;  /* 0x0000080802147981 */ /* 0x000f62000c1e9900 */
[----:B0-----:R-:W-:-:S03]  /*07d0*/  FADD.FTZ R24, R23, R24 ;  /* 0x0000001817187221 */ /* 0x001fc60000010000 */
[----:B------:R-:W5:Y:S04]  /*07e0*/  LDG.E.CONSTANT R19, desc[UR8][R6.64+0x8] ;  /* 0x0000080806137981 */ /* 0x000f68000c1e9900 */
[----:B------:R-:W-:Y:S04]  /*07f0*/  @!P2 STS [R9], R24 ;  /* 0x000000180900a388 */ /* 0x000fe80000000800 */
[----:B------:R-:W2:Y:S04]  /*0800*/  LDG.E.CONSTANT R21, desc[UR8][R2.64+0xc] ;  /* 0x00000c0802157981 */ /* 0x000ea8000c1e9900 */
[----:B------:R0:W2:Y:S01]  /*0810*/  LDG.E.CONSTANT R22, desc[UR8][R6.64+0xc] ;  /* 0x00000c0806167981 */ /* 0x0000a2000c1e9900 */
[----:B------:R-:W-:Y:S01]  /*0820*/  HFMA2 R0, -RZ, RZ, 0, 0 ;  /* 0x00000000ff007431 */ /* 0x000fe200000001ff */
[----:B------:R-:W-:Y:S08]  /*0830*/  BAR.SYNC.DEFER_BLOCKING 0x0 ;  /* 0x0000000000007b1d */ /* 0x000ff00000010000 */
[----:B0-----:R-:W0:Y:S01]  /*0840*/  @!P1 LDC R6, c[0x0][0x3b4] ;  /* 0x0000ed00ff069b82 */ /* 0x001e220000000800 */
        /* <DEDUP_REMOVED lines=8> */
[----:B0-----:R-:W-:-:S04]  /*08d0*/  @!P1 I2FP.F32.S32 R6, R6 ;  /* 0x0000000600069245 */ /* 0x001fc80000201400 */
[----:B------:R-:W0:Y:S01]  /*08e0*/  @!P1 MUFU.RCP R9, R6 ;  /* 0x0000000600099308 */ /* 0x000e220000001000 */
[----:B-1----:R-:W-:-:S05]  /*08f0*/  FADD.FTZ R2, R3, R2 ;  /* 0x0000000203027221 */ /* 0x002fca0000010000 */
[----:B------:R-:W1:Y:S02]  /*0900*/  SHFL.BFLY PT, R7, R2, 0x1, 0x1f ;  /* 0x0c201f0002077f89 */ /* 0x000e6400000e0000 */
[----:B-1----:R-:W-:-:S04]  /*0910*/  FADD.FTZ R0, R2, R7 ;  /* 0x0000000702007221 */ /* 0x002fc80000010000 */
[----:B0-----:R-:W-:-:S06]  /*0920*/  @!P1 FFMA.FTZ R0, R0, R9, 9.9999999747524270788e-07 ;  /* 0x358637bd00009423 */ /* 0x001fcc0000010009 */
[----:B------:R-:W0:Y:S02]  /*0930*/  @!P1 MUFU.RSQ R0, R0 ;  /* 0x0000000000009308 */ /* 0x000e240000001400 */
[----:B0-----:R-:W-:Y:S01]  /*0940*/  @!P1 STS [UR4+0x4], R0 ;  /* 0x00000400ff009988 */ /* 0x001fe20008000804 */
[----:B------:R-:W-:Y:S06]  /*0950*/  BAR.SYNC.DEFER_BLOCKING 0x0 ;  /* 0x0000000000007b1d */ /* 0x000fec0000010000 */
[----:B------:R-:W0:Y:S01]  /*0960*/  LDS R3, [UR4+0x4] ;  /* 0x00000404ff037984 */ /* 0x000e220008000800 */
[----:B------:R-:W-:Y:S01]  /*0970*/  SHF.R.U32.HI R5, RZ, 0x2, R8 ;  /* 0x00000002ff057819 */ /* 0x000fe20000011608 */
[-C--:B0-----:R-:W-:Y:S01]  /*0980*/  FMUL.FTZ R2, R11, R3.reuse ;  /* 0x000000030b027220 */ /* 0x081fe20000410000 */
[----:B------:R-:W-:-:S03]  /*0990*/  FMUL.FTZ R12, R12, R3 ;  /* 0x000000030c0c7220 */ /* 0x000fc60000410000 */
[----:B---3--:R-:W-:Y:S01]  /*09a0*/  FFMA.FTZ R17, R2, R18, R17 ;  /* 0x0000001202117223 */ /* 0x008fe20000010011 */
[-C--:B------:R-:W-:Y:S01]  /*09b0*/  FMUL.FTZ R2, R13, R3.reuse ;  /* 0x000000030d027220 */ /* 0x080fe20000410000 */
[----:B------:R-:W-:Y:S01]  /*09c0*/  FMUL.FTZ R3, R14, R3 ;  /* 0x000000030e037220 */ /* 0x000fe20000410000 */
[----:B----4-:R-:W-:Y:S02]  /*09d0*/  FFMA.FTZ R15, R12, R16, R15 ;  /* 0x000000100c0f7223 */ /* 0x010fe4000001000f */
[----:B-----5:R-:W-:Y:S01]  /*09e0*/  FFMA.FTZ R19, R2, R20, R19 ;  /* 0x0000001402137223 */ /* 0x020fe20000010013 */
[----:B--2---:R-:W-:Y:S01]  /*09f0*/  FFMA.FTZ R21, R3, R21, R22 ;  /* 0x0000001503157223 */ /* 0x004fe20000010016 */
[C---:B------:R-:W-:Y:S01]  /*0a00*/  FMUL.FTZ R15, R4.reuse, R15 ;  /* 0x0000000f040f7220 */ /* 0x040fe20000410000 */
[----:B------:R-:W0:Y:S01]  /*0a10*/  LDC.64 R2, c[0x0][0x380] ;  /* 0x0000e000ff027b82 */ /* 0x000e220000000a00 */
[C---:B------:R-:W-:Y:S01]  /*0a20*/  FMUL.FTZ R19, R4.reuse, R19 ;  /* 0x0000001304137220 */ /* 0x040fe20000410000 */
[C---:B------:R-:W-:Y:S01]  /*0a30*/  FMUL.FTZ R17, R4.reuse, R17 ;  /* 0x0000001104117220 */ /* 0x040fe20000410000 */
        /* <DEDUP_REMOVED lines=11> */
.L_x_543:
        /* <DEDUP_REMOVED lines=9> */
.L_x_613:


//--------------------- .text._ZN17fastertransformer44add_bias_input_layernorm_ROW_int8I_DataTypeOI7__half2EEvPT_PKaS5_PKS2_S7_S7_iiPKfS9_ --------------------------
	.section	.text._ZN17fastertransformer44add_bias_input_layernorm_ROW_int8I_DataTypeOI7__half2EEvPT_PKaS5_PKS2_S7_S7_iiPKfS9_,"ax",@progbits
	.align	128
        .global         _ZN17fastertransformer44add_bias_input_layernorm_ROW_int8I_DataTypeOI7__half2EEvPT_PKaS5_PKS2_S7_S7_iiPKfS9_
        .type           _ZN17fastertransformer44add_bias_input_layernorm_ROW_int8I_DataTypeOI7__half2EEvPT_PKaS5_PKS2_S7_S7_iiPKfS9_,@function
        .size           _ZN17fastertransformer44add_bias_input_layernorm_ROW_int8I_DataTypeOI7__half2EEvPT_PKaS5_PKS2_S7_S7_iiPKfS9_,(.L_x_614 - _ZN17fastertransformer44add_bias_input_layernorm_ROW_int8I_DataTypeOI7__half2EEvPT_PKaS5_PKS2_S7_S7_iiPKfS9_)
        .other          _ZN17fastertransformer44add_bias_input_layernorm_ROW_int8I_DataTypeOI7__half2EEvPT_PKaS5_PKS2_S7_S7_iiPKfS9_,@"STO_CUDA_ENTRY STV_DEFAULT"
_ZN17fastertransformer44add_bias_input_layernorm_ROW_int8I_DataTypeOI7__half2EEvPT_PKaS5_PKS2_S7_S7_iiPKfS9_:
.text._ZN17fastertransformer44add_bias_input_layernorm_ROW_int8I_DataTypeOI7__half2EEvPT_PKaS5_PKS2_S7_S7_iiPKfS9_:
        /* <DEDUP_REMOVED lines=9> */
[----:B-1----:R-:W-:-:S07]  /*0090*/  IMAD R0, R2, UR4, RZ ;  /* 0x0000000402007c24 */ /* 0x002fce000f8e02ff */
[----:B------:R-:W1:Y:S01]  /*00a0*/  LDC.64 R4, c[0x0][0x3b8] ;  /* 0x0000ee00ff047b82 */ /* 0x000e620000000a00 */
[----:B0-----:R-:W-:-:S04]  /*00b0*/  LEA.HI R0, R0, R3, RZ, 0x1f ;  /* 0x0000000300007211 */ /* 0x001fc800078ff8ff */
[----:B------:R-:W-:-:S04]  /*00c0*/  SHF.L.U32 R12, R0, 0x1, RZ ;  /* 0x00000001000c7819 */ /* 0x000fc800000006ff */
[C---:B--2---:R-:W-:Y:S02]  /*00d0*/  IADD3 R10, P0, PT, R12.reuse, UR6, RZ ;  /* 0x000000060c0a7c10 */ /* 0x044fe4000ff1e0ff */
[----:B---3--:R-:W-:Y:S01]  /*00e0*/  IADD3 R12, P1, PT, R12, UR10, RZ ;  /* 0x0000000a0c0c7c10 */ /* 0x008fe2000ff3e0ff */
[----:B-----5:R-:W-:Y:S01]  /*00f0*/  IMAD.WIDE.U32 R8, R3, 0x4, R8 ;  /* 0x0000000403087825 */ /* 0x020fe200078e0008 */
[----:B------:R-:W-:Y:S01]  /*0100*/  IADD3.X R11, PT, PT, RZ, UR7, RZ, P0, !PT ;  /* 0x00000007ff0b7c10 */ /* 0x000fe200087fe4ff */
[----:B----4-:R-:W2:Y:S01]  /*0110*/  LDG.E.CONSTANT R6, desc[UR8][R6.64] ;  /* 0x0000000806067981 */ /* 0x010ea2000c1e9900 */
[----:B------:R-:W-:-:S03]  /*0120*/  IADD3.X R13, PT, PT, RZ, UR11, RZ, P1, !PT ;  /* 0x0000000bff0d7c10 */ /* 0x000fc60008ffe4ff */
[----:B------:R-:W3:Y:S04]  /*0130*/  LDG.E.CONSTANT R8, desc[UR8][R8.64] ;  /* 0x0000000808087981 */ /* 0x000ee8000c1e9900 */
[----:B------:R-:W4:Y:S04]  /*0140*/  LDG.E.S16.CONSTANT R12, desc[UR8][R12.64] ;  /* 0x000000080c0c7981 */ /* 0x000f28000c1e9700 */
[----:B------:R-:W5:Y:S04]  /*0150*/  LDG.E.S16.CONSTANT R11, desc[UR8][R10.64] ;  /* 0x000000080a0b7981 */ /* 0x000f68000c1e9700 */
[----:B-1----:R-:W3:Y:S01]  /*0160*/  LDG.E.CONSTANT R4, desc[UR8][R4.64] ;  /* 0x0000000804047981 */ /* 0x002ee2000c1e9900 */
[----:B------:R-:W0:Y:S01]  /*0170*/  LDCU UR4, c[0x0][0x360] ;  /* 0x00006c00ff0477ac */ /* 0x000e220008000800 */
[----:B------:R-:W1:Y:S01]  /*0180*/  S2UR UR6, SR_CgaCtaId ;  /* 0x00000000000679c3 */ /* 0x000e620000008800 */
[----:B----4-:R-:W2:Y:S08]  /*0190*/  I2F.S8 R17, R12 ;  /* 0x0000000c00117306 */ /* 0x010eb00000001400 */
[----:B------:R-:W4:Y:S08]  /*01a0*/  I2F.S8 R21, R12.B1 ;  /* 0x1000000c00157306 */ /* 0x000f300000001400 */
[----:B-----5:R-:W5:Y:S08]  /*01b0*/  I2F.S8 R15, R11 ;  /* 0x0000000b000f7306 */ /* 0x020f700000001400 */
[----:B------:R-:W0:Y:S01]  /*01c0*/  I2F.S8 R19, R11.B1 ;  /* 0x1000000b00137306 */ /* 0x000e220000001400 */
[C---:B--2---:R-:W-:Y:S01]  /*01d0*/  FMUL.FTZ R17, R6.reuse, R17 ;  /* 0x0000001106117220 */ /* 0x044fe20000410000 */
[----:B----4-:R-:W-:Y:S01]  /*01e0*/  FMUL.FTZ R10, R6, R21 ;  /* 0x00000015060a7220 */ /* 0x010fe20000410000 */
[----:B---3--:R-:W-:-:S02]  /*01f0*/  HADD2.F32 R6, -RZ, R8.H0_H0 ;  /* 0x20000008ff067230 */ /* 0x008fc40000004100 */
[----:B------:R-:W-:Y:S02]  /*0200*/  HADD2.F32 R7, -RZ, R8.H1_H1 ;  /* 0x30000008ff077230 */ /* 0x000fe40000004100 */
[----:B-----5:R-:W-:-:S04]  /*0210*/  FFMA.FTZ R15, R4, R15, R17 ;  /* 0x0000000f040f7223 */ /* 0x020fc80000010011 */
[----:B------:R-:W-:Y:S01]  /*0220*/  FADD.FTZ R5, R15, R6 ;  /* 0x000000060f057221 */ /* 0x000fe20000010000 */
[----:B0-----:R-:W-:-:S04]  /*0230*/  FFMA.FTZ R10, R4, R19, R10 ;  /* 0x00000013040a7223 */ /* 0x001fc8000001000a */
        /* <DEDUP_REMOVED lines=34> */
[----:B0-----:R-:W-:-:S12]  /*0460*/  FADD.FTZ R15, R12, R15 ;  /* 0x0000000f0c0f7221 */ /* 0x001fd80000010000 */
[----:B------:R-:W-:Y:S01]  /*0470*/  @!P1 I2FP.F32.S32 R11, R2 ;  /* 0x00000002000b9245 */ /* 0x000fe20000201400 */
[----:B------:R-:W-:Y:S01]  /*0480*/  ULEA UR4, UR6, UR4, 0x18 ;  /* 0x0000000406047291 */ /* 0x000fe2000f8ec0ff */
[----:B------:R-:W0:Y:S01]  /*0490*/  LDC.64 R12, c[0x0][0x3a0] ;  /* 0x0000e800ff0c7b82 */ /* 0x000e220000000a00 */
[----:B------:R-:W1:Y:S01]  /*04a0*/  SHFL.BFLY PT, R14, R15, 0x1, 0x1f ;  /* 0x0c201f000f0e7f89 */ /* 0x000e6200000e0000 */
[----:B------:R-:W2:Y:S01]  /*04b0*/  @!P1 MUFU.RCP R9, R11 ;  /* 0x0000000b00099308 */ /* 0x000ea20000001000 */
[----:B-1----:R-:W-:-:S04]  /*04c0*/  FADD.FTZ R14, R15, R14 ;  /* 0x0000000e0f0e7221 */ /* 0x002fc80000010000 */
[----:B--2---:R-:W-:-:S05]  /*04d0*/  @!P1 FMUL.FTZ R9, R14, R9 ;  /* 0x000000090e099220 */ /* 0x004fca0000410000 */
[----:B------:R-:W-:Y:S01]  /*04e0*/  @!P1 STS [UR4], R9 ;  /* 0x00000009ff009988 */ /* 0x000fe20008000804 */
[----:B------:R-:W-:Y:S06]  /*04f0*/  BAR.SYNC.DEFER_BLOCKING 0x0 ;  /* 0x0000000000007b1d */ /* 0x000fec0000010000 */
[----:B------:R-:W1:Y:S02]  /*0500*/  LDS R10, [UR4] ;  /* 0x00000004ff0a7984 */ /* 0x000e640008000800 */
[--C-:B-1----:R-:W-:Y:S01]  /*0510*/  FADD.FTZ R6, R6, -R10.reuse ;  /* 0x8000000a06067221 */ /* 0x102fe20000010000 */
[----:B------:R-:W-:-:S03]  /*0520*/  FADD.FTZ R5, R5, -R10 ;  /* 0x8000000a05057221 */ /* 0x000fc60000010000 */
[----:B------:R-:W-:-:S04]  /*0530*/  FMUL.FTZ R10, R6, R6 ;  /* 0x00000006060a7220 */ /* 0x000fc80000410000 */
[----:B------:R-:W-:-:S05]  /*0540*/  FFMA.FTZ R14, R5, R5, R10 ;  /* 0x00000005050e7223 */ /* 0x000fca000001000a */
[----:B------:R-:W1:Y:S02]  /*0550*/  SHFL.BFLY PT, R11, R14, 0x10, 0x1f ;  /* 0x0e001f000e0b7f89 */ /* 0x000e6400000e0000 */
[----:B-1----:R-:W-:-:S05]  /*0560*/  FADD.FTZ R15, R14, R11 ;  /* 0x0000000b0e0f7221 */ /* 0x002fca0000010000 */
[----:B------:R-:W1:Y:S02]  /*0570*/  SHFL.BFLY PT, R10, R15, 0x8, 0x1f ;  /* 0x0d001f000f0a7f89 */ /* 0x000e6400000e0000 */
[----:B-1----:R-:W-:Y:S02]  /*0580*/  FADD.FTZ R16, R15, R10 ;  /* 0x0000000a0f107221 */ /* 0x002fe40000010000 */
[----:B------:R-:W1:Y:S03]  /*0590*/  LDC.64 R10, c[0x0][0x3a8] ;  /* 0x0000ea00ff0a7b82 */ /* 0x000e660000000a00 */
[----:B------:R-:W2:Y:S02]  /*05a0*/  SHFL.BFLY PT, R9, R16, 0x4, 0x1f ;  /* 0x0c801f0010097f89 */ /* 0x000ea400000e0000 */
[----:B--2---:R-:W-:-:S05]  /*05b0*/  FADD.FTZ R17, R16, R9 ;  /* 0x0000000910117221 */ /* 0x004fca0000010000 */
[----:B------:R-:W2:Y:S01]  /*05c0*/  SHFL.BFLY PT, R18, R17, 0x2, 0x1f ;  /* 0x0c401f0011127f89 */ /* 0x000ea200000e0000 */
[----:B------:R-:W-:Y:S01]  /*05d0*/  ISETP.NE.AND P2, PT, R4, RZ, PT ;  /* 0x000000ff0400720c */ /* 0x000fe20003f45270 */
[----:B--2---:R-:W-:-:S05]  /*05e0*/  FADD.FTZ R18, R17, R18 ;  /* 0x0000001211127221 */ /* 0x004fca0000010000 */
[----:B------:R-:W2:Y:S01]  /*05f0*/  SHFL.BFLY PT, R15, R18, 0x1, 0x1f ;  /* 0x0c201f00120f7f89 */ /* 0x000ea200000e0000 */
[----:B-1----:R-:W-:-:S04]  /*0600*/  IMAD.WIDE.U32 R10, R3, 0x4, R10 ;  /* 0x00000004030a7825 */ /* 0x002fc800078e000a */
[----:B0-----:R-:W-:Y:S01]  /*0610*/  IMAD.WIDE.U32 R12, R3, 0x4, R12 ;  /* 0x00000004030c7825 */ /* 0x001fe200078e000c */
[----:B------:R0:W3:Y:S04]  /*0620*/  LDG.E.CONSTANT R9, desc[UR8][R10.64] ;  /* 0x000000080a097981 */ /* 0x0000e8000c1e9900 */
[----:B------:R1:W4:Y:S01]  /*0630*/  LDG.E.CONSTANT R3, desc[UR8][R12.64] ;  /* 0x000000080c037981 */ /* 0x000322000c1e9900 */
[----:B--2---:R-:W-:-:S05]  /*0640*/  FADD.FTZ R15, R18, R15 ;  /* 0x0000000f120f7221 */ /* 0x004fca0000010000 */
[----:B------:R-:W-:Y:S01]  /*0650*/  @!P2 STS [R8], R15 ;  /* 0x0000000f0800a388 */ /* 0x000fe20000000800 */
[----:B------:R-:W-:Y:S01]  /*0660*/  MOV R4, RZ ;  /* 0x000000ff00047202 */ /* 0x000fe20000000f00 */
[----:B------:R-:W-:Y:S06]  /*0670*/  BAR.SYNC.DEFER_BLOCKING 0x0 ;  /* 0x0000000000007b1d */ /* 0x000fec0000010000 */
[----:B------:R-:W2:Y:S04]  /*0680*/  @P0 LDS R4, [R7] ;  /* 0x0000000007040984 */ /* 0x000ea80000000800 */
[----:B--2---:R-:W2:Y:S02]  /*0690*/  SHFL.BFLY PT, R17, R4, 0x10, 0x1f ;  /* 0x0e001f0004117f89 */ /* 0x004ea400000e0000 */
[----:B--2---:R-:W-:-:S05]  /*06a0*/  FADD.FTZ R17, R17, R4 ;  /* 0x0000000411117221 */ /* 0x004fca0000010000 */
[----:B0-----:R-:W0:Y:S02]  /*06b0*/  SHFL.BFLY PT, R10, R17, 0x8, 0x1f ;  /* 0x0d001f00110a7f89 */ /* 0x001e2400000e0000 */
[----:B0-----:R-:W-:-:S05]  /*06c0*/  FADD.FTZ R10, R17, R10 ;  /* 0x0000000a110a7221 */ /* 0x001fca0000010000 */
[----:B------:R-:W0:Y:S02]  /*06d0*/  SHFL.BFLY PT, R11, R10, 0x4, 0x1f ;  /* 0x0c801f000a0b7f89 */ /* 0x000e2400000e0000 */
[----:B0-----:R-:W-:-:S05]  /*06e0*/  FADD.FTZ R11, R10, R11 ;  /* 0x0000000b0a0b7221 */ /* 0x001fca0000010000 */
[----:B-1----:R-:W0:Y:S01]  /*06f0*/  SHFL.BFLY PT, R12, R11, 0x2, 0x1f ;  /* 0x0c401f000b0c7f89 */ /* 0x002e2200000e0000 */
[----:B------:R-:W-:-:S04]  /*0700*/  @!P1 I2FP.F32.S32 R14, R2 ;  /* 0x00000002000e9245 */ /* 0x000fc80000201400 */
[----:B------:R-:W1:Y:S01]  /*0710*/  @!P1 MUFU.RCP R7, R14 ;  /* 0x0000000e00079308 */ /* 0x000e620000001000 */
[----:B0-----:R-:W-:Y:S02]  /*0720*/  FADD.FTZ R12, R11, R12 ;  /* 0x0000000c0b0c7221 */ /* 0x001fe40000010000 */
[----:B------:R-:W0:Y:S03]  /*0730*/  LDC.64 R10, c[0x0][0x380] ;  /* 0x0000e000ff0a7b82 */ /* 0x000e260000000a00 */
[----:B------:R-:W2:Y:S02]  /*0740*/  SHFL.BFLY PT, R13, R12, 0x1, 0x1f ;  /* 0x0c201f000c0d7f89 */ /* 0x000ea400000e0000 */
[----:B--2---:R-:W-:-:S04]  /*0750*/  FADD.FTZ R2, R12, R13 ;  /* 0x0000000d0c027221 */ /* 0x004fc80000010000 */
[----:B-1----:R-:W-:-:S06]  /*0760*/  @!P1 FFMA.FTZ R2, R2, R7, 9.9999999747524270788e-07 ;  /* 0x358637bd02029423 */ /* 0x002fcc0000010007 */
[----:B------:R-:W1:Y:S02]  /*0770*/  @!P1 MUFU.RSQ R2, R2 ;  /* 0x0000000200029308 */ /* 0x000e640000001400 */
[----:B-1----:R-:W-:Y:S01]  /*0780*/  @!P1 STS [UR4+0x4], R2 ;  /* 0x00000402ff009988 */ /* 0x002fe20008000804 */
[----:B------:R-:W-:Y:S06]  /*0790*/  BAR.SYNC.DEFER_BLOCKING 0x0 ;  /* 0x0000000000007b1d */ /* 0x000fec0000010000 */
[----:B------:R-:W1:Y:S01]  /*07a0*/  LDS R4, [UR4+0x4] ;  /* 0x00000404ff047984 */ /* 0x000e620008000800 */
[----:B---3--:R-:W-:-:S02]  /*07b0*/  HADD2.F32 R12, -RZ, R9.H0_H0 ;  /* 0x20000009ff0c7230 */ /* 0x008fc40000004100 */
[----:B------:R-:W-:Y:S02]  /*07c0*/  HADD2.F32 R9, -RZ, R9.H1_H1 ;  /* 0x30000009ff097230 */ /* 0x000fe40000004100 */
[--C-:B----4-:R-:W-:Y:S02]  /*07d0*/  HADD2.F32 R8, -RZ, R3.reuse.H0_H0 ;  /* 0x20000003ff087230 */ /* 0x110fe40000004100 */
[----:B------:R-:W-:Y:S01]  /*07e0*/  HADD2.F32 R7, -RZ, R3.H1_H1 ;  /* 0x30000003ff077230 */ /* 0x000fe20000004100 */
[----:B------:R-:W-:-:S05]  /*07f0*/  LOP3.LUT R3, R0, 0x7fffffff, RZ, 0xc0, !PT ;  /* 0x7fffffff00037812 */ /* 0x000fca00078ec0ff */
[----:B0-----:R-:W-:-:S04]  /*0800*/  IMAD.WIDE.U32 R10, R3, 0x4, R10 ;  /* 0x00000004030a7825 */ /* 0x001fc800078e000a */
[-C--:B-1----:R-:W-:Y:S01]  /*0810*/  FMUL.FTZ R5, R5, R4.reuse ;  /* 0x0000000405057220 */ /* 0x082fe20000410000 */
[----:B------:R-:W-:-:S03]  /*0820*/  FMUL.FTZ R4, R6, R4 ;  /* 0x0000000406047220 */ /* 0x000fc60000410000 */
[----:B------:R-:W-:Y:S01]  /*0830*/  FFMA.FTZ R5, R5, R8, R12 ;  /* 0x0000000805057223 */ /* 0x000fe2000001000c */
[----:B------:R-:W-:-:S05]  /*0840*/  FFMA.FTZ R4, R4, R7, R9 ;  /* 0x0000000704047223 */ /* 0x000fca0000010009 */
[----:B------:R-:W-:-:S05]  /*0850*/  F2FP.F16.F32.PACK_AB R5, R4, R5 ;  /* 0x000000050405723e */ /* 0x000fca00000000ff */
[----:B------:R-:W-:Y:S01]  /*0860*/  STG.E desc[UR8][R10.64], R5 ;  /* 0x000000050a007986 */ /* 0x000fe2000c101908 */
[----:B------:R-:W-:Y:S05]  /*0870*/  EXIT ;  /* 0x000000000000794d */ /* 0x000fea0003800000 */
.L_x_544:
        /* <DEDUP_REMOVED lines=16> */
.L_x_614:


//--------------------- .text._ZN17fastertransformer35add_bias_input_layernorm_ROW_int8IOI7__half2EEvPaPKaS4_PKT_S7_S7_iiPKfS9_S9_ --------------------------
	.section	.text._ZN17fastertransformer35add_bias_input_layernorm_ROW_int8IOI7__half2EEvPaPKaS4_PKT_S7_S7_iiPKfS9_S9_,"ax",@progbits
	.align	128
        .global         _ZN17fastertransformer35add_bias_input_layernorm_ROW_int8IOI7__half2EEvPaPKaS4_PKT_S7_S7_iiPKfS9_S9_
        .type           _ZN17fastertransformer35add_bias_input_layernorm_ROW_int8IOI7__half2EEvPaPKaS4_PKT_S7_S7_iiPKfS9_S9_,@function
        .size           _ZN17fastertransformer35add_bias_input_layernorm_ROW_int8IOI7__half2EEvPaPKaS4_PKT_S7_S7_iiPKfS9_S9_,(.L_x_615 - _ZN17fastertransformer35add_bias_input_layernorm_ROW_int8IOI7__half2EEvPaPKaS4_PKT_S7_S7_iiPKfS9_S9_)
        .other          _ZN17fastertransformer35add_bias_input_layernorm_ROW_int8IOI7__half2EEvPaPKaS4_PKT_S7_S7_iiPKfS9_S9_,@"STO_CUDA_ENTRY STV_DEFAULT"
_ZN17fastertransformer35add_bias_input_layernorm_ROW_int8IOI7__half2EEvPaPKaS4_PKT_S7_S7_iiPKfS9_S9_:
.text._ZN17fastertransformer35add_bias_input_layernorm_ROW_int8IOI7__half2EEvPaPKaS4_PKT_S7_S7_iiPKfS9_S9_:
        /* <DEDUP_REMOVED lines=15> */
[----:B----4-:R-:W2:Y:S01]  /*00f0*/  LDG.E.CONSTANT R10, desc[UR8][R10.64] ;  /* 0x000000080a0a7981 */ /* 0x010ea2000c1e9900 */
[----:B------:R-:W-:Y:S02]  /*0100*/  IADD3.X R15, PT, PT, RZ, UR7, RZ, P0, !PT ;  /* 0x00000007ff0f7c10 */ /* 0x000fe400087fe4ff */
[----:B------:R-:W-:-:S03]  /*0110*/  IADD3.X R17, PT, PT, RZ, UR11, RZ, P1, !PT ;  /* 0x0000000bff117c10 */ /* 0x000fc60008ffe4ff */
[----:B------:R-:W3:Y:S04]  /*0120*/  LDG.E.CONSTANT R22, desc[UR8][R14.64] ;  /* 0x000000080e167981 */ /* 0x000ee8000c1e9900 */
[----:B------:R-:W4:Y:S01]  /*0130*/  LDG.E.CONSTANT R24, desc[UR8][R16.64] ;  /* 0x0000000810187981 */ /* 0x000f22000c1e9900 */
[----:B------:R-:W-:-:S03]  /*0140*/  SHF.L.U32 R6, R2, 0x1, RZ ;  /* 0x0000000102067819 */ /* 0x000fc600000006ff */
[----:B-1----:R2:W2:Y:S02]  /*0150*/  LDG.E.CONSTANT R3, desc[UR8][R4.64] ;  /* 0x0000000804037981 */ /* 0x0024a4000c1e9900 */
[----:B-----5:R-:W-:-:S05]  /*0160*/  IMAD.WIDE.U32 R12, R6, 0x4, R12 ;  /* 0x00000004060c7825 */ /* 0x020fca00078e000c */
[----:B------:R-:W5:Y:S04]  /*0170*/  LDG.E.CONSTANT R9, desc[UR8][R12.64] ;  /* 0x000000080c097981 */ /* 0x000f68000c1e9900 */
[----:B------:R0:W5:Y:S01]  /*0180*/  LDG.E.CONSTANT R7, desc[UR8][R12.64+0x4] ;  /* 0x000004080c077981 */ /* 0x000162000c1e9900 */
[----:B------:R-:W1:Y:S01]  /*0190*/  LDCU UR4, c[0x0][0x360] ;  /* 0x00006c00ff0477ac */ /* 0x000e620008000800 */
[----:B------:R-:W1:Y:S01]  /*01a0*/  S2UR UR6, SR_CgaCtaId ;  /* 0x00000000000679c3 */ /* 0x000e620000008800 */
[----:B---3--:R-:W-:Y:S08]  /*01b0*/  I2F.S8 R18, R22 ;  /* 0x0000001600127306 */ /* 0x008ff00000001400 */
[----:B----4-:R-:W2:Y:S08]  /*01c0*/  I2F.S8 R19, R24 ;  /* 0x0000001800137306 */ /* 0x010eb00000001400 */
[----:B------:R-:W3:Y:S08]  /*01d0*/  I2F.S8 R15, R24.B1 ;  /* 0x10000018000f7306 */ /* 0x000ef00000001400 */
[----:B------:R-:W0:Y:S08]  /*01e0*/  I2F.S8 R17, R24.B2 ;  /* 0x2000001800117306 */ /* 0x000e300000001400 */
[----:B------:R-:W4:Y:S08]  /*01f0*/  I2F.S8 R21, R22.B1 ;  /* 0x1000001600157306 */ /* 0x000f300000001400 */
[----:B------:R-:W1:Y:S01]  /*0200*/  I2F.S8 R23, R24.B3 ;  /* 0x3000001800177306 */ /* 0x000e620000001400 */
[----:B--2---:R-:W-:-:S07]  /*0210*/  FMUL.FTZ R4, R10, R19 ;  /* 0x000000130a047220 */ /* 0x004fce0000410000 */
[----:B------:R-:W2:Y:S01]  /*0220*/  I2F.S8 R11, R22.B2 ;  /* 0x20000016000b7306 */ /* 0x000ea20000001400 */
[----:B---3--:R-:W-:-:S07]  /*0230*/  FMUL.FTZ R14, R10, R15 ;  /* 0x0000000f0a0e7220 */ /* 0x008fce0000410000 */
[----:B------:R-:W3:Y:S01]  /*0240*/  I2F.S8 R20, R22.B3 ;  /* 0x3000001600147306 */ /* 0x000ee20000001400 */
[--C-:B-----5:R-:W-:Y:S02]  /*0250*/  HADD2.F32 R5, -RZ, R9.reuse.H0_H0 ;  /* 0x20000009ff057230 */ /* 0x120fe40000004100 */
[C---:B0-----:R-:W-:Y:S01]  /*0260*/  FMUL.FTZ R12, R10.reuse, R17 ;  /* 0x000000110a0c7220 */ /* 0x041fe20000410000 */
[C---:B------:R-:W-:Y:S01]  /*0270*/  FFMA.FTZ R4, R3.reuse, R18, R4 ;  /* 0x0000001203047223 */ /* 0x040fe20000010004 */
[----:B------:R-:W-:Y:S02]  /*0280*/  HADD2.F32 R9, -RZ, R9.H1_H1 ;  /* 0x30000009ff097230 */ /* 0x000fe40000004100 */
[C---:B----4-:R-:W-:Y:S01]  /*0290*/  FFMA.FTZ R14, R3.reuse, R21, R14 ;  /* 0x00000015030e7223 */ /* 0x050fe2000001000e */
[----:B-1----:R-:W-:Y:S01]  /*02a0*/  FMUL.FTZ R16, R10, R23 ;  /* 0x000000170a107220 */ /* 0x002fe20000410000 */
[--C-:B------:R-:W-:Y:S02]  /*02b0*/  HADD2.F32 R10, -RZ, R7.reuse.H0_H0 ;  /* 0x20000007ff0a7230 */ /* 0x100fe40000004100 */
[----:B--2---:R-:W-:Y:S01]  /*02c0*/  FFMA.FTZ R11, R3, R11, R12 ;  /* 0x0000000b030b7223 */ /* 0x004fe2000001000c */
[----:B------:R-:W-:Y:S01]  /*02d0*/  FADD.FTZ R4, R4, R5 ;  /* 0x0000000504047221 */ /* 0x000fe20000010000 */
[----:B------:R-:W-:Y:S01]  /*02e0*/  FADD.FTZ R5, R14, R9 ;  /* 0x000000090e057221 */ /* 0x000fe20000010000 */
[----:B------:R-:W-:-:S02]  /*02f0*/  HADD2.F32 R7, -RZ, R7.H1_H1 ;  /* 0x30000007ff077230 */ /* 0x000fc40000004100 */
[----:B---3--:R-:W-:Y:S01]  /*0300*/  FFMA.FTZ R16, R3, R20, R16 ;  /* 0x0000001403107223 */ /* 0x008fe20000010010 */
        /* <DEDUP_REMOVED lines=52> */
[----:B------:R-:W-:Y:S02]  /*0650*/  FADD.FTZ R15, R7, -R16 ;  /* 0x80000010070f7221 */ /* 0x000fe40000010000 */
[----:B------:R-:W0:Y:S01]  /*0660*/  LDC.64 R16, c[0x0][0x3a8] ;  /* 0x0000ea00ff107b82 */ /* 0x000e220000000a00 */
[----:B------:R-:W-:-:S04]  /*0670*/  FFMA.FTZ R4, R14, R14, R3 ;  /* 0x0000000e0e047223 */ /* 0x000fc80000010003 */
[----:B------:R-:W-:-:S03]  /*0680*/  FFMA.FTZ R7, R15, R15, R4 ;  /* 0x0000000f0f077223 */ /* 0x000fc60000010004 */
[----:B------:R-:W1:Y:S02]  /*0690*/  LDC.64 R4, c[0x0][0x3a0] ;  /* 0x0000e800ff047b82 */ /* 0x000e640000000a00 */
        /* <DEDUP_REMOVED lines=15> */
[----:B------:R-:W5:Y:S04]  /*0790*/  LDG.E.CONSTANT R17, desc[UR8][R6.64] ;  /* 0x0000000806117981 */ /* 0x000f68000c1e9900 */
[----:B------:R0:W2:Y:S04]  /*07a0*/  LDG.E.CONSTANT R18, desc[UR8][R4.64+0x4] ;  /* 0x0000040804127981 */ /* 0x0000a8000c1e9900 */
[----:B------:R0:W2:Y:S01]  /*07b0*/  LDG.E.CONSTANT R19, desc[UR8][R6.64+0x4] ;  /* 0x0000040806137981 */ /* 0x0000a2000c1e9900 */
[----:B---3--:R-:W-:-:S05]  /*07c0*/  FADD.FTZ R22, R21, R22 ;  /* 0x0000001615167221 */ /* 0x008fca0000010000 */
[----:B------:R-:W-:Y:S01]  /*07d0*/  @!P2 STS [R9], R22 ;  /* 0x000000160900a388 */ /* 0x000fe20000000800 */
[----:B------:R-:W-:Y:S01]  /*07e0*/  HFMA2 R11, -RZ, RZ, 0, 0 ;  /* 0x00000000ff0b7431 */ /* 0x000fe200000001ff */
[----:B------:R-:W-:Y:S06]  /*07f0*/  BAR.SYNC.DEFER_BLOCKING 0x0 ;  /* 0x0000000000007b1d */ /* 0x000fec0000010000 */
[----:B------:R-:W3:Y:S04]  /*0800*/  @P0 LDS R11, [R10] ;  /* 0x000000000a0b0984 */ /* 0x000ee80000000800 */
[----:B---3--:R-:W3:Y:S02]  /*0810*/  SHFL.BFLY PT, R20, R11, 0x10, 0x1f ;  /* 0x0e001f000b147f89 */ /* 0x008ee400000e0000 */
[----:B---3--:R-:W-:-:S05]  /*0820*/  FADD.FTZ R20, R20, R11 ;  /* 0x0000000b14147221 */ /* 0x008fca0000010000 */
[----:B-1----:R-:W1:Y:S02]  /*0830*/  SHFL.BFLY PT, R3, R20, 0x8, 0x1f ;  /* 0x0d001f0014037f89 */ /* 0x002e6400000e0000 */
        /* <DEDUP_REMOVED lines=15> */
[--C-:B-----5:R-:W-:Y:S02]  /*0930*/  HADD2.F32 R8, -RZ, R17.reuse.H0_H0 ;  /* 0x20000011ff087230 */ /* 0x120fe40000004100 */
[----:B------:R-:W-:Y:S02]  /*0940*/  HADD2.F32 R5, -RZ, R16.H1_H1 ;  /* 0x30000010ff057230 */ /* 0x000fe40000004100 */
[----:B------:R-:W-:Y:S02]  /*0950*/  HADD2.F32 R17, -RZ, R17.H1_H1 ;  /* 0x30000011ff117230 */ /* 0x000fe40000004100 */
[--C-:B--2---:R-:W-:Y:S02]  /*0960*/  HADD2.F32 R7, -RZ, R18.reuse.H0_H0 ;  /* 0x20000012ff077230 */ /* 0x104fe40000004100 */
[----:B------:R-:W-:Y:S02]  /*0970*/  HADD2.F32 R9, -RZ, R19.H0_H0 ;  /* 0x20000013ff097230 */ /* 0x000fe40000004100 */
[----:B------:R-:W-:-:S02]  /*0980*/  HADD2.F32 R18, -RZ, R18.H1_H1 ;  /* 0x30000012ff127230 */ /* 0x000fc40000004100 */
[-C--:B0-----:R-:W-:Y:S01]  /*0990*/  FMUL.FTZ R13, R13, R3.reuse ;  /* 0x000000030d0d7220 */ /* 0x081fe20000410000 */
[-C--:B------:R-:W-:Y:S01]  /*09a0*/  FMUL.FTZ R12, R12, R3.reuse ;  /* 0x000000030c0c7220 */ /* 0x080fe20000410000 */
[-C--:B------:R-:W-:Y:S02]  /*09b0*/  FMUL.FTZ R14, R14, R3.reuse ;  /* 0x000000030e0e7220 */ /* 0x080fe40000410000 */
[----:B------:R-:W-:Y:S01]  /*09c0*/  FFMA.FTZ R13, R13, R4, R8 ;  /* 0x000000040d0d7223 */ /* 0x000fe20000010008 */
[----:B------:R-:W-:Y:S02]  /*09d0*/  HADD2.F32 R4, -RZ, R19.H1_H1 ;  /* 0x30000013ff047230 */ /* 0x000fe40000004100 */
        /* <DEDUP_REMOVED lines=13> */
[----:B------:R-:W-:-:S02]  /*0ab0*/  LOP3.LUT R3, R0, 0x3fffffff, RZ, 0xc0, !PT ;  /* 0x3fffffff00037812 */ /* 0x000fc400078ec0ff */
[----:B-1----:R-:W-:-:S03]  /*0ac0*/  PRMT R6, R13, 0x3340, R6 ;  /* 0x000033400d067816 */ /* 0x002fc60000000006 */
[----:B0-----:R-:W-:Y:S01]  /*0ad0*/  IMAD.WIDE.U32 R2, R3, 0x4, R4 ;  /* 0x0000000403027825 */ /* 0x001fe200078e0004 */
[----:B--2---:R-:W-:-:S04]  /*0ae0*/  PRMT R9, R7, 0x3340, R8 ;  /* 0x0000334007097816 */ /* 0x004fc80000000008 */
[----:B------:R-:W-:-:S05]  /*0af0*/  PRMT R9, R6, 0x5410, R9 ;  /* 0x0000541006097816 */ /* 0x000fca0000000009 */
[----:B------:R-:W-:Y:S01]  /*0b00*/  STG.E desc[UR8][R2.64], R9 ;  /* 0x0000000902007986 */ /* 0x000fe2000c101908 */
[----:B------:R-:W-:Y:S05]  /*0b10*/  EXIT ;  /* 0x000000000000794d */ /* 0x000fea0003800000 */
.L_x_545:
        /* <DEDUP_REMOVED lines=14> */
.L_x_615:


//--------------------- .text._ZN17fastertransformer31layernorm_shift_partition_COL32ILi8EEEvPaPK6__halfS4_S4_iiiifii --------------------------
	.section	.text._ZN17fastertransformer31layernorm_shift_partition_COL32ILi8EEEvPaPK6__halfS4_S4_iiiifii,"ax",@progbits
	.align	128
        .global         _ZN17fastertransformer31layernorm_shift_partition_COL32ILi8EEEvPaPK6__halfS4_S4_iiiifii
        .type           _ZN17fastertransformer31layernorm_shift_partition_COL32ILi8EEEvPaPK6__halfS4_S4_iiiifii,@function
        .size           _ZN17fastertransformer31layernorm_shift_partition_COL32ILi8EEEvPaPK6__halfS4_S4_iiiifii,(.L_x_616 - _ZN17fastertransformer31layernorm_shift_partition_COL32ILi8EEEvPaPK6__halfS4_S4_iiiifii)
        .other          _ZN17fastertransformer31layernorm_shift_partition_COL32ILi8EEEvPaPK6__halfS4_S4_iiiifii,@"STO_CUDA_ENTRY STV_DEFAULT"
_ZN17fastertransformer31layernorm_shift_partition_COL32ILi8EEEvPaPK6__halfS4_S4_iiiifii:
.text._ZN17fastertransformer31layernorm_shift_partition_COL32ILi8EEEvPaPK6__halfS4_S4_iiiifii:
[----:B------:R-:W-:Y:S08]  /*0000*/  LDC R1, c[0x0][0x37c] ;  /* 0x0000df00ff017b82 */ /* 0x000ff00000000800 */
[----:B------:R-:W0:Y:S01]  /*0010*/  LDC R5, c[0x0][0x3b8] ;  /* 0x0000ee00ff057b82 */ /* 0x000e220000000800 */
[----:B------:R-:W1:Y:S01]  /*0020*/  S2R R0, SR_CTAID.Y ;  /* 0x0000000000007919 */ /* 0x000e620000002600 */
[----:B------:R-:W2:Y:S01]  /*0030*/  LDCU UR5, c[0x0][0x374] ;  /* 0x00006e80ff0577ac */ /* 0x000ea20008000800 */
[----:B------:R-:W3:Y:S01]  /*0040*/  S2R R7, SR_CTAID.X ;  /* 0x0000000000077919 */ /* 0x000ee20000002500 */
[----:B------:R-:W4:Y:S04]  /*0050*/  LDCU UR7, c[0x0][0x370] ;  /* 0x00006e00ff0777ac */ /* 0x000f280008000800 */
[----:B------:R-:W5:Y:S08]  /*0060*/  LDC R2, c[0x0][0x3b4] ;  /* 0x0000ed00ff027b82 */ /* 0x000f700000000800 */
[----:B------:R-:W2:Y:S01]  /*0070*/  S2UR UR4, SR_CTAID.Z ;  /* 0x00000000000479c3 */ /* 0x000ea20000002700 */
[----:B0-----:R-:W-:-:S04]  /*0080*/  IABS R12, R5 ;  /* 0x00000005000c7213 */ /* 0x001fc80000000000 */
[----:B------:R-:W0:Y:S01]  /*0090*/  I2F.RP R4, R12 ;  /* 0x0000000c00047306 */ /* 0x000e220000209400 */
[----:B-----5:R-:W-:Y:S02]  /*00a0*/  ISETP.NE.AND P0, PT, R2, RZ, PT ;  /* 0x000000ff0200720c */ /* 0x020fe40003f05270 */
[----:B-1----:R-:W-:Y:S02]  /*00b0*/  MOV R6, R0 ;  /* 0x0000000000067202 */ /* 0x002fe40000000f00 */
[----:B---3--:R-:W-:Y:S01]  /*00c0*/  MOV R8, R7 ;  /* 0x0000000700087202 */ /* 0x008fe20000000f00 */
[----:B--2---:R-:W-:Y:S02]  /*00d0*/  UIMAD UR4, UR4, UR5, URZ ;  /* 0x00000005040472a4 */ /* 0x004fe4000f8e02ff */
[----:B0-----:R-:W0:Y:S02]  /*00e0*/  MUFU.RCP R4, R4 ;  /* 0x0000000400047308 */ /* 0x001e240000001000 */
[----:B----4-:R-:W-:Y:S01]  /*00f0*/  UIMAD UR4, UR4, UR7, URZ ;  /* 0x00000007040472a4 */ /* 0x010fe2000f8e02ff */
[----:B0-----:R-:W-:-:S06]  /*0100*/  IADD3 R3, PT, PT, R4, 0xffffffe, RZ ;  /* 0x0ffffffe04037810 */ /* 0x001fcc0007ffe0ff */
[----:B------:R-:W0:Y:S02]  /*0110*/  F2I.FTZ.U32.TRUNC.NTZ R3, R3 ;  /* 0x0000000300037305 */ /* 0x000e24000021f000 */
[----:B0-----:R-:W-:Y:S01]  /*0120*/  IADD3 R9, PT, PT, RZ, -R3, RZ ;  /* 0x80000003ff097210 */ /* 0x001fe20007ffe0ff */
[----:B------:R-:W-:Y:S06]  /*0130*/  @!P0 BRA `(.L_x_546) ;  /* 0x0000000000908947 */ /* 0x000fec0003800000 */
[----:B------:R-:W0:Y:S01]  /*0140*/  I2F.U32.RP R4, UR5 ;  /* 0x0000000500047d06 */ /* 0x000e220008209000 */
[----:B------:R-:W-:Y:S02]  /*0150*/  IADD3 R8, PT, PT, -R2, UR7, R7 ;  /* 0x0000000702087c10 */ /* 0x000fe4000fffe107 */
[----:B------:R-:W-:-:S05]  /*0160*/  ISETP.NE.U32.AND P3, PT, RZ, UR7, PT ;  /* 0x00000007ff007c0c */ /* 0x000fca000bf65070 */
[----:B------:R-:W1:Y:S08]  /*0170*/  I2F.U32.RP R6, UR7 ;  /* 0x0000000700067d06 */ /* 0x000e700008209000 */
[----:B0-----:R-:W0:Y:S08]  /*0180*/  MUFU.RCP R4, R4 ;  /* 0x0000000400047308 */ /* 0x001e300000001000 */
[----:B-1----:R-:W1:Y:S01]  /*0190*/  MUFU.RCP R6, R6 ;  /* 0x0000000600067308 */ /* 0x002e620000001000 */
[----:B0-----:R-:W-:-:S02]  /*01a0*/  IADD3 R10, PT, PT, R4, 0xffffffe, RZ ;  /* 0x0ffffffe040a7810 */ /* 0x001fc40007ffe0ff */
[----:B------:R-:W-:-:S05]  /*01b0*/  IADD3 R4, PT, PT, -R2, UR5, R0 ;  /* 0x0000000502047c10 */ /* 0x000fca000fffe100 */
[----:B------:R0:W2:Y:S01]  /*01c0*/  F2I.FTZ.U32.TRUNC.NTZ R11, R10 ;  /* 0x0000000a000b7305 */ /* 0x0000a2000021f000 */
[----:B-1----:R-:W-:-:S07]  /*01d0*/  IADD3 R14, PT, PT, R6, 0xffffffe, RZ ;  /* 0x0ffffffe060e7810 */ /* 0x002fce0007ffe0ff */
[----:B------:R1:W3:Y:S01]  /*01e0*/  F2I.FTZ.U32.TRUNC.NTZ R15, R14 ;  /* 0x0000000e000f7305 */ /* 0x0002e2000021f000 */
[----:B0-----:R-:W-:Y:S01]  /*01f0*/  HFMA2 R10, -RZ, RZ, 0, 0 ;  /* 0x00000000ff0a7431 */ /* 0x001fe200000001ff */
[----:B--2---:R-:W-:Y:S02]  /*0200*/  IADD3 R13, PT, PT, RZ, -R11, RZ ;  /* 0x8000000bff0d7210 */ /* 0x004fe40007ffe0ff */
[----:B-1----:R-:W-:-:S03]  /*0210*/  MOV R14, RZ ;  /* 0x000000ff000e7202 */ /* 0x002fc60000000f00 */
[----:B------:R-:W-:Y:S01]  /*0220*/  IMAD R13, R13, UR5, RZ ;  /* 0x000000050d0d7c24 */ /* 0x000fe2000f8e02ff */
[----:B---3--:R-:W-:-:S03]  /*0230*/  IADD3 R17, PT, PT, RZ, -R15, RZ ;  /* 0x8000000fff117210 */ /* 0x008fc60007ffe0ff */
[----:B------:R-:W-:-:S04]  /*0240*/  IMAD.HI.U32 R11, R11, R13, R10 ;  /* 0x0000000d0b0b7227 */ /* 0x000fc800078e000a */
[----:B------:R-:W-:Y:S02]  /*0250*/  IMAD R17, R17, UR7, RZ ;  /* 0x0000000711117c24 */ /* 0x000fe4000f8e02ff */
[----:B------:R-:W-:-:S04]  /*0260*/  IMAD.HI.U32 R11, R11, R4, RZ ;  /* 0x000000040b0b7227 */ /* 0x000fc800078e00ff */
[----:B------:R-:W-:Y:S01]  /*0270*/  IMAD.HI.U32 R15, R15, R17, R14 ;  /* 0x000000110f0f7227 */ /* 0x000fe200078e000e */
[----:B------:R-:W-:-:S05]  /*0280*/  IADD3 R11, PT, PT, -R11, RZ, RZ ;  /* 0x000000ff0b0b7210 */ /* 0x000fca0007ffe1ff */
[----:B------:R-:W-:-:S04]  /*0290*/  IMAD.HI.U32 R15, R15, R8, RZ ;  /* 0x000000080f0f7227 */ /* 0x000fc800078e00ff */
[----:B------:R-:W-:Y:S01]  /*02a0*/  IMAD R6, R11, UR5, R4 ;  /* 0x000000050b067c24 */ /* 0x000fe2000f8e0204 */
[----:B------:R-:W-:-:S04]  /*02b0*/  IADD3 R15, PT, PT, -R15, RZ, RZ ;  /* 0x000000ff0f0f7210 */ /* 0x000fc80007ffe1ff */
[----:B------:R-:W-:Y:S01]  /*02c0*/  ISETP.GE.U32.AND P0, PT, R6, UR5, PT ;  /* 0x0000000506007c0c */ /* 0x000fe2000bf06070 */
[----:B------:R-:W-:-:S05]  /*02d0*/  IMAD R8, R15, UR7, R8 ;  /* 0x000000070f087c24 */ /* 0x000fca000f8e0208 */
[----:B------:R-:W-:-:S07]  /*02e0*/  ISETP.GE.U32.AND P1, PT, R8, UR7, PT ;  /* 0x0000000708007c0c */ /* 0x000fce000bf26070 */
[----:B------:R-:W-:-:S04]  /*02f0*/  @P0 IADD3 R6, PT, PT, R6, -UR5, RZ ;  /* 0x8000000506060c10 */ /* 0x000fc8000fffe0ff */
[----:B------:R-:W-:Y:S02]  /*0300*/  ISETP.GE.U32.AND P0, PT, R6, UR5, PT ;  /* 0x0000000506007c0c */ /* 0x000fe4000bf06070 */
[----:B------:R-:W-:Y:S02]  /*0310*/  @P1 IADD3 R8, PT, PT, R8, -UR7, RZ ;  /* 0x8000000708081c10 */ /* 0x000fe4000fffe0ff */
[----:B------:R-:W-:Y:S02]  /*0320*/  ISETP.NE.U32.AND P1, PT, RZ, UR5, PT ;  /* 0x00000005ff007c0c */ /* 0x000fe4000bf25070 */
[----:B------:R-:W-:-:S07]  /*0330*/  ISETP.GE.U32.AND P2, PT, R8, UR7, PT ;  /* 0x0000000708007c0c */ /* 0x000fce000bf46070 */
[----:B------:R-:W-:-:S04]  /*0340*/  @P0 IADD3 R6, PT, PT, R6, -UR5, RZ ;  /* 0x8000000506060c10 */ /* 0x000fc8000fffe0ff */
[----:B------:R-:W-:Y:S02]  /*0350*/  @!P1 LOP3.LUT R6, RZ, UR5, RZ, 0x33, !PT ;  /* 0x00000005ff069c12 */ /* 0x000fe4000f8e33ff */
[----:B------:R-:W-:Y:S02]  /*0360*/  @P2 IADD3 R8, PT, PT, R8, -UR7, RZ ;  /* 0x8000000708082c10 */ /* 0x000fe4000fffe0ff */
[----:B------:R-:W-:-:S07]  /*0370*/  @!P3 LOP3.LUT R8, RZ, UR7, RZ, 0x33, !PT ;  /* 0x00000007ff08bc12 */ /* 0x000fce000f8e33ff */
.L_x_546:
[----:B------:R-:W-:Y:S01]  /*0380*/  MOV R2, RZ ;  /* 0x000000ff00027202 */ /* 0x000fe20000000f00 */
[----:B------:R-:W-:Y:S01]  /*0390*/  IMAD R9, R9, R12, RZ ;  /* 0x0000000c09097224 */ /* 0x000fe200078e02ff */
[----:B------:R-:W-:Y:S01]  /*03a0*/  IABS R4, R8 ;  /* 0x0000000800047213 */ /* 0x000fe20000000000 */
[----:B------:R-:W0:Y:S01]  /*03b0*/  LDCU UR10, c[0x0][0x3ac] ;  /* 0x00007580ff0a77ac */ /* 0x000e220008000800 */
[----:B------:R-:W-:Y:S01]  /*03c0*/  LOP3.LUT R14, RZ, R5, RZ, 0x33, !PT ;  /* 0x00000005ff0e7212 */ /* 0x000fe200078e33ff */
[----:B------:R-:W-:Y:S01]  /*03d0*/  IMAD.HI.U32 R13, R3, R9, R2 ;  /* 0x00000009030d7227 */ /* 0x000fe200078e0002 */
[----:B------:R-:W-:-:S05]  /*03e0*/  MOV R3, R4 ;  /* 0x0000000400037202 */ /* 0x000fca0000000f00 */
[----:B------:R-:W-:-:S05]  /*03f0*/  IMAD.HI.U32 R2, R13, R3, RZ ;  /* 0x000000030d027227 */ /* 0x000fca00078e00ff */
[----:B------:R-:W-:-:S05]  /*0400*/  IADD3 R4, PT, PT, -R2, RZ, RZ ;  /* 0x000000ff02047210 */ /* 0x000fca0007ffe1ff */
[C---:B------:R-:W-:Y:S02]  /*0410*/  IMAD R3, R12.reuse, R4, R3 ;  /* 0x000000040c037224 */ /* 0x040fe400078e0203 */
[----:B------:R-:W1:Y:S03]  /*0420*/  S2R R4, SR_TID.X ;  /* 0x0000000000047919 */ /* 0x000e660000002100 */
[----:B------:R-:W-:-:S13]  /*0430*/  ISETP.GT.U32.AND P1, PT, R12, R3, PT ;  /* 0x000000030c00720c */ /* 0x000fda0003f24070 */
[-C--:B------:R-:W-:Y:S02]  /*0440*/  @!P1 IADD3 R3, PT, PT, R3, -R12.reuse, RZ ;  /* 0x8000000c03039210 */ /* 0x080fe40007ffe0ff */
[----:B------:R-:W-:Y:S02]  /*0450*/  @!P1 IADD3 R2, PT, PT, R2, 0x1, RZ ;  /* 0x0000000102029810 */ /* 0x000fe40007ffe0ff */
[----:B------:R-:W-:Y:S02]  /*0460*/  ISETP.GE.U32.AND P0, PT, R3, R12, PT ;  /* 0x0000000c0300720c */ /* 0x000fe40003f06070 */
[----:B------:R-:W-:-:S04]  /*0470*/  LOP3.LUT R3, R8, R5, RZ, 0x3c, !PT ;  /* 0x0000000508037212 */ /* 0x000fc800078e3cff */
[----:B------:R-:W-:Y:S02]  /*0480*/  ISETP.GE.AND P2, PT, R3, RZ, PT ;  /* 0x000000ff0300720c */ /* 0x000fe40003f46270 */
[----:B-1----:R-:W-:-:S05]  /*0490*/  SHF.L.U32 R15, R4, 0x3, RZ ;  /* 0x00000003040f7819 */ /* 0x002fca00000006ff */
[----:B------:R-:W-:Y:S02]  /*04a0*/  @P0 IADD3 R2, PT, PT, R2, 0x1, RZ ;  /* 0x0000000102020810 */ /* 0x000fe40007ffe0ff */
[----:B------:R-:W-:Y:S02]  /*04b0*/  ISETP.NE.AND P0, PT, R5, RZ, PT ;  /* 0x000000ff0500720c */ /* 0x000fe40003f05270 */
[----:B0-----:R-:W-:Y:S02]  /*04c0*/  ISETP.GE.AND P1, PT, R15, UR10, PT ;  /* 0x0000000a0f007c0c */ /* 0x001fe4000bf26270 */
[----:B------:R-:W-:-:S04]  /*04d0*/  @!P2 IADD3 R2, PT, PT, -R2, RZ, RZ ;  /* 0x000000ff0202a210 */ /* 0x000fc80007ffe1ff */
[----:B------:R-:W-:-:S04]  /*04e0*/  SEL R16, R14, R2, !P0 ;  /* 0x000000020e107207 */ /* 0x000fc80004000000 */
[----:B------:R-:W-:-:S05]  /*04f0*/  IADD3 R2, PT, PT, -R16, RZ, RZ ;  /* 0x000000ff10027210 */ /* 0x000fca0007ffe1ff */
[----:B------:R-:W-:-:S05]  /*0500*/  IMAD R2, R5, R2, R8 ;  /* 0x0000000205027224 */ /* 0x000fca00078e0208 */
[----:B------:R-:W-:Y:S01]  /*0510*/  IADD3 R2, PT, PT, R2, UR4, RZ ;  /* 0x0000000402027c10 */ /* 0x000fe2000fffe0ff */
[----:B------:R-:W-:Y:S06]  /*0520*/  @P1 EXIT ;  /* 0x000000000000194d */ /* 0x000fec0003800000 */
[----:B------:R-:W0:Y:S01]  /*0530*/  LDCU UR6, c[0x0][0x378] ;  /* 0x00006f00ff0677ac */ /* 0x000e220008000800 */
[----:B------:R-:W1:Y:S01]  /*0540*/  LDC.64 R8, c[0x0][0x388] ;  /* 0x0000e200ff087b82 */ /* 0x000e620000000a00 */
[C---:B------:R-:W-:Y:S01]  /*0550*/  LOP3.LUT R3, R15.reuse, 0x1fe0, RZ, 0xc0, !PT ;  /* 0x00001fe00f037812 */ /* 0x040fe200078ec0ff */
[----:B------:R-:W-:Y:S01]  /*0560*/  IMAD R7, R0, UR7, R7 ;  /* 0x0000000700077c24 */ /* 0x000fe2000f8e0207 */
[----:B------:R-:W-:Y:S01]  /*0570*/  LOP3.LUT R10, R15, 0x18, RZ, 0xc0, !PT ;  /* 0x000000180f0a7812 */ /* 0x000fe200078ec0ff */
[----:B------:R-:W2:Y:S03]  /*0580*/  LDCU.64 UR8, c[0x0][0x358] ;  /* 0x00006b00ff0877ac */ /* 0x000ea60008000a00 */
[----:B------:R-:W-:Y:S01]  /*0590*/  IADD3 R7, PT, PT, R7, UR4, RZ ;  /* 0x0000000407077c10 */ /* 0x000fe2000fffe0ff */
[----:B0-----:R-:W-:-:S04]  /*05a0*/  UIMAD UR5, UR5, UR6, URZ ;  /* 0x00000006050572a4 */ /* 0x001fc8000f8e02ff */
[----:B------:R-:W-:-:S06]  /*05b0*/  UIMAD UR5, UR5, UR7, URZ ;  /* 0x00000007050572a4 */ /* 0x000fcc000f8e02ff */
[----:B------:R-:W-:-:S05]  /*05c0*/  IMAD R0, R3, UR5, R10 ;  /* 0x0000000503007c24 */ /* 0x000fca000f8e020a */
[----:B------:R-:W-:-:S05]  /*05d0*/  LEA R7, R7, R0, 0x5 ;  /* 0x0000000007077211 */ /* 0x000fca00078e28ff */
[----:B-1----:R-:W-:-:S06]  /*05e0*/  IMAD.WIDE R8, R7, 0x2, R8 ;  /* 0x0000000207087825 */ /* 0x002fcc00078e0208 */
[----:B--2---:R-:W2:Y:S01]  /*05f0*/  LDG.E.128 R8, desc[UR8][R8.64] ;  /* 0x0000000808087981 */ /* 0x004ea2000c1e1d00 */
[----:B------:R-:W-:Y:S01]  /*0600*/  IABS R22, R6 ;  /* 0x0000000600167213 */ /* 0x000fe20000000000 */
[----:B------:R-:W0:Y:S01]  /*0610*/  LDCU UR4, c[0x0][0x360] ;  /* 0x00006c00ff0477ac */ /* 0x000e220008000800 */
[----:B------:R-:W1:Y:S01]  /*0620*/  S2UR UR6, SR_CgaCtaId ;  /* 0x00000000000679c3 */ /* 0x000e620000008800 */
[--C-:B--2---:R-:W-:Y:S02]  /*0630*/  HADD2.F32 R3, -RZ, R8.reuse.H0_H0 ;  /* 0x20000008ff037230 */ /* 0x104fe40000004100 */
[----:B------:R-:W-:Y:S02]  /*0640*/  HADD2.F32 R7, -RZ, R8.H1_H1 ;  /* 0x30000008ff077230 */ /* 0x000fe40000004100 */
[--C-:B------:R-:W-:Y:S02]  /*0650*/  HADD2.F32 R17, -RZ, R9.reuse.H0_H0 ;  /* 0x20000009ff117230 */ /* 0x100fe40000004100 */
[----:B------:R-:W-:Y:S01]  /*0660*/  FADD.FTZ R18, RZ, R3 ;  /* 0x00000003ff127221 */ /* 0x000fe20000010000 */
[----:B------:R-:W-:Y:S01]  /*0670*/  HADD2.F32 R19, -RZ, R9.H1_H1 ;  /* 0x30000009ff137230 */ /* 0x000fe20000004100 */
[----:B------:R-:W2:Y:S01]  /*0680*/  LDC R8, c[0x0][0x3a8] ;  /* 0x0000ea00ff087b82 */ /* 0x000ea20000000800 */
[----:B------:R-:W-:-:S02]  /*0690*/  HADD2.F32 R21, -RZ, R10.H0_H0 ;  /* 0x2000000aff157230 */ /* 0x000fc40000004100 */
[----:B------:R-:W-:Y:S01]  /*06a0*/  FADD.FTZ R18, R18, R7 ;  /* 0x0000000712127221 */ /* 0x000fe20000010000 */
[----:B------:R-:W-:Y:S02]  /*06b0*/  HADD2.F32 R23, -RZ, R10.H1_H1 ;  /* 0x3000000aff177230 */ /* 0x000fe40000004100 */
[--C-:B------:R-:W-:Y:S02]  /*06c0*/  HADD2.F32 R27, -RZ, R11.reuse.H0_H0 ;  /* 0x2000000bff1b7230 */ /* 0x100fe40000004100 */
[----:B------:R-:W-:Y:S01]  /*06d0*/  FADD.FTZ R18, R18, R17 ;  /* 0x0000001112127221 */ /* 0x000fe20000010000 */
[----:B------:R-:W-:-:S03]  /*06e0*/  HADD2.F32 R29, -RZ, R11.H1_H1 ;  /* 0x3000000bff1d7230 */ /* 0x000fc60000004100 */
[----:B------:R-:W-:-:S04]  /*06f0*/  FADD.FTZ R18, R18, R19 ;  /* 0x0000001312127221 */ /* 0x000fc80000010000 */
[----:B------:R-:W-:-:S04]  /*0700*/  FADD.FTZ R18, R18, R21 ;  /* 0x0000001512127221 */ /* 0x000fc80000010000 */
[----:B------:R-:W-:-:S04]  /*0710*/  FADD.FTZ R18, R18, R23 ;  /* 0x0000001712127221 */ /* 0x000fc80000010000 */
[----:B------:R-:W-:Y:S01]  /*0720*/  FADD.FTZ R18, R18, R27 ;  /* 0x0000001b12127221 */ /* 0x000fe20000010000 */
[----:B--2---:R-:W-:-:S03]  /*0730*/  IABS R24, R8 ;  /* 0x0000000800187213 */ /* 0x004fc60000000000 */
[----:B------:R-:W-:Y:S01]  /*0740*/  FADD.FTZ R18, R18, R29 ;  /* 0x0000001d12127221 */ /* 0x000fe20000010000 */
[----:B------:R-:W-:Y:S01]  /*0750*/  LOP3.LUT R8, R8, R5, RZ, 0x3c, !PT ;  /* 0x0000000508087212 */ /* 0x000fe200078e3cff */
[----:B------:R-:W-:-:S03]  /*0760*/  IMAD.HI.U32 R11, R13, R24, RZ ;  /* 0x000000180d0b7227 */ /* 0x000fc600078e00ff */
[----:B------:R-:W2:Y:S02]  /*0770*/  SHFL.BFLY PT, R9, R18, 0x10, 0x1f ;  /* 0x0e001f0012097f89 */ /* 0x000ea400000e0000 */
[----:B--2---:R-:W-:-:S05]  /*0780*/  FADD.FTZ R9, R18, R9 ;  /* 0x0000000912097221 */ /* 0x004fca0000010000 */
[----:B------:R-:W2:Y:S02]  /*0790*/  SHFL.BFLY PT, R10, R9, 0x8, 0x1f ;  /* 0x0d001f00090a7f89 */ /* 0x000ea400000e0000 */
[----:B--2---:R-:W-:Y:S01]  /*07a0*/  FADD.FTZ R20, R9, R10 ;  /* 0x0000000a09147221 */ /* 0x004fe20000010000 */
[----:B------:R-:W-:-:S04]  /*07b0*/  IMAD.HI.U32 R10, R13, R22, RZ ;  /* 0x000000160d0a7227 */ /* 0x000fc800078e00ff */
[----:B------:R-:W2:Y:S01]  /*07c0*/  SHFL.BFLY PT, R25, R20, 0x4, 0x1f ;  /* 0x0c801f0014197f89 */ /* 0x000ea200000e0000 */
[----:B------:R-:W-:-:S05]  /*07d0*/  IADD3 R13, PT, PT, -R10, RZ, RZ ;  /* 0x000000ff0a0d7210 */ /* 0x000fca0007ffe1ff */
[----:B------:R-:W-:-:S05]  /*07e0*/  IMAD R9, R12, R13, R22 ;  /* 0x0000000d0c097224 */ /* 0x000fca00078e0216 */
[----:B------:R-:W-:Y:S01]  /*07f0*/  ISETP.GT.U32.AND P4, PT, R12, R9, PT ;  /* 0x000000090c00720c */ /* 0x000fe20003f84070 */
[----:B--2---:R-:W-:Y:S01]  /*0800*/  FADD.FTZ R18, R20, R25 ;  /* 0x0000001914127221 */ /* 0x004fe20000010000 */
[----:B------:R-:W-:-:S11]  /*0810*/  IADD3 R25, PT, PT, -R11, RZ, RZ ;  /* 0x000000ff0b197210 */ /* 0x000fd60007ffe1ff */
[-C--:B------:R-:W-:Y:S02]  /*0820*/  @!P4 IADD3 R9, PT, PT, R9, -R12.reuse, RZ ;  /* 0x8000000c0909c210 */ /* 0x080fe40007ffe0ff */
[----:B------:R-:W-:Y:S01]  /*0830*/  @!P4 IADD3 R10, PT, PT, R10, 0x1, RZ ;  /* 0x000000010a0ac810 */ /* 0x000fe20007ffe0ff */
[----:B------:R-:W-:Y:S01]  /*0840*/  IMAD R13, R12, R25, R24 ;  /* 0x000000190c0d7224 */ /* 0x000fe200078e0218 */
[----:B------:R-:W-:Y:S01]  /*0850*/  ISETP.GE.U32.AND P1, PT, R9, R12, PT ;  /* 0x0000000c0900720c */ /* 0x000fe20003f26070 */
[----:B------:R-:W2:Y:S01]  /*0860*/  SHFL.BFLY PT, R25, R18, 0x2, 0x1f ;  /* 0x0c401f0012197f89 */ /* 0x000ea200000e0000 */
[----:B------:R-:W-:Y:S02]  /*0870*/  LOP3.LUT R9, R6, R5, RZ, 0x3c, !PT ;  /* 0x0000000506097212 */ /* 0x000fe400078e3cff */
[----:B------:R-:W-:Y:S02]  /*0880*/  ISETP.GT.U32.AND P5, PT, R12, R13, PT ;  /* 0x0000000d0c00720c */ /* 0x000fe40003fa4070 */
[----:B------:R-:W-:-:S02]  /*0890*/  ISETP.GE.AND P3, PT, R9, RZ, PT ;  /* 0x000000ff0900720c */ /* 0x000fc40003f66270 */
[----:B------:R-:W-:Y:S02]  /*08a0*/  I2FP.F32.U32 R9, R4 ;  /* 0x0000000400097245 */ /* 0x000fe40000201000 */
[----:B------:R-:W-:-:S03]  /*08b0*/  ISETP.GE.AND P4, PT, R8, RZ, PT ;  /* 0x000000ff0800720c */ /* 0x000fc60003f86270 */
[----:B------:R-:W-:-:S04]  /*08c0*/  @P1 IADD3 R10, PT, PT, R10, 0x1, RZ ;  /* 0x000000010a0a1810 */ /* 0x000fc80007ffe0ff */
[-C--:B------:R-:W-:Y:S02]  /*08d0*/  @!P5 IADD3 R13, PT, PT, R13, -R12.reuse, RZ ;  /* 0x8000000c0d0dd210 */ /* 0x080fe40007ffe0ff */
[----:B------:R-:W-:Y:S02]  /*08e0*/  @!P5 IADD3 R11, PT, PT, R11, 0x1, RZ ;  /* 0x000000010b0bd810 */ /* 0x000fe40007ffe0ff */
[----:B------:R-:W-:Y:S02]  /*08f0*/  ISETP.GE.U32.AND P2, PT, R13, R12, PT ;  /* 0x0000000c0d00720c */ /* 0x000fe40003f46070 */
[----:B0-----:R-:W-:Y:S01]  /*0900*/  I2FP.F32.U32 R12, UR4 ;  /* 0x00000004000c7c45 */ /* 0x001fe20008201000 */
[----:B------:R-:W-:Y:S01]  /*0910*/  UMOV UR4, 0x400 ;  /* 0x0000040000047882 */ /* 0x000fe20000000000 */
[----:B--2---:R-:W-:Y:S01]  /*0920*/  FADD.FTZ R18, R18, R25 ;  /* 0x0000001912127221 */ /* 0x004fe20000010000 */
[----:B------:R-:W-:Y:S01]  /*0930*/  @!P3 IADD3 R10, PT, PT, -R10, RZ, RZ ;  /* 0x000000ff0a0ab210 */ /* 0x000fe20007ffe1ff */
[----:B------:R-:W-:Y:S01]  /*0940*/  UIADD3 UR5, UPT, UPT, UR4, 0x8, URZ ;  /* 0x0000000804057890 */ /* 0x000fe2000fffe0ff */
[----:B------:R-:W-:-:S02]  /*0950*/  FMUL.FTZ R12, R12, 0.03125 ;  /* 0x3d0000000c0c7820 */ /* 0x000fc40000410000 */
[----:B------:R-:W0:Y:S01]  /*0960*/  SHFL.BFLY PT, R25, R18, 0x1, 0x1f ;  /* 0x0c201f0012197f89 */ /* 0x000e2200000e0000 */
[----:B------:R-:W-:Y:S01]  /*0970*/  SEL R22, R14, R10, !P0 ;  /* 0x0000000a0e167207 */ /* 0x000fe20004000000 */
[----:B-1----:R-:W-:Y:S01]  /*0980*/  ULEA UR5, UR6, UR5, 0x18 ;  /* 0x0000000506057291 */ /* 0x002fe2000f8ec0ff */
[----:B------:R-:W-:Y:S02]  /*0990*/  FSETP.GT.FTZ.AND P5, PT, R12, R9, PT ;  /* 0x000000090c00720b */ /* 0x000fe40003fb4000 */
[----:B------:R-:W1:Y:S01]  /*09a0*/  LDC.64 R8, c[0x0][0x390] ;  /* 0x0000e400ff087b82 */ /* 0x000e620000000a00 */
[----:B------:R-:W-:Y:S02]  /*09b0*/  @P2 IADD3 R11, PT, PT, R11, 0x1, RZ ;  /* 0x000000010b0b2810 */ /* 0x000fe40007ffe0ff */
[----:B------:R-:W-:Y:S02]  /*09c0*/  IADD3 R10, PT, PT, -R22, RZ, RZ ;  /* 0x000000ff160a7210 */ /* 0x000fe40007ffe1ff */
[----:B------:R-:W-:-:S03]  /*09d0*/  @!P4 IADD3 R11, PT, PT, -R11, RZ, RZ ;  /* 0x000000ff0b0bc210 */ /* 0x000fc60007ffe1ff */
[----:B------:R-:W2:Y:S01]  /*09e0*/  LDC.64 R12, c[0x0][0x398] ;  /* 0x0000e600ff0c7b82 */ /* 0x000ea20000000a00 */
[----:B------:R-:W-:Y:S01]  /*09f0*/  SEL R11, R14, R11, !P0 ;  /* 0x0000000b0e0b7207 */ /* 0x000fe20004000000 */
[----:B------:R-:W-:Y:S01]  /*0a00*/  IMAD R6, R5, R10, R6 ;  /* 0x0000000a05067224 */ /* 0x000fe200078e0206 */
[----:B------:R-:W-:-:S03]  /*0a10*/  LOP3.LUT P0, R20, R4, 0x1f, RZ, 0xc0, !PT ;  /* 0x0000001f04147812 */ /* 0x000fc6000780c0ff */
[----:B------:R-:W-:Y:S02]  /*0a20*/  IMAD R16, R22, R11, R16 ;  /* 0x0000000b16107224 */ /* 0x000fe400078e0210 */
[----:B------:R-:W-:Y:S01]  /*0a30*/  HFMA2 R22, -RZ, RZ, 0, 0 ;  /* 0x00000000ff167431 */ /* 0x000fe200000001ff */
[----:B------:R-:W-:Y:S01]  /*0a40*/  LEA R24, R20, UR5, 0x2 ;  /* 0x0000000514187c11 */ /* 0x000fe2000f8e10ff */
[----:B0-----:R-:W-:Y:S01]  /*0a50*/  FADD.FTZ R25, R18, R25 ;  /* 0x0000001912197221 */ /* 0x001fe20000010000 */
[----:B------:R-:W-:Y:S01]  /*0a60*/  LEA.HI R18, R4, UR5, RZ, 0x1d ;  /* 0x0000000504127c11 */ /* 0x000fe2000f8fe8ff */
[----:B-1----:R-:W-:-:S04]  /*0a70*/  IMAD.WIDE.U32 R8, R15, 0x2, R8 ;  /* 0x000000020f087825 */ /* 0x002fc800078e0008 */
[----:B------:R-:W-:Y:S04]  /*0a80*/  @!P0 STS [R18], R25 ;  /* 0x0000001912008388 */ /* 0x000fe80000000800 */
[----:B------:R-:W5:Y:S01]  /*0a90*/  LDG.E.128 R8, desc[UR8][R8.64] ;  /* 0x0000000808087981 */ /* 0x000f62000c1e1d00 */
[----:B--2---:R-:W-:-:S06]  /*0aa0*/  IMAD.WIDE.U32 R12, R15, 0x2, R12 ;  /* 0x000000020f0c7825 */ /* 0x004fcc00078e000c */
[----:B------:R-:W5:Y:S01]  /*0ab0*/  LDG.E.128 R12, desc[UR8][R12.64] ;  /* 0x000000080c0c7981 */ /* 0x000f62000c1e1d00 */
[----:B------:R-:W-:Y:S06]  /*0ac0*/  BAR.SYNC.DEFER_BLOCKING 0x0 ;  /* 0x0000000000007b1d */ /* 0x000fec0000010000 */
[----:B------:R-:W0:Y:S01]  /*0ad0*/  @P5 LDS R22, [R24] ;  /* 0x0000000018165984 */ /* 0x000e220000000800 */
[----:B------:R-:W-:-:S03]  /*0ae0*/  ISETP.NE.AND P0, PT, R4, RZ, PT ;  /* 0x000000ff0400720c */ /* 0x000fc60003f05270 */
        /* <DEDUP_REMOVED lines=8> */
[----:B------:R-:W0:Y:S01]  /*0b70*/  SHFL.BFLY PT, R4, R25, 0x1, 0x1f ;  /* 0x0c201f0019047f89 */ /* 0x000e2200000e0000 */
[----:B------:R-:W-:Y:S01]  /*0b80*/  ULEA UR4, UR6, UR4, 0x18 ;  /* 0x0000000406047291 */ /* 0x000fe2000f8ec0ff */
[----:B0-----:R-:W-:Y:S01]  /*0b90*/  FADD.FTZ R4, R25, R4 ;  /* 0x0000000419047221 */ /* 0x001fe20000010000 */
[----:B------:R-:W-:-:S04]  /*0ba0*/  @!P0 I2FP.F32.U32 R25, UR10 ;  /* 0x0000000a00198c45 */ /* 0x000fc80008201000 */
[----:B------:R-:W0:Y:S02]  /*0bb0*/  @!P0 MUFU.RCP R22, R25 ;  /* 0x0000001900168308 */ /* 0x000e240000001000 */
[----:B0-----:R-:W-:-:S05]  /*0bc0*/  @!P0 FMUL.FTZ R4, R4, R22 ;  /* 0x0000001604048220 */ /* 0x001fca0000410000 */
[----:B------:R-:W-:Y:S01]  /*0bd0*/  @!P0 STS [UR4], R4 ;  /* 0x00000004ff008988 */ /* 0x000fe20008000804 */
[----:B------:R-:W-:Y:S06]  /*0be0*/  BAR.SYNC.DEFER_BLOCKING 0x0 ;  /* 0x0000000000007b1d */ /* 0x000fec0000010000 */
[----:B------:R-:W0:Y:S01]  /*0bf0*/  LDS R22, [UR4] ;  /* 0x00000004ff167984 */ /* 0x000e220008000800 */
[----:B------:R-:W-:Y:S01]  /*0c00*/  ISETP.NE.AND P1, PT, R20, RZ, PT ;  /* 0x000000ff1400720c */ /* 0x000fe20003f25270 */
[--C-:B0-----:R-:W-:Y:S01]  /*0c10*/  FADD.FTZ R4, R3, -R22.reuse ;  /* 0x8000001603047221 */ /* 0x101fe20000010000 */
[----:B------:R-:W-:-:S03]  /*0c20*/  FADD.FTZ R26, R7, -R22 ;  /* 0x80000016071a7221 */ /* 0x000fc60000010000 */
[----:B------:R-:W-:Y:S01]  /*0c30*/  FFMA.FTZ R20, R4, R4, RZ ;  /* 0x0000000404147223 */ /* 0x000fe200000100ff */
        /* <DEDUP_REMOVED lines=24> */
[----:B------:R-:W-:Y:S01]  /*0dc0*/  MOV R20, RZ ;  /* 0x000000ff00147202 */ /* 0x000fe20000000f00 */
        /* <DEDUP_REMOVED lines=11> */
[----:B------:R-:W-:Y:S01]  /*0e80*/  BSSY.RECONVERGENT B0, `(.L_x_547) ;  /* 0x0000011000007945 */ /* 0x000fe20003800200 */
[----:B0-----:R-:W-:-:S03]  /*0e90*/  FADD.FTZ R18, R26, R18 ;  /* 0x000000121a127221 */ /* 0x001fc60000010000 */
[----:B------:R-:W-:Y:S05]  /*0ea0*/  @P0 BRA `(.L_x_548) ;  /* 0x0000000000380947 */ /* 0x000fea0003800000 */
[----:B------:R-:W-:Y:S01]  /*0eb0*/  I2FP.F32.U32 R20, UR10 ;  /* 0x0000000a00147c45 */ /* 0x000fe20008201000 */
[----:B------:R-:W-:Y:S01]  /*0ec0*/  UMOV UR6, 0x88e368f1 ;  /* 0x88e368f100067882 */ /* 0x000fe20000000000 */
[----:B------:R-:W-:Y:S02]  /*0ed0*/  UMOV UR7, 0x3ee4f8b5 ;  /* 0x3ee4f8b500077882 */ /* 0x000fe40000000000 */
[----:B------:R-:W0:Y:S02]  /*0ee0*/  MUFU.RCP R25, R20 ;  /* 0x0000001400197308 */ /* 0x000e240000001000 */
[----:B0-----:R-:W-:-:S06]  /*0ef0*/  FMUL.FTZ R4, R18, R25 ;  /* 0x0000001912047220 */ /* 0x001fcc0000410000 */
[----:B------:R-:W0:Y:S02]  /*0f00*/  F2F.F64.F32 R24, R4 ;  /* 0x0000000400187310 */ /* 0x000e240000201800 */
[----:B0-----:R-:W-:Y:S01]  /*0f10*/  DADD R24, R24, UR6 ;  /* 0x0000000618187e29 */ /* 0x001fe20008000000 */
[----:B------:R-:W-:Y:S01]  /*0f20*/  UMOV UR6, 0xf0000000 ;  /* 0xf000000000067882 */ /* 0x000fe20000000000 */
[----:B------:R-:W-:-:S04]  /*0f30*/  UMOV UR7, 0x380fffff ;  /* 0x380fffff00077882 */ /* 0x000fc80000000000 */
[----:B------:R-:W0:Y:S02]  /*0f40*/  F2F.F32.F64 R18, R24 ;  /* 0x0000001800127310 */ /* 0x000e240000301000 */
[----:B------:R-:W-:-:S14]  /*0f50*/  DSETP.GEU.AND P0, PT, |R24|, UR6, PT ;  /* 0x0000000618007e2a */ /* 0x000fdc000bf0e200 */
[----:B0-----:R-:W-:-:S06]  /*0f60*/  @!P0 FMUL R18, R18, 1.175494350822287508e-38 ;  /* 0x0080000012128820 */ /* 0x001fcc0000400000 */
[----:B------:R-:W0:Y:S02]  /*0f70*/  MUFU.RSQ R18, R18 ;  /* 0x0000001200127308 */ /* 0x000e240000001400 */
[----:B0-----:R0:W-:Y:S02]  /*0f80*/  STS [UR4+0x4], R18 ;  /* 0x00000412ff007988 */ /* 0x0011e40008000804 */
.L_x_548:
[----:B------:R-:W-:Y:S05]  /*0f90*/  BSYNC.RECONVERGENT B0 ;  /* 0x0000000000007941 */ /* 0x000fea0003800200 */
.L_x_547:
[----:B------:R-:W-:Y:S01]  /*0fa0*/  BAR.SYNC.DEFER_BLOCKING 0x0 ;  /* 0x0000000000007b1d */ /* 0x000fe20000010000 */
[-C--:B------:R-:W-:Y:S02]  /*0fb0*/  IMAD R6, R16, R5.reuse, R6 ;  /* 0x0000000510067224 */ /* 0x080fe400078e0206 */
[--C-:B-----5:R-:W-:Y:S02]  /*0fc0*/  HADD2.F32 R16, -RZ, R11.reuse.H1_H1 ;  /* 0x3000000bff107230 */ /* 0x120fe40000004100 */
[----:B------:R-:W-:Y:S01]  /*0fd0*/  IMAD R5, R6, R5, R2 ;  /* 0x0000000506057224 */ /* 0x000fe200078e0202 */
[----:B------:R-:W1:Y:S01]  /*0fe0*/  LDCU UR5, c[0x0][0x3b0] ;  /* 0x00007600ff0577ac */ /* 0x000e620008000800 */
[----:B------:R-:W-:Y:S02]  /*0ff0*/  HADD2.F32 R6, -RZ, R11.H0_H0 ;  /* 0x2000000bff067230 */ /* 0x000fe40000004100 */
[----:B------:R-:W-:Y:S01]  /*1000*/  HADD2.F32 R4, -RZ, R9.H0_H0 ;  /* 0x20000009ff047230 */ /* 0x000fe20000004100 */
[----:B------:R-:W2:Y:S01]  /*1010*/  LDCU.64 UR6, c[0x0][0x380] ;  /* 0x00007000ff0677ac */ /* 0x000ea20008000a00 */
[----:B------:R-:W-:Y:S01]  /*1020*/  HADD2.F32 R11, -RZ, R13.H0_H0 ;  /* 0x2000000dff0b7230 */ /* 0x000fe20000004100 */
[----:B------:R-:W-:Y:S01]  /*1030*/  LEA R0, R5, R0, 0x5 ;  /* 0x0000000005007211 */ /* 0x000fe200078e28ff */
[----:B------:R-:W-:-:S02]  /*1040*/  HADD2.F32 R9, -RZ, R9.H1_H1 ;  /* 0x30000009ff097230 */ /* 0x000fc40000004100 */
[----:B------:R-:W-:Y:S02]  /*1050*/  HADD2.F32 R13, -RZ, R13.H1_H1 ;  /* 0x3000000dff0d7230 */ /* 0x000fe40000004100 */
[----:B------:R-:W-:Y:S02]  /*1060*/  HADD2.F32 R2, -RZ, R8.H0_H0 ;  /* 0x20000008ff027230 */ /* 0x000fe40000004100 */
[----:B------:R-:W-:Y:S02]  /*1070*/  HADD2.F32 R5, -RZ, R10.H0_H0 ;  /* 0x2000000aff057230 */ /* 0x000fe40000004100 */
[----:B------:R-:W-:Y:S02]  /*1080*/  HADD2.F32 R8, -RZ, R8.H1_H1 ;  /* 0x30000008ff087230 */ /* 0x000fe40000004100 */
[----:B------:R-:W-:Y:S01]  /*1090*/  HADD2.F32 R10, -RZ, R10.H1_H1 ;  /* 0x3000000aff0a7230 */ /* 0x000fe20000004100 */
[----:B------:R-:W3:Y:S02]  /*10a0*/  LDS.64 R24, [UR4] ;  /* 0x00000004ff187984 */ /* 0x000ee40008000a00 */
[--C-:B---3--:R-:W-:Y:S01]  /*10b0*/  FADD.FTZ R28, R17, -R24.reuse ;  /* 0x80000018111c7221 */ /* 0x108fe20000010000 */
[--C-:B0-----:R-:W-:Y:S01]  /*10c0*/  FADD.FTZ R18, R3, -R24.reuse ;  /* 0x8000001803127221 */ /* 0x101fe20000010000 */
[--C-:B------:R-:W-:Y:S01]  /*10d0*/  FADD.FTZ R22, R19, -R24.reuse ;  /* 0x8000001813167221 */ /* 0x100fe20000010000 */
[--C-:B------:R-:W-:Y:S01]  /*10e0*/  FADD.FTZ R20, R7, -R24.reuse ;  /* 0x8000001807147221 */ /* 0x100fe20000010000 */
[----:B------:R-:W-:Y:S01]  /*10f0*/  FMUL.FTZ R3, R28, R25 ;  /* 0x000000191c037220 */ /* 0x000fe20000410000 */
[--C-:B------:R-:W-:Y:S01]  /*1100*/  FADD.FTZ R26, R21, -R24.reuse ;  /* 0x80000018151a7221 */ /* 0x100fe20000010000 */
[--C-:B------:R-:W-:Y:S01]  /*1110*/  FADD.FTZ R28, R23, -R24.reuse ;  /* 0x80000018171c7221 */ /* 0x100fe20000010000 */
[--C-:B------:R-:W-:Y:S01]  /*1120*/  FADD.FTZ R27, R27, -R24.reuse ;  /* 0x800000181b1b7221 */ /* 0x100fe20000010000 */
[----:B------:R-:W-:Y:S01]  /*1130*/  FADD.FTZ R24, R29, -R24 ;  /* 0x800000181d187221 */ /* 0x000fe20000010000 */
[----:B------:R-:W-:Y:S01]  /*1140*/  FFMA.FTZ R4, R3, R4, R11 ;  /* 0x0000000403047223 */ /* 0x000fe2000001000b */
[----:B------:R-:W-:-:S02]  /*1150*/  HADD2.F32 R3, -RZ, R12.H0_H0 ;  /* 0x2000000cff037230 */ /* 0x000fc40000004100 */
[-C--:B------:R-:W-:Y:S01]  /*1160*/  FMUL.FTZ R22, R22, R25.reuse ;  /* 0x0000001916167220 */ /* 0x080fe20000410000 */
[----:B------:R-:W-:Y:S02]  /*1170*/  HADD2.F32 R7, -RZ, R12.H1_H1 ;  /* 0x3000000cff077230 */ /* 0x000fe40000004100 */
[----:B------:R-:W-:Y:S01]  /*1180*/  FMUL.FTZ R24, R24, R25 ;  /* 0x0000001918187220 */ /* 0x000fe20000410000 */
[----:B------:R-:W-:Y:S02]  /*1190*/  HADD2.F32 R11, -RZ, R15.H0_H0 ;  /* 0x2000000fff0b7230 */ /* 0x000fe40000004100 */
[----:B------:R-:W-:Y:S01]  /*11a0*/  FFMA.FTZ R9, R22, R9, R13 ;  /* 0x0000000916097223 */ /* 0x000fe2000001000d */
[--C-:B------:R-:W-:Y:S02]  /*11b0*/  HADD2.F32 R12, -RZ, R14.reuse.H0_H0 ;  /* 0x2000000eff0c7230 */ /* 0x100fe40000004100 */
[----:B------:R-:W-:Y:S01]  /*11c0*/  FMUL.FTZ R18, R18, R25 ;  /* 0x0000001912127220 */ /* 0x000fe20000410000 */
[----:B------:R-:W-:-:S02]  /*11d0*/  HADD2.F32 R17, -RZ, R14.H1_H1 ;  /* 0x3000000eff117230 */ /* 0x000fc40000004100 */
[-C--:B------:R-:W-:Y:S01]  /*11e0*/  FMUL.FTZ R14, R27, R25.reuse ;  /* 0x000000191b0e7220 */ /* 0x080fe20000410000 */
[----:B------:R-:W-:Y:S02]  /*11f0*/  HADD2.F32 R15, -RZ, R15.H1_H1 ;  /* 0x3000000fff0f7230 */ /* 0x000fe40000004100 */
[-C--:B------:R-:W-:Y:S01]  /*1200*/  FMUL.FTZ R20, R20, R25.reuse ;  /* 0x0000001914147220 */ /* 0x080fe20000410000 */
[-C--:B------:R-:W-:Y:S01]  /*1210*/  FMUL.FTZ R19, R26, R25.reuse ;  /* 0x000000191a137220 */ /* 0x080fe20000410000 */
[----:B------:R-:W-:Y:S01]  /*1220*/  FMUL.FTZ R28, R28, R25 ;  /* 0x000000191c1c7220 */ /* 0x000fe20000410000 */
[----:B------:R-:W-:Y:S01]  /*1230*/  FFMA.FTZ R6, R14, R6, R11 ;  /* 0x000000060e067223 */ /* 0x000fe2000001000b */
[----:B------:R-:W-:Y:S01]  /*1240*/  FFMA.FTZ R15, R24, R16, R15 ;  /* 0x00000010180f7223 */ /* 0x000fe2000001000f */
[----:B-1----:R-:W-:Y:S01]  /*1250*/  FMUL.FTZ R4, R4, UR5 ;  /* 0x0000000504047c20 */ /* 0x002fe20008410000 */
[----:B------:R-:W-:Y:S01]  /*1260*/  FMUL.FTZ R9, R9, UR5 ;  /* 0x0000000509097c20 */ /* 0x000fe20008410000 */
[----:B------:R-:W-:Y:S01]  /*1270*/  FFMA.FTZ R3, R18, R2, R3 ;  /* 0x0000000212037223 */ /* 0x000fe20000010003 */
[----:B------:R-:W-:Y:S01]  /*1280*/  FFMA.FTZ R7, R20, R8, R7 ;  /* 0x0000000814077223 */ /* 0x000fe20000010007 */
[----:B------:R-:W-:Y:S01]  /*1290*/  FFMA.FTZ R5, R19, R5, R12 ;  /* 0x0000000513057223 */ /* 0x000fe2000001000c */
[----:B------:R-:W-:Y:S01]  /*12a0*/  FFMA.FTZ R10, R28, R10, R17 ;  /* 0x0000000a1c0a7223 */ /* 0x000fe20000010011 */
[----:B------:R-:W-:Y:S01]  /*12b0*/  FMUL.FTZ R6, R6, UR5 ;  /* 0x0000000506067c20 */ /* 0x000fe20008410000 */
[----:B------:R-:W-:Y:S01]  /*12c0*/  FMUL.FTZ R15, R15, UR5 ;  /* 0x000000050f0f7c20 */ /* 0x000fe20008410000 */
[----:B------:R-:W-:Y:S01]  /*12d0*/  F2IP.S8.F32.NTZ R9, R9, R4, RZ ;  /* 0x0000000409097243 */ /* 0x000fe200000014ff */
[----:B------:R-:W-:Y:S01]  /*12e0*/  FMUL.FTZ R4, R3, UR5 ;  /* 0x0000000503047c20 */ /* 0x000fe20008410000 */
[----:B------:R-:W-:Y:S01]  /*12f0*/  FMUL.FTZ R7, R7, UR5 ;  /* 0x0000000507077c20 */ /* 0x000fe20008410000 */
[----:B------:R-:W-:Y:S01]  /*1300*/  FMUL.FTZ R5, R5, UR5 ;  /* 0x0000000505057c20 */ /* 0x000fe20008410000 */
[----:B------:R-:W-:Y:S01]  /*1310*/  FMUL.FTZ R10, R10, UR5 ;  /* 0x000000050a0a7c20 */ /* 0x000fe20008410000 */
[----:B--2---:R-:W-:-:S02]  /*1320*/  IADD3 R2, P0, PT, R0, UR6, RZ ;  /* 0x0000000600027c10 */ /* 0x004fc4000ff1e0ff */
[----:B------:R-:W-:Y:S02]  /*1330*/  F2IP.S8.F32.NTZ R6, R15, R6, RZ ;  /* 0x000000060f067243 */ /* 0x000fe400000014ff */
[----:B------:R-:W-:Y:S02]  /*1340*/  LEA.HI.X.SX32 R3, R0, UR7, 0x1, P0 ;  /* 0x0000000700037c11 */ /* 0x000fe400080f0eff */
[----:B------:R-:W-:Y:S02]  /*1350*/  F2IP.S8.F32.NTZ R4, R7, R4, R9 ;  /* 0x0000000407047243 */ /* 0x000fe40000001409 */
[----:B------:R-:W-:-:S05]  /*1360*/  F2IP.S8.F32.NTZ R5, R10, R5, R6 ;  /* 0x000000050a057243 */ /* 0x000fca0000001406 */
[----:B------:R-:W-:Y:S01]  /*1370*/  STG.E.64 desc[UR8][R2.64], R4 ;  /* 0x0000000402007986 */ /* 0x000fe2000c101b08 */
[----:B------:R-:W-:Y:S05]  /*1380*/  EXIT ;  /* 0x000000000000794d */ /* 0x000fea0003800000 */
.L_x_549:
        /* <DEDUP_REMOVED lines=15> */
.L_x_616:


//--------------------- .text._ZN17fastertransformer42layernorm_shift_partition_COL32_warpReduceILi4ELi8EEEvPaPK6__halfS4_S4_iiiifii --------------------------
	.section	.text._ZN17fastertransformer42layernorm_shift_partition_COL32_warpReduceILi4ELi8EEEvPaPK6__halfS4_S4_iiiifii,"ax",@progbits
	.align	128
        .global         _ZN17fastertransformer42layernorm_shift_partition_COL32_warpReduceILi4ELi8EEEvPaPK6__halfS4_S4_iiiifii
        .type           _ZN17fastertransformer42layernorm_shift_partition_COL32_warpReduceILi4ELi8EEEvPaPK6__halfS4_S4_iiiifii,@function
        .size           _ZN17fastertransformer42layernorm_shift_partition_COL32_warpReduceILi4ELi8EEEvPaPK6__halfS4_S4_iiiifii,(.L_x_617 - _ZN17fastertransformer42layernorm_shift_partition_COL32_warpReduceILi4ELi8EEEvPaPK6__halfS4_S4_iiiifii)
        .other          _ZN17fastertransformer42layernorm_shift_partition_COL32_warpReduceILi4ELi8EEEvPaPK6__halfS4_S4_iiiifii,@"STO_CUDA_ENTRY STV_DEFAULT"
_ZN17fastertransformer42layernorm_shift_partition_COL32_warpReduceILi4ELi8EEEvPaPK6__halfS4_S4_iiiifii:
.text._ZN17fastertransformer42layernorm_shift_partition_COL32_warpReduceILi4ELi8EEEvPaPK6__halfS4_S4_iiiifii:
[----:B------:R-:W-:Y:S01]  /*0000*/  LDC R1, c[0x0][0x37c] ;  /* 0x0000df00ff017b82 */ /* 0x000fe20000000800 */
[----:B------:R-:W0:Y:S07]  /*0010*/  S2R R23, SR_TID.X ;  /* 0x0000000000177919 */ /* 0x000e2e0000002100 */
[----:B------:R-:W1:Y:S01]  /*0020*/  LDC.64 R6, c[0x0][0x3a0] ;  /* 0x0000e800ff067b82 */ /* 0x000e620000000a00 */
[----:B------:R-:W2:Y:S07]  /*0030*/  S2R R0, SR_CTAID.X ;  /* 0x0000000000007919 */ /* 0x000eae0000002500 */
[----:B------:R-:W3:Y:S01]  /*0040*/  LDC.64 R16, c[0x0][0x3a8] ;  /* 0x0000ea00ff107b82 */ /* 0x000ee20000000a00 */
[----:B-1----:R-:W-:Y:S01]  /*0050*/  IMAD R3, R7, R6, RZ ;  /* 0x0000000607037224 */ /* 0x002fe200078e02ff */
[----:B0-----:R-:W-:-:S03]  /*0060*/  SHF.L.U32 R4, R23, 0x3, RZ ;  /* 0x0000000317047819 */ /* 0x001fc600000006ff */
[----:B---3--:R-:W-:Y:S01]  /*0070*/  IMAD R2, R3, R16, RZ ;  /* 0x0000001003027224 */ /* 0x008fe200078e02ff */
[----:B------:R-:W-:Y:S02]  /*0080*/  SHF.R.U32.HI R5, RZ, 0x5, R23 ;  /* 0x00000005ff057819 */ /* 0x000fe40000011617 */
[----:B------:R-:W-:Y:S02]  /*0090*/  LOP3.LUT R4, R4, 0xf8, RZ, 0xc0, !PT ;  /* 0x000000f804047812 */ /* 0x000fe400078ec0ff */
[----:B--2---:R-:W-:Y:S02]  /*00a0*/  LEA R13, R0, R5, 0x2 ;  /* 0x00000005000d7211 */ /* 0x004fe400078e10ff */
[----:B------:R-:W-:-:S04]  /*00b0*/  ISETP.GE.AND P0, PT, R4, R17, PT ;  /* 0x000000110400720c */ /* 0x000fc80003f06270 */
[----:B------:R-:W-:-:S13]  /*00c0*/  ISETP.GE.OR P0, PT, R13, R2, P0 ;  /* 0x000000020d00720c */ /* 0x000fda0000706670 */
[----:B------:R-:W-:Y:S05]  /*00d0*/  @P0 EXIT ;  /* 0x000000000000094d */ /* 0x000fea0003800000 */
[----:B------:R-:W0:Y:S01]  /*00e0*/  LDC.64 R8, c[0x0][0x388] ;  /* 0x0000e200ff087b82 */ /* 0x000e220000000a00 */
[C---:B------:R-:W-:Y:S01]  /*00f0*/  LOP3.LUT R3, R4.reuse, 0xe0, RZ, 0xc0, !PT ;  /* 0x000000e004037812 */ /* 0x040fe200078ec0ff */
[----:B------:R-:W1:Y:S01]  /*0100*/  LDCU.64 UR8, c[0x0][0x358] ;  /* 0x00006b00ff0877ac */ /* 0x000e620008000a00 */
[----:B------:R-:W-:-:S03]  /*0110*/  LOP3.LUT R0, R4, 0x18, RZ, 0xc0, !PT ;  /* 0x0000001804007812 */ /* 0x000fc600078ec0ff */
[----:B------:R-:W-:Y:S01]  /*0120*/  IMAD R2, R2, R3, RZ ;  /* 0x0000000302027224 */ /* 0x000fe200078e02ff */
[----:B------:R-:W-:Y:S01]  /*0130*/  LEA R3, R13, R0, 0x5 ;  /* 0x000000000d037211 */ /* 0x000fe200078e28ff */
[----:B------:R-:W2:Y:S03]  /*0140*/  LDCU UR4, c[0x0][0x3b4] ;  /* 0x00007680ff0477ac */ /* 0x000ea60008000800 */
[----:B------:R-:W-:-:S05]  /*0150*/  IADD3 R3, PT, PT, R2, R3, RZ ;  /* 0x0000000302037210 */ /* 0x000fca0007ffe0ff */
[----:B0-----:R-:W-:-:S06]  /*0160*/  IMAD.WIDE R8, R3, 0x2, R8 ;  /* 0x0000000203087825 */ /* 0x001fcc00078e0208 */
[----:B-1----:R-:W5:Y:S01]  /*0170*/  LDG.E.128 R8, desc[UR8][R8.64] ;  /* 0x0000000808087981 */ /* 0x002f62000c1e1d00 */
[-C--:B------:R-:W-:Y:S01]  /*0180*/  IABS R21, R16.reuse ;  /* 0x0000001000157213 */ /* 0x080fe20000000000 */
[----:B--2---:R-:W-:Y:S01]  /*0190*/  UISETP.NE.AND UP0, UPT, UR4, URZ, UPT ;  /* 0x000000ff0400728c */ /* 0x004fe2000bf05270 */
[----:B------:R-:W-:Y:S01]  /*01a0*/  IABS R18, R7 ;  /* 0x0000000700127213 */ /* 0x000fe20000000000 */
[----:B------:R-:W-:Y:S01]  /*01b0*/  IMAD R26, R7, R16, RZ ;  /* 0x00000010071a7224 */ /* 0x000fe200078e02ff */
[----:B------:R-:W0:Y:S04]  /*01c0*/  I2F.RP R0, R21 ;  /* 0x0000001500007306 */ /* 0x000e280000209400 */
[----:B------:R-:W-:-:S04]  /*01d0*/  IABS R24, R26 ;  /* 0x0000001a00187213 */ /* 0x000fc80000000000 */
[----:B------:R-:W1:Y:S08]  /*01e0*/  I2F.RP R12, R18 ;  /* 0x00000012000c7306 */ /* 0x000e700000209400 */
[----:B0-----:R-:W0:Y:S08]  /*01f0*/  MUFU.RCP R0, R0 ;  /* 0x0000000000007308 */ /* 0x001e300000001000 */
[----:B-1----:R-:W-:Y:S01]  /*0200*/  MUFU.RCP R12, R12 ;  /* 0x0000000c000c7308 */ /* 0x002fe20000001000 */
[----:B0-----:R-:W-:-:S02]  /*0210*/  IADD3 R14, PT, PT, R0, 0xffffffe, RZ ;  /* 0x0ffffffe000e7810 */ /* 0x001fc40007ffe0ff */
[----:B------:R-:W-:-:S05]  /*0220*/  IABS R0, R13 ;  /* 0x0000000d00007213 */ /* 0x000fca0000000000 */
[----:B------:R0:W1:Y:S02]  /*0230*/  F2I.FTZ.U32.TRUNC.NTZ R15, R14 ;  /* 0x0000000e000f7305 */ /* 0x000064000021f000 */
[----:B0-----:R-:W-:Y:S01]  /*0240*/  HFMA2 R14, -RZ, RZ, 0, 0 ;  /* 0x00000000ff0e7431 */ /* 0x001fe200000001ff */
[----:B-1----:R-:W-:-:S05]  /*0250*/  IADD3 R6, PT, PT, RZ, -R15, RZ ;  /* 0x8000000fff067210 */ /* 0x002fca0007ffe0ff */
[----:B------:R-:W-:-:S04]  /*0260*/  IMAD R19, R6, R21, RZ ;  /* 0x0000001506137224 */ /* 0x000fc800078e02ff */
[----:B------:R-:W-:Y:S01]  /*0270*/  IMAD.HI.U32 R19, R15, R19, R14 ;  /* 0x000000130f137227 */ /* 0x000fe200078e000e */
[----:B------:R-:W-:-:S04]  /*0280*/  IADD3 R14, PT, PT, R12, 0xffffffe, RZ ;  /* 0x0ffffffe0c0e7810 */ /* 0x000fc80007ffe0ff */
[----:B------:R0:W1:Y:S01]  /*0290*/  F2I.FTZ.U32.TRUNC.NTZ R15, R14 ;  /* 0x0000000e000f7305 */ /* 0x000062000021f000 */
[----:B------:R-:W-:-:S05]  /*02a0*/  IMAD.HI.U32 R3, R19, R0, RZ ;  /* 0x0000000013037227 */ /* 0x000fca00078e00ff */
[----:B------:R-:W-:Y:S02]  /*02b0*/  IADD3 R6, PT, PT, -R3, RZ, RZ ;  /* 0x000000ff03067210 */ /* 0x000fe40007ffe1ff */
[----:B0-----:R-:W-:-:S03]  /*02c0*/  MOV R14, RZ ;  /* 0x000000ff000e7202 */ /* 0x001fc60000000f00 */
[----:B------:R-:W-:Y:S01]  /*02d0*/  IMAD R6, R21, R6, R0 ;  /* 0x0000000615067224 */ /* 0x000fe200078e0200 */
[----:B-1----:R-:W-:-:S04]  /*02e0*/  IADD3 R25, PT, PT, RZ, -R15, RZ ;  /* 0x8000000fff197210 */ /* 0x002fc80007ffe0ff */
[----:B------:R-:W-:-:S13]  /*02f0*/  ISETP.GT.U32.AND P1, PT, R21, R6, PT ;  /* 0x000000061500720c */ /* 0x000fda0003f24070 */
[-C--:B------:R-:W-:Y:S02]  /*0300*/  @!P1 IADD3 R6, PT, PT, R6, -R21.reuse, RZ ;  /* 0x8000001506069210 */ /* 0x080fe40007ffe0ff */
[----:B------:R-:W-:Y:S02]  /*0310*/  @!P1 IADD3 R3, PT, PT, R3, 0x1, RZ ;  /* 0x0000000103039810 */ /* 0x000fe40007ffe0ff */
[----:B------:R-:W-:Y:S02]  /*0320*/  ISETP.GE.U32.AND P0, PT, R6, R21, PT ;  /* 0x000000150600720c */ /* 0x000fe40003f06070 */
[----:B------:R-:W-:-:S04]  /*0330*/  LOP3.LUT R6, R13, R16, RZ, 0x3c, !PT ;  /* 0x000000100d067212 */ /* 0x000fc800078e3cff */
[----:B------:R-:W-:Y:S02]  /*0340*/  ISETP.GE.AND P2, PT, R6, RZ, PT ;  /* 0x000000ff0600720c */ /* 0x000fe40003f46270 */
[----:B------:R-:W-:-:S05]  /*0350*/  LOP3.LUT R6, RZ, R16, RZ, 0x33, !PT ;  /* 0x00000010ff067212 */ /* 0x000fca00078e33ff */
[----:B------:R-:W-:Y:S02]  /*0360*/  @P0 IADD3 R3, PT, PT, R3, 0x1, RZ ;  /* 0x0000000103030810 */ /* 0x000fe40007ffe0ff */
[----:B------:R-:W-:-:S04]  /*0370*/  ISETP.NE.AND P0, PT, R16, RZ, PT ;  /* 0x000000ff1000720c */ /* 0x000fc80003f05270 */
[----:B------:R-:W-:-:S04]  /*0380*/  @!P2 IADD3 R3, PT, PT, -R3, RZ, RZ ;  /* 0x000000ff0303a210 */ /* 0x000fc80007ffe1ff */
[----:B------:R-:W-:Y:S01]  /*0390*/  SEL R12, R6, R3, !P0 ;  /* 0x00000003060c7207 */ /* 0x000fe20004000000 */
[----:B------:R-:W-:-:S03]  /*03a0*/  IMAD R3, R25, R18, RZ ;  /* 0x0000001219037224 */ /* 0x000fc600078e02ff */
[----:B------:R-:W-:Y:S01]  /*03b0*/  IABS R25, R12 ;  /* 0x0000000c00197213 */ /* 0x000fe20000000000 */
[----:B------:R-:W-:Y:S01]  /*03c0*/  IMAD.HI.U32 R22, R15, R3, R14 ;  /* 0x000000030f167227 */ /* 0x000fe200078e000e */
[C---:B------:R-:W-:Y:S02]  /*03d0*/  ISETP.GE.AND P2, PT, R12.reuse, RZ, PT ;  /* 0x000000ff0c00720c */ /* 0x040fe40003f46270 */
[----:B------:R-:W-:Y:S02]  /*03e0*/  IADD3 R12, PT, PT, -R12, RZ, RZ ;  /* 0x000000ff0c0c7210 */ /* 0x000fe40007ffe1ff */
[----:B------:R-:W-:Y:S01]  /*03f0*/  LOP3.LUT R15, RZ, R7, RZ, 0x33, !PT ;  /* 0x00000007ff0f7212 */ /* 0x000fe200078e33ff */
[----:B------:R-:W-:-:S04]  /*0400*/  IMAD.HI.U32 R3, R22, R25, RZ ;  /* 0x0000001916037227 */ /* 0x000fc800078e00ff */
[----:B------:R-:W-:Y:S01]  /*0410*/  IMAD R12, R16, R12, R13 ;  /* 0x0000000c100c7224 */ /* 0x000fe200078e020d */
[----:B------:R-:W-:-:S05]  /*0420*/  IADD3 R3, PT, PT, -R3, RZ, RZ ;  /* 0x000000ff03037210 */ /* 0x000fca0007ffe1ff */
[C---:B------:R-:W-:Y:S02]  /*0430*/  IMAD R25, R18.reuse, R3, R25 ;  /* 0x0000000312197224 */ /* 0x040fe400078e0219 */
[----:B------:R-:W0:Y:S03]  /*0440*/  LDC R3, c[0x0][0x3b8] ;  /* 0x0000ee00ff037b82 */ /* 0x000e260000000800 */
[----:B------:R-:W-:-:S13]  /*0450*/  ISETP.GT.U32.AND P1, PT, R18, R25, PT ;  /* 0x000000191200720c */ /* 0x000fda0003f24070 */
[----:B------:R-:W-:-:S04]  /*0460*/  @!P1 IADD3 R25, PT, PT, R25, -R18, RZ ;  /* 0x8000001219199210 */ /* 0x000fc80007ffe0ff */
[----:B------:R-:W-:Y:S02]  /*0470*/  ISETP.GT.U32.AND P1, PT, R18, R25, PT ;  /* 0x000000191200720c */ /* 0x000fe40003f24070 */
[----:B0-----:R-:W-:-:S11]  /*0480*/  IABS R20, R3 ;  /* 0x0000000300147213 */ /* 0x001fd60000000000 */
[----:B------:R-:W-:Y:S02]  /*0490*/  @!P1 IADD3 R25, PT, PT, R25, -R18, RZ ;  /* 0x8000001219199210 */ /* 0x000fe40007ffe0ff */
[----:B------:R-:W-:-:S03]  /*04a0*/  ISETP.NE.AND P1, PT, R7, RZ, PT ;  /* 0x000000ff0700720c */ /* 0x000fc60003f25270 */
[----:B------:R-:W-:-:S05]  /*04b0*/  @!P2 IMAD.MOV R25, RZ, RZ, -R25 ;  /* 0x000000ffff19a224 */ /* 0x000fca00078e0a19 */
[----:B------:R-:W-:Y:S01]  /*04c0*/  SEL R14, R15, R25, !P1 ;  /* 0x000000190f0e7207 */ /* 0x000fe20004800000 */
[----:B------:R-:W-:Y:S06]  /*04d0*/  BRA.U !UP0, `(.L_x_550) ;  /* 0x0000000108647547 */ /* 0x000fec000b800000 */
[----:B------:R-:W-:Y:S02]  /*04e0*/  IADD3 R12, PT, PT, R12, -UR4, R16 ;  /* 0x800000040c0c7c10 */ /* 0x000fe4000fffe010 */
[----:B------:R-:W-:Y:S02]  /*04f0*/  IADD3 R7, PT, PT, R14, -UR4, R7 ;  /* 0x800000040e077c10 */ /* 0x000fe4000fffe007 */
[----:B------:R-:W-:Y:S02]  /*0500*/  IABS R14, R12 ;  /* 0x0000000c000e7213 */ /* 0x000fe40000000000 */
[----:B------:R-:W-:Y:S02]  /*0510*/  IABS R25, R7 ;  /* 0x0000000700197213 */ /* 0x000fe40000000000 */
[----:B------:R-:W-:Y:S01]  /*0520*/  ISETP.GE.AND P5, PT, R12, RZ, PT ;  /* 0x000000ff0c00720c */ /* 0x000fe20003fa6270 */
[----:B------:R-:W-:-:S04]  /*0530*/  IMAD.HI.U32 R19, R19, R14, RZ ;  /* 0x0000000e13137227 */ /* 0x000fc800078e00ff */
[----:B------:R-:W-:Y:S01]  /*0540*/  IMAD.HI.U32 R22, R22, R25, RZ ;  /* 0x0000001916167227 */ /* 0x000fe200078e00ff */
[----:B------:R-:W-:-:S04]  /*0550*/  IADD3 R19, PT, PT, -R19, RZ, RZ ;  /* 0x000000ff13137210 */ /* 0x000fc80007ffe1ff */
[----:B------:R-:W-:Y:S01]  /*0560*/  IADD3 R22, PT, PT, -R22, RZ, RZ ;  /* 0x000000ff16167210 */ /* 0x000fe20007ffe1ff */
[----:B------:R-:W-:-:S04]  /*0570*/  IMAD R14, R21, R19, R14 ;  /* 0x00000013150e7224 */ /* 0x000fc800078e020e */
[----:B------:R-:W-:Y:S01]  /*0580*/  IMAD R25, R18, R22, R25 ;  /* 0x0000001612197224 */ /* 0x000fe200078e0219 */
[----:B------:R-:W-:-:S04]  /*0590*/  ISETP.GT.U32.AND P3, PT, R21, R14, PT ;  /* 0x0000000e1500720c */ /* 0x000fc80003f64070 */
[----:B------:R-:W-:-:S09]  /*05a0*/  ISETP.GT.U32.AND P2, PT, R18, R25, PT ;  /* 0x000000191200720c */ /* 0x000fd20003f44070 */
[----:B------:R-:W-:Y:S02]  /*05b0*/  @!P3 IADD3 R14, PT, PT, R14, -R21, RZ ;  /* 0x800000150e0eb210 */ /* 0x000fe40007ffe0ff */
[----:B------:R-:W-:Y:S02]  /*05c0*/  ISETP.GE.AND P3, PT, R7, RZ, PT ;  /* 0x000000ff0700720c */ /* 0x000fe40003f66270 */
[----:B------:R-:W-:Y:S02]  /*05d0*/  @!P2 IADD3 R25, PT, PT, R25, -R18, RZ ;  /* 0x800000121919a210 */ /* 0x000fe40007ffe0ff */
[----:B------:R-:W-:Y:S02]  /*05e0*/  ISETP.GT.U32.AND P4, PT, R21, R14, PT ;  /* 0x0000000e1500720c */ /* 0x000fe40003f84070 */
[----:B------:R-:W-:-:S11]  /*05f0*/  ISETP.GT.U32.AND P2, PT, R18, R25, PT ;  /* 0x000000191200720c */ /* 0x000fd60003f44070 */
[----:B------:R-:W-:Y:S02]  /*0600*/  @!P4 IADD3 R14, PT, PT, R14, -R21, RZ ;  /* 0x800000150e0ec210 */ /* 0x000fe40007ffe0ff */
[----:B------:R-:W-:Y:S02]  /*0610*/  @!P2 IADD3 R25, PT, PT, R25, -R18, RZ ;  /* 0x800000121919a210 */ /* 0x000fe40007ffe0ff */
[----:B------:R-:W-:Y:S02]  /*0620*/  MOV R7, R14 ;  /* 0x0000000e00077202 */ /* 0x000fe40000000f00 */
[----:B------:R-:W-:Y:S02]  /*0630*/  @!P3 IADD3 R25, PT, PT, -R25, RZ, RZ ;  /* 0x000000ff1919b210 */ /* 0x000fe40007ffe1ff */
[----:B------:R-:W-:Y:S02]  /*0640*/  @!P5 IADD3 R7, PT, PT, -R7, RZ, RZ ;  /* 0x000000ff0707d210 */ /* 0x000fe40007ffe1ff */
[----:B------:R-:W-:-:S02]  /*0650*/  SEL R14, R15, R25, !P1 ;  /* 0x000000190f0e7207 */ /* 0x000fc40004800000 */
[----:B------:R-:W-:-:S07]  /*0660*/  SEL R12, R6, R7, !P0 ;  /* 0x00000007060c7207 */ /* 0x000fce0004000000 */
.L_x_550:
[----:B------:R-:W0:Y:S01]  /*0670*/  I2F.RP R22, R20 ;  /* 0x0000001400167306 */ /* 0x000e220000209400 */
[----:B------:R-:W-:Y:S01]  /*0680*/  MOV R15, R24 ;  /* 0x00000018000f7202 */ /* 0x000fe20000000f00 */
[----:B------:R-:W1:Y:S01]  /*0690*/  S2UR UR5, SR_CgaCtaId ;  /* 0x00000000000579c3 */ /* 0x000e620000008800 */
[----:B------:R-:W-:Y:S02]  /*06a0*/  MOV R18, RZ ;  /* 0x000000ff00127202 */ /* 0x000fe40000000f00 */
[----:B------:R-:W-:Y:S02]  /*06b0*/  LOP3.LUT R16, R16, R3, RZ, 0x3c, !PT ;  /* 0x0000000310107212 */ /* 0x000fe400078e3cff */
[----:B------:R-:W-:Y:S01]  /*06c0*/  LOP3.LUT R23, R23, 0x1f, RZ, 0xc0, !PT ;  /* 0x0000001f17177812 */ /* 0x000fe200078ec0ff */
[----:B------:R-:W2:Y:S08]  /*06d0*/  I2F.RP R24, R15 ;  /* 0x0000000f00187306 */ /* 0x000eb00000209400 */
[----:B0-----:R-:W0:Y:S08]  /*06e0*/  MUFU.RCP R22, R22 ;  /* 0x0000001600167308 */ /* 0x001e300000001000 */
[----:B--2---:R-:W2:Y:S01]  /*06f0*/  MUFU.RCP R24, R24 ;  /* 0x0000001800187308 */ /* 0x004ea20000001000 */
[----:B0-----:R-:W-:Y:S01]  /*0700*/  IADD3 R19, PT, PT, R22, 0xffffffe, RZ ;  /* 0x0ffffffe16137810 */ /* 0x001fe20007ffe0ff */
[----:B-----5:R-:W-:-:S06]  /*0710*/  HADD2.F32 R22, -RZ, R11.H1_H1 ;  /* 0x3000000bff167230 */ /* 0x020fcc0000004100 */
[----:B------:R-:W0:Y:S01]  /*0720*/  F2I.FTZ.U32.TRUNC.NTZ R19, R19 ;  /* 0x0000001300137305 */ /* 0x000e22000021f000 */
[----:B--2---:R-:W-:-:S07]  /*0730*/  IADD3 R6, PT, PT, R24, 0xffffffe, RZ ;  /* 0x0ffffffe18067810 */ /* 0x004fce0007ffe0ff */
[----:B------:R2:W3:Y:S01]  /*0740*/  F2I.FTZ.U32.TRUNC.NTZ R7, R6 ;  /* 0x0000000600077305 */ /* 0x0004e2000021f000 */
[----:B0-----:R-:W-:Y:S01]  /*0750*/  IMAD.MOV R25, RZ, RZ, -R19 ;  /* 0x000000ffff197224 */ /* 0x001fe200078e0a13 */
[----:B--2---:R-:W-:-:S03]  /*0760*/  MOV R6, RZ ;  /* 0x000000ff00067202 */ /* 0x004fc60000000f00 */
[----:B------:R-:W-:Y:S01]  /*0770*/  IMAD R25, R25, R20, RZ ;  /* 0x0000001419197224 */ /* 0x000fe200078e02ff */
[----:B---3--:R-:W-:-:S03]  /*0780*/  IADD3 R28, PT, PT, RZ, -R7, RZ ;  /* 0x80000007ff1c7210 */ /* 0x008fc60007ffe0ff */
[----:B------:R-:W-:Y:S01]  /*0790*/  IMAD.HI.U32 R18, R19, R25, R18 ;  /* 0x0000001913127227 */ /* 0x000fe200078e0012 */
[----:B------:R-:W-:-:S03]  /*07a0*/  IABS R19, R12 ;  /* 0x0000000c00137213 */ /* 0x000fc60000000000 */
[----:B------:R-:W-:Y:S02]  /*07b0*/  IMAD R29, R28, R15, RZ ;  /* 0x0000000f1c1d7224 */ /* 0x000fe400078e02ff */
[----:B------:R-:W-:-:S04]  /*07c0*/  IMAD.HI.U32 R24, R18, R21, RZ ;  /* 0x0000001512187227 */ /* 0x000fc800078e00ff */
[----:B------:R-:W-:Y:S01]  /*07d0*/  IMAD.HI.U32 R29, R7, R29, R6 ;  /* 0x0000001d071d7227 */ /* 0x000fe200078e0006 */
[----:B------:R-:W-:Y:S02]  /*07e0*/  IABS R7, R14 ;  /* 0x0000000e00077213 */ /* 0x000fe40000000000 */
[----:B------:R-:W-:Y:S01]  /*07f0*/  IADD3 R6, PT, PT, -R24, RZ, RZ ;  /* 0x000000ff18067210 */ /* 0x000fe20007ffe1ff */
[----:B------:R-:W-:-:S04]  /*0800*/  IMAD.HI.U32 R27, R18, R19, RZ ;  /* 0x00000013121b7227 */ /* 0x000fc800078e00ff */
[----:B------:R-:W-:-:S04]  /*0810*/  IMAD.HI.U32 R25, R18, R7, RZ ;  /* 0x0000000712197227 */ /* 0x000fc800078e00ff */
[----:B------:R-:W-:Y:S01]  /*0820*/  IMAD R21, R20, R6, R21 ;  /* 0x0000000614157224 */ /* 0x000fe200078e0215 */
[----:B------:R-:W-:Y:S01]  /*0830*/  IADD3 R6, PT, PT, -R25, RZ, RZ ;  /* 0x000000ff19067210 */ /* 0x000fe20007ffe1ff */
[----:B------:R-:W-:-:S03]  /*0840*/  IMAD.HI.U32 R29, R29, R0, RZ ;  /* 0x000000001d1d7227 */ /* 0x000fc600078e00ff */
[C---:B------:R-:W-:Y:S01]  /*0850*/  ISETP.GT.U32.AND P0, PT, R20.reuse, R21, PT ;  /* 0x000000151400720c */ /* 0x040fe20003f04070 */
[----:B------:R-:W-:Y:S01]  /*0860*/  IMAD R7, R20, R6, R7 ;  /* 0x0000000614077224 */ /* 0x000fe200078e0207 */
[----:B------:R-:W-:Y:S01]  /*0870*/  IADD3 R6, PT, PT, -R27, RZ, RZ ;  /* 0x000000ff1b067210 */ /* 0x000fe20007ffe1ff */
[----:B------:R-:W-:-:S03]  /*0880*/  HADD2.F32 R18, -RZ, R9.H1_H1 ;  /* 0x30000009ff127230 */ /* 0x000fc60000004100 */
[C---:B------:R-:W-:Y:S01]  /*0890*/  ISETP.GT.U32.AND P1, PT, R20.reuse, R7, PT ;  /* 0x000000071400720c */ /* 0x040fe20003f24070 */
[----:B------:R-:W-:Y:S01]  /*08a0*/  IMAD R19, R20, R6, R19 ;  /* 0x0000000614137224 */ /* 0x000fe200078e0213 */
[----:B------:R-:W-:-:S04]  /*08b0*/  IABS R6, R26 ;  /* 0x0000001a00067213 */ /* 0x000fc80000000000 */
[----:B------:R-:W-:Y:S01]  /*08c0*/  IADD3 R28, PT, PT, RZ, -R6, RZ ;  /* 0x80000006ff1c7210 */ /* 0x000fe20007ffe0ff */
[--C-:B------:R-:W-:Y:S01]  /*08d0*/  HADD2.F32 R6, -RZ, R8.reuse.H1_H1 ;  /* 0x30000008ff067230 */ /* 0x100fe20000004100 */
[----:B------:R-:W-:Y:S02]  /*08e0*/  ISETP.GT.U32.AND P4, PT, R20, R19, PT ;  /* 0x000000131400720c */ /* 0x000fe40003f84070 */
[----:B------:R-:W-:Y:S01]  /*08f0*/  @!P0 IADD3 R21, PT, PT, R21, -R20, RZ ;  /* 0x8000001415158210 */ /* 0x000fe20007ffe0ff */
[----:B------:R-:W-:Y:S01]  /*0900*/  IMAD R28, R29, R28, R0 ;  /* 0x0000001c1d1c7224 */ /* 0x000fe200078e0200 */
[----:B------:R-:W-:Y:S01]  /*0910*/  @!P0 IADD3 R24, PT, PT, R24, 0x1, RZ ;  /* 0x0000000118188810 */ /* 0x000fe20007ffe0ff */
[----:B------:R-:W-:Y:S01]  /*0920*/  HADD2.F32 R0, -RZ, R8.H0_H0 ;  /* 0x20000008ff007230 */ /* 0x000fe20000004100 */
[-C--:B------:R-:W-:Y:S02]  /*0930*/  @!P1 IADD3 R7, PT, PT, R7, -R20.reuse, RZ ;  /* 0x8000001407079210 */ /* 0x080fe40007ffe0ff */
[----:B------:R-:W-:-:S02]  /*0940*/  ISETP.GE.U32.AND P3, PT, R21, R20, PT ;  /* 0x000000141500720c */ /* 0x000fc40003f66070 */
[----:B------:R-:W-:Y:S01]  /*0950*/  FADD.FTZ R21, RZ, R0 ;  /* 0x00000000ff157221 */ /* 0x000fe20000010000 */
[-C--:B------:R-:W-:Y:S01]  /*0960*/  ISETP.GE.U32.AND P2, PT, R7, R20.reuse, PT ;  /* 0x000000140700720c */ /* 0x080fe20003f46070 */
[----:B------:R-:W-:Y:S01]  /*0970*/  HADD2.F32 R7, -RZ, R9.H0_H0 ;  /* 0x20000009ff077230 */ /* 0x000fe20000004100 */
[----:B------:R-:W-:Y:S01]  /*0980*/  @!P4 IADD3 R19, PT, PT, R19, -R20, RZ ;  /* 0x800000141313c210 */ /* 0x000fe20007ffe0ff */
[----:B------:R-:W-:Y:S01]  /*0990*/  FADD.FTZ R8, R21, R6 ;  /* 0x0000000615087221 */ /* 0x000fe20000010000 */
[----:B------:R-:W-:Y:S01]  /*09a0*/  HADD2.F32 R21, -RZ, R11.H0_H0 ;  /* 0x2000000bff157230 */ /* 0x000fe20000004100 */
[----:B------:R-:W-:Y:S02]  /*09b0*/  ISETP.GT.U32.AND P6, PT, R15, R28, PT ;  /* 0x0000001c0f00720c */ /* 0x000fe40003fc4070 */
[----:B------:R-:W-:Y:S01]  /*09c0*/  FADD.FTZ R9, R8, R7 ;  /* 0x0000000708097221 */ /* 0x000fe20000010000 */
[----:B------:R-:W-:Y:S01]  /*09d0*/  ISETP.GE.U32.AND P5, PT, R19, R20, PT ;  /* 0x000000141300720c */ /* 0x000fe20003fa6070 */
[--C-:B------:R-:W-:Y:S01]  /*09e0*/  HADD2.F32 R19, -RZ, R10.reuse.H0_H0 ;  /* 0x2000000aff137230 */ /* 0x100fe20000004100 */
[----:B------:R-:W-:Y:S01]  /*09f0*/  @!P4 IADD3 R27, PT, PT, R27, 0x1, RZ ;  /* 0x000000011b1bc810 */ /* 0x000fe20007ffe0ff */
[----:B------:R-:W-:Y:S01]  /*0a00*/  FADD.FTZ R8, R9, R18 ;  /* 0x0000001209087221 */ /* 0x000fe20000010000 */
[----:B------:R-:W-:Y:S01]  /*0a10*/  HADD2.F32 R20, -RZ, R10.H1_H1 ;  /* 0x3000000aff147230 */ /* 0x000fe20000004100 */
[----:B------:R-:W-:-:S02]  /*0a20*/  ISETP.GE.AND P4, PT, R13, RZ, PT ;  /* 0x000000ff0d00720c */ /* 0x000fc40003f86270 */
[----:B------:R-:W-:Y:S01]  /*0a30*/  FADD.FTZ R9, R8, R19 ;  /* 0x0000001308097221 */ /* 0x000fe20000010000 */
[----:B------:R-:W-:Y:S02]  /*0a40*/  @!P1 IADD3 R25, PT, PT, R25, 0x1, RZ ;  /* 0x0000000119199810 */ /* 0x000fe40007ffe0ff */
[----:B------:R-:W-:Y:S01]  /*0a50*/  @!P6 IADD3 R28, PT, PT, R28, -R15, RZ ;  /* 0x8000000f1c1ce210 */ /* 0x000fe20007ffe0ff */
[----:B------:R-:W-:Y:S01]  /*0a60*/  FADD.FTZ R8, R9, R20 ;  /* 0x0000001409087221 */ /* 0x000fe20000010000 */
[----:B------:R-:W-:Y:S01]  /*0a70*/  @P3 IADD3 R24, PT, PT, R24, 0x1, RZ ;  /* 0x0000000118183810 */ /* 0x000fe20007ffe0ff */
[----:B------:R-:W-:Y:S01]  /*0a80*/  @P5 VIADD R27, R27, 0x1 ;  /* 0x000000011b1b5836 */ /* 0x000fe20000000000 */
[----:B------:R-:W-:Y:S01]  /*0a90*/  ISETP.GT.U32.AND P6, PT, R15, R28, PT ;  /* 0x0000001c0f00720c */ /* 0x000fe20003fc4070 */
[----:B------:R-:W-:Y:S01]  /*0aa0*/  FADD.FTZ R9, R8, R21 ;  /* 0x0000001508097221 */ /* 0x000fe20000010000 */
[----:B------:R-:W-:Y:S02]  /*0ab0*/  @P2 IADD3 R25, PT, PT, R25, 0x1, RZ ;  /* 0x0000000119192810 */ /* 0x000fe40007ffe0ff */
[----:B------:R-:W-:Y:S01]  /*0ac0*/  ISETP.NE.AND P0, PT, R23, RZ, PT ;  /* 0x000000ff1700720c */ /* 0x000fe20003f05270 */
[----:B------:R-:W-:-:S05]  /*0ad0*/  FADD.FTZ R9, R9, R22 ;  /* 0x0000001609097221 */ /* 0x000fca0000010000 */
[----:B------:R-:W0:Y:S03]  /*0ae0*/  SHFL.BFLY PT, R8, R9, 0x10, 0x1f ;  /* 0x0e001f0009087f89 */ /* 0x000e2600000e0000 */
[----:B------:R-:W-:Y:S02]  /*0af0*/  @!P6 IADD3 R28, PT, PT, R28, -R15, RZ ;  /* 0x8000000f1c1ce210 */ /* 0x000fe40007ffe0ff */
[----:B------:R-:W-:Y:S02]  /*0b00*/  ISETP.NE.AND P6, PT, R26, RZ, PT ;  /* 0x000000ff1a00720c */ /* 0x000fe40003fc5270 */
[----:B------:R-:W-:Y:S02]  /*0b10*/  @!P4 IADD3 R28, PT, PT, -R28, RZ, RZ ;  /* 0x000000ff1c1cc210 */ /* 0x000fe40007ffe1ff */
[----:B------:R-:W-:-:S09]  /*0b20*/  ISETP.NE.AND P4, PT, R3, RZ, PT ;  /* 0x000000ff0300720c */ /* 0x000fd20003f85270 */
[----:B------:R-:W-:Y:S02]  /*0b30*/  @!P6 LOP3.LUT R28, RZ, R26, RZ, 0x33, !PT ;  /* 0x0000001aff1ce212 */ /* 0x000fe400078e33ff */
[----:B------:R-:W-:Y:S01]  /*0b40*/  ISETP.GE.AND P6, PT, R16, RZ, PT ;  /* 0x000000ff1000720c */ /* 0x000fe20003fc6270 */
[----:B0-----:R-:W-:-:S05]  /*0b50*/  FADD.FTZ R8, R9, R8 ;  /* 0x0000000809087221 */ /* 0x001fca0000010000 */
[----:B------:R-:W0:Y:S02]  /*0b60*/  SHFL.BFLY PT, R11, R8, 0x8, 0x1f ;  /* 0x0d001f00080b7f89 */ /* 0x000e2400000e0000 */
[----:B0-----:R-:W-:Y:S01]  /*0b70*/  FADD.FTZ R11, R8, R11 ;  /* 0x0000000b080b7221 */ /* 0x001fe20000010000 */
[----:B------:R-:W-:-:S04]  /*0b80*/  LOP3.LUT R8, R12, R3, RZ, 0x3c, !PT ;  /* 0x000000030c087212 */ /* 0x000fc800078e3cff */
[----:B------:R-:W0:Y:S01]  /*0b90*/  SHFL.BFLY PT, R10, R11, 0x4, 0x1f ;  /* 0x0c801f000b0a7f89 */ /* 0x000e2200000e0000 */
[----:B------:R-:W-:-:S13]  /*0ba0*/  ISETP.GE.AND P5, PT, R8, RZ, PT ;  /* 0x000000ff0800720c */ /* 0x000fda0003fa6270 */
[----:B------:R-:W-:Y:S01]  /*0bb0*/  @!P5 IADD3 R27, PT, PT, -R27, RZ, RZ ;  /* 0x000000ff1b1bd210 */ /* 0x000fe20007ffe1ff */
[----:B0-----:R-:W-:Y:S01]  /*0bc0*/  FADD.FTZ R15, R11, R10 ;  /* 0x0000000a0b0f7221 */ /* 0x001fe20000010000 */
[----:B------:R-:W-:-:S04]  /*0bd0*/  LOP3.LUT R11, RZ, R3, RZ, 0x33, !PT ;  /* 0x00000003ff0b7212 */ /* 0x000fc800078e33ff */
[----:B------:R-:W0:Y:S01]  /*0be0*/  SHFL.BFLY PT, R26, R15, 0x2, 0x1f ;  /* 0x0c401f000f1a7f89 */ /* 0x000e2200000e0000 */
[----:B------:R-:W-:-:S04]  /*0bf0*/  SEL R10, R11, R27, !P4 ;  /* 0x0000001b0b0a7207 */ /* 0x000fc80006000000 */
[----:B------:R-:W-:-:S05]  /*0c00*/  IADD3 R8, PT, PT, -R10, RZ, RZ ;  /* 0x000000ff0a087210 */ /* 0x000fca0007ffe1ff */
[----:B------:R-:W-:Y:S01]  /*0c10*/  IMAD R16, R3, R8, R12 ;  /* 0x0000000803107224 */ /* 0x000fe200078e020c */
[----:B------:R-:W-:-:S04]  /*0c20*/  LOP3.LUT R8, R14, R3, RZ, 0x3c, !PT ;  /* 0x000000030e087212 */ /* 0x000fc800078e3cff */
[----:B------:R-:W-:Y:S02]  /*0c30*/  ISETP.GE.AND P5, PT, R8, RZ, PT ;  /* 0x000000ff0800720c */ /* 0x000fe40003fa6270 */
[----:B------:R-:W-:Y:S01]  /*0c40*/  IADD3 R16, PT, PT, R16, R13, -R28 ;  /* 0x0000000d10107210 */ /* 0x000fe20007ffe81c */
[----:B------:R-:W2:Y:S01]  /*0c50*/  LDC.64 R8, c[0x0][0x390] ;  /* 0x0000e400ff087b82 */ /* 0x000ea20000000a00 */
[----:B------:R-:W-:Y:S02]  /*0c60*/  MOV R28, R24 ;  /* 0x00000018001c7202 */ /* 0x000fe40000000f00 */
[----:B------:R-:W-:Y:S02]  /*0c70*/  MOV R24, R25 ;  /* 0x0000001900187202 */ /* 0x000fe40000000f00 */
[----:B------:R-:W-:Y:S01]  /*0c80*/  @!P6 IADD3 R28, PT, PT, -R28, RZ, RZ ;  /* 0x000000ff1c1ce210 */ /* 0x000fe20007ffe1ff */
[----:B0-----:R-:W-:Y:S02]  /*0c90*/  FADD.FTZ R15, R15, R26 ;  /* 0x0000001a0f0f7221 */ /* 0x001fe40000010000 */
[----:B------:R-:W0:Y:S01]  /*0ca0*/  LDC.64 R12, c[0x0][0x398] ;  /* 0x0000e600ff0c7b82 */ /* 0x000e220000000a00 */
[----:B------:R-:W-:-:S02]  /*0cb0*/  SEL R25, R11, R28, !P4 ;  /* 0x0000001c0b197207 */ /* 0x000fc40006000000 */
[----:B------:R-:W3:Y:S01]  /*0cc0*/  SHFL.BFLY PT, R26, R15, 0x1, 0x1f ;  /* 0x0c201f000f1a7f89 */ /* 0x000ee200000e0000 */
[----:B------:R-:W-:Y:S02]  /*0cd0*/  @!P5 IADD3 R24, PT, PT, -R24, RZ, RZ ;  /* 0x000000ff1818d210 */ /* 0x000fe40007ffe1ff */
[----:B------:R-:W-:Y:S02]  /*0ce0*/  @!P0 I2FP.F32.U32 R28, R17 ;  /* 0x00000011001c8245 */ /* 0x000fe40000201000 */
[----:B------:R-:W-:Y:S01]  /*0cf0*/  SEL R11, R11, R24, !P4 ;  /* 0x000000180b0b7207 */ /* 0x000fe20006000000 */
[----:B------:R-:W-:-:S03]  /*0d00*/  UMOV UR4, 0x400 ;  /* 0x0000040000047882 */ /* 0x000fc60000000000 */
[C---:B------:R-:W-:Y:S01]  /*0d10*/  IADD3 R23, PT, PT, -R11.reuse, RZ, RZ ;  /* 0x000000ff0b177210 */ /* 0x040fe20007ffe1ff */
[----:B------:R-:W-:Y:S02]  /*0d20*/  IMAD R24, R11, R25, R10 ;  /* 0x000000190b187224 */ /* 0x000fe400078e020a */
[----:B------:R-:W4:Y:S01]  /*0d30*/  @!P0 MUFU.RCP R25, R28 ;  /* 0x0000001c00198308 */ /* 0x000f220000001000 */
[----:B-1----:R-:W-:Y:S01]  /*0d40*/  ULEA UR6, UR5, UR4, 0x18 ;  /* 0x0000000405067291 */ /* 0x002fe2000f8ec0ff */
[----:B--2---:R-:W-:-:S04]  /*0d50*/  IMAD.WIDE.U32 R8, R4, 0x2, R8 ;  /* 0x0000000204087825 */ /* 0x004fc800078e0008 */
[----:B---3--:R-:W-:Y:S01]  /*0d60*/  FADD.FTZ R26, R15, R26 ;  /* 0x0000001a0f1a7221 */ /* 0x008fe20000010000 */
[----:B0-----:R-:W-:Y:S01]  /*0d70*/  IMAD.WIDE.U32 R12, R4, 0x2, R12 ;  /* 0x00000002040c7825 */ /* 0x001fe200078e000c */
[----:B------:R-:W5:Y:S03]  /*0d80*/  LDG.E.128 R8, desc[UR8][R8.64] ;  /* 0x0000000808087981 */ /* 0x000f66000c1e1d00 */
[----:B----4-:R-:W-:Y:S01]  /*0d90*/  @!P0 FMUL.FTZ R26, R26, R25 ;  /* 0x000000191a1a8220 */ /* 0x010fe20000410000 */
[----:B------:R-:W-:Y:S01]  /*0da0*/  LEA R25, R5, UR6, 0x2 ;  /* 0x0000000605197c11 */ /* 0x000fe2000f8e10ff */
[----:B------:R-:W-:Y:S02]  /*0db0*/  IMAD R23, R3, R23, R14 ;  /* 0x0000001703177224 */ /* 0x000fe400078e020e */
[----:B------:R-:W5:Y:S01]  /*0dc0*/  LDG.E.128 R12, desc[UR8][R12.64] ;  /* 0x000000080c0c7981 */ /* 0x000f62000c1e1d00 */
[----:B------:R-:W-:Y:S01]  /*0dd0*/  UIADD3 UR4, UPT, UPT, UR4, 0x10, URZ ;  /* 0x0000001004047890 */ /* 0x000fe2000fffe0ff */
[-C--:B------:R-:W-:Y:S01]  /*0de0*/  IMAD R23, R24, R3.reuse, R23 ;  /* 0x0000000318177224 */ /* 0x080fe200078e0217 */
[----:B------:R-:W-:Y:S01]  /*0df0*/  BSSY.RECONVERGENT B0, `(.L_x_551) ;  /* 0x0000030000007945 */ /* 0x000fe20003800200 */
[----:B------:R-:W-:Y:S01]  /*0e00*/  @!P0 STS [R25], R26 ;  /* 0x0000001a19008388 */ /* 0x000fe20000000800 */
[----:B------:R-:W-:Y:S01]  /*0e10*/  ULEA UR4, UR5, UR4, 0x18 ;  /* 0x0000000405047291 */ /* 0x000fe2000f8ec0ff */
[----:B------:R-:W-:Y:S01]  /*0e20*/  IMAD R23, R23, R3, R16 ;  /* 0x0000000317177224 */ /* 0x000fe200078e0210 */
[----:B------:R-:W-:Y:S06]  /*0e30*/  BAR.SYNC.DEFER_BLOCKING 0x0 ;  /* 0x0000000000007b1d */ /* 0x000fec0000010000 */
[----:B------:R-:W0:Y:S02]  /*0e40*/  LDS R27, [R25] ;  /* 0x00000000191b7984 */ /* 0x000e240000000800 */
        /* <DEDUP_REMOVED lines=17> */
[----:B0-----:R-:W-:Y:S01]  /*0f60*/  FADD.FTZ R16, R3, R16 ;  /* 0x0000001003107221 */ /* 0x001fe20000010000 */
[----:B------:R-:W-:-:S04]  /*0f70*/  LEA R3, R5, UR4, 0x2 ;  /* 0x0000000405037c11 */ /* 0x000fc8000f8e10ff */
        /* <DEDUP_REMOVED lines=8> */
[----:B------:R-:W-:Y:S06]  /*1000*/  @P0 BRA `(.L_x_552) ;  /* 0x0000000000380947 */ /* 0x000fec0003800000 */
[----:B------:R-:W-:Y:S01]  /*1010*/  I2FP.F32.U32 R27, R17 ;  /* 0x00000011001b7245 */ /* 0x000fe20000201000 */
[----:B------:R-:W-:Y:S01]  /*1020*/  UMOV UR4, 0x88e368f1 ;  /* 0x88e368f100047882 */ /* 0x000fe20000000000 */
[----:B------:R-:W-:-:S04]  /*1030*/  UMOV UR5, 0x3ee4f8b5 ;  /* 0x3ee4f8b500057882 */ /* 0x000fc80000000000 */
        /* <DEDUP_REMOVED lines=8> */
[----:B0-----:R-:W-:-:S04]  /*10c0*/  @!P0 FMUL R5, R5, 1.175494350822287508e-38 ;  /* 0x0080000005058820 */ /* 0x001fc80000400000 */
[----:B------:R-:W0:Y:S02]  /*10d0*/  MUFU.RSQ R24, R5 ;  /* 0x0000000500187308 */ /* 0x000e240000001400 */
[----:B0-----:R0:W-:Y:S02]  /*10e0*/  STS [R3], R24 ;  /* 0x0000001803007388 */ /* 0x0011e40000000800 */
.L_x_552:
[----:B------:R-:W-:Y:S05]  /*10f0*/  BSYNC.RECONVERGENT B0 ;  /* 0x0000000000007941 */ /* 0x000fea0003800200 */
.L_x_551:
[----:B------:R-:W-:Y:S01]  /*1100*/  BAR.SYNC.DEFER_BLOCKING 0x0 ;  /* 0x0000000000007b1d */ /* 0x000fe20000010000 */
[--C-:B-----5:R-:W-:Y:S01]  /*1110*/  HADD2.F32 R16, -RZ, R9.reuse.H0_H0 ;  /* 0x20000009ff107230 */ /* 0x120fe20000004100 */
[----:B------:R-:W-:Y:S01]  /*1120*/  LOP3.LUT R2, R2, 0x18, R4, 0xf8, !PT ;  /* 0x0000001802027812 */ /* 0x000fe200078ef804 */
[--C-:B------:R-:W-:Y:S02]  /*1130*/  HADD2.F32 R17, -RZ, R10.reuse.H0_H0 ;  /* 0x2000000aff117230 */ /* 0x100fe40000004100 */
[----:B------:R-:W-:Y:S01]  /*1140*/  HADD2.F32 R9, -RZ, R9.H1_H1 ;  /* 0x30000009ff097230 */ /* 0x000fe20000004100 */
[----:B------:R-:W1:Y:S01]  /*1150*/  LDCU UR4, c[0x0][0x3b0] ;  /* 0x00007600ff0477ac */ /* 0x000e620008000800 */
[----:B------:R-:W-:Y:S01]  /*1160*/  LEA R2, R23, R2, 0x5 ;  /* 0x0000000217027211 */ /* 0x000fe200078e28ff */
[----:B------:R-:W-:Y:S01]  /*1170*/  HADD2.F32 R23, -RZ, R10.H1_H1 ;  /* 0x3000000aff177230 */ /* 0x000fe20000004100 */
[----:B------:R-:W2:Y:S01]  /*1180*/  LDCU.64 UR6, c[0x0][0x380] ;  /* 0x00007000ff0677ac */ /* 0x000ea20008000a00 */
[----:B------:R-:W-:-:S02]  /*1190*/  HADD2.F32 R10, -RZ, R11.H0_H0 ;  /* 0x2000000bff0a7230 */ /* 0x000fc40000004100 */
[----:B------:R-:W-:Y:S02]  /*11a0*/  HADD2.F32 R11, -RZ, R11.H1_H1 ;  /* 0x3000000bff0b7230 */ /* 0x000fe40000004100 */
[--C-:B------:R-:W-:Y:S02]  /*11b0*/  HADD2.F32 R4, -RZ, R8.reuse.H0_H0 ;  /* 0x20000008ff047230 */ /* 0x100fe40000004100 */
[----:B------:R-:W-:Y:S01]  /*11c0*/  HADD2.F32 R8, -RZ, R8.H1_H1 ;  /* 0x30000008ff087230 */ /* 0x000fe20000004100 */
[----:B------:R3:W4:Y:S04]  /*11d0*/  LDS R5, [R25] ;  /* 0x0000000019057984 */ /* 0x0007280000000800 */
[----:B0-----:R-:W0:Y:S01]  /*11e0*/  LDS R3, [R3] ;  /* 0x0000000003037984 */ /* 0x001e220000000800 */
[----:B---3--:R-:W-:-:S02]  /*11f0*/  HADD2.F32 R25, -RZ, R13.H0_H0 ;  /* 0x2000000dff197230 */ /* 0x008fc40000004100 */
[--C-:B----4-:R-:W-:Y:S01]  /*1200*/  FADD.FTZ R26, R7, -R5.reuse ;  /* 0x80000005071a7221 */ /* 0x110fe20000010000 */
[--C-:B------:R-:W-:Y:S01]  /*1210*/  FADD.FTZ R18, R18, -R5.reuse ;  /* 0x8000000512127221 */ /* 0x100fe20000010000 */
[--C-:B------:R-:W-:Y:S01]  /*1220*/  FADD.FTZ R22, R22, -R5.reuse ;  /* 0x8000000516167221 */ /* 0x100fe20000010000 */
[--C-:B------:R-:W-:Y:S01]  /*1230*/  FADD.FTZ R0, R0, -R5.reuse ;  /* 0x8000000500007221 */ /* 0x100fe20000010000 */
[----:B0-----:R-:W-:Y:S01]  /*1240*/  FMUL.FTZ R28, R3, R26 ;  /* 0x0000001a031c7220 */ /* 0x001fe20000410000 */
[--C-:B------:R-:W-:Y:S01]  /*1250*/  FADD.FTZ R26, R21, -R5.reuse ;  /* 0x80000005151a7221 */ /* 0x100fe20000010000 */
[--C-:B------:R-:W-:Y:S01]  /*1260*/  FADD.FTZ R6, R6, -R5.reuse ;  /* 0x8000000506067221 */ /* 0x100fe20000010000 */
[----:B------:R-:W-:Y:S01]  /*1270*/  FADD.FTZ R24, R19, -R5 ;  /* 0x8000000513187221 */ /* 0x000fe20000010000 */
[----:B------:R-:W-:Y:S01]  /*1280*/  FFMA.FTZ R16, R28, R16, R25 ;  /* 0x000000101c107223 */ /* 0x000fe20000010019 */
[----:B------:R-:W-:Y:S02]  /*1290*/  HADD2.F32 R28, -RZ, R13.H1_H1 ;  /* 0x3000000dff1c7230 */ /* 0x000fe40000004100 */
[----:B------:R-:W-:Y:S01]  /*12a0*/  FMUL.FTZ R25, R3, R18 ;  /* 0x0000001203197220 */ /* 0x000fe20000410000 */
[----:B------:R-:W-:-:S02]  /*12b0*/  HADD2.F32 R13, -RZ, R15.H0_H0 ;  /* 0x2000000fff0d7230 */ /* 0x000fc40000004100 */
[----:B------:R-:W-:Y:S01]  /*12c0*/  FADD.FTZ R20, R20, -R5 ;  /* 0x8000000514147221 */ /* 0x000fe20000010000 */
[----:B------:R-:W-:Y:S02]  /*12d0*/  HADD2.F32 R15, -RZ, R15.H1_H1 ;  /* 0x3000000fff0f7230 */ /* 0x000fe40000004100 */
[C---:B------:R-:W-:Y:S01]  /*12e0*/  FMUL.FTZ R26, R3.reuse, R26 ;  /* 0x0000001a031a7220 */ /* 0x040fe20000410000 */
[C---:B------:R-:W-:Y:S01]  /*12f0*/  FMUL.FTZ R22, R3.reuse, R22 ;  /* 0x0000001603167220 */ /* 0x040fe20000410000 */
[--C-:B------:R-:W-:Y:S02]  /*1300*/  HADD2.F32 R5, -RZ, R12.reuse.H0_H0 ;  /* 0x2000000cff057230 */ /* 0x100fe40000004100 */
[----:B------:R-:W-:Y:S01]  /*1310*/  FMUL.FTZ R0, R0, R3 ;  /* 0x0000000300007220 */ /* 0x000fe20000410000 */
[----:B------:R-:W-:Y:S02]  /*1320*/  HADD2.F32 R7, -RZ, R12.H1_H1 ;  /* 0x3000000cff077230 */ /* 0x000fe40000004100 */
[----:B------:R-:W-:Y:S01]  /*1330*/  FMUL.FTZ R6, R3, R6 ;  /* 0x0000000603067220 */ /* 0x000fe20000410000 */
[----:B------:R-:W-:-:S02]  /*1340*/  HADD2.F32 R12, -RZ, R14.H0_H0 ;  /* 0x2000000eff0c7230 */ /* 0x000fc40000004100 */
[----:B------:R-:W-:Y:S01]  /*1350*/  FFMA.FTZ R9, R25, R9, R28 ;  /* 0x0000000919097223 */ /* 0x000fe2000001001c */
[----:B------:R-:W-:Y:S02]  /*1360*/  HADD2.F32 R14, -RZ, R14.H1_H1 ;  /* 0x3000000eff0e7230 */ /* 0x000fe40000004100 */
[C---:B------:R-:W-:Y:S01]  /*1370*/  FMUL.FTZ R19, R3.reuse, R24 ;  /* 0x0000001803137220 */ /* 0x040fe20000410000 */
[----:B------:R-:W-:Y:S01]  /*1380*/  FMUL.FTZ R21, R3, R20 ;  /* 0x0000001403157220 */ /* 0x000fe20000410000 */
[----:B------:R-:W-:Y:S01]  /*1390*/  FFMA.FTZ R10, R26, R10, R13 ;  /* 0x0000000a1a0a7223 */ /* 0x000fe2000001000d */
[----:B------:R-:W-:Y:S01]  /*13a0*/  FFMA.FTZ R11, R22, R11, R15 ;  /* 0x0000000b160b7223 */ /* 0x000fe2000001000f */
[----:B------:R-:W-:Y:S01]  /*13b0*/  FFMA.FTZ R0, R0, R4, R5 ;  /* 0x0000000400007223 */ /* 0x000fe20000010005 */
[----:B------:R-:W-:Y:S01]  /*13c0*/  FFMA.FTZ R6, R6, R8, R7 ;  /* 0x0000000806067223 */ /* 0x000fe20000010007 */
[----:B-1----:R-:W-:Y:S01]  /*13d0*/  FMUL.FTZ R16, R16, UR4 ;  /* 0x0000000410107c20 */ /* 0x002fe20008410000 */
[----:B------:R-:W-:Y:S01]  /*13e0*/  FMUL.FTZ R9, R9, UR4 ;  /* 0x0000000409097c20 */ /* 0x000fe20008410000 */
[----:B------:R-:W-:Y:S01]  /*13f0*/  FFMA.FTZ R12, R19, R17, R12 ;  /* 0x00000011130c7223 */ /* 0x000fe2000001000c */
[----:B------:R-:W-:Y:S01]  /*1400*/  FFMA.FTZ R14, R21, R23, R14 ;  /* 0x00000017150e7223 */ /* 0x000fe2000001000e */
[----:B------:R-:W-:Y:S01]  /*1410*/  FMUL.FTZ R10, R10, UR4 ;  /* 0x000000040a0a7c20 */ /* 0x000fe20008410000 */
[----:B------:R-:W-:Y:S01]  /*1420*/  FMUL.FTZ R11, R11, UR4 ;  /* 0x000000040b0b7c20 */ /* 0x000fe20008410000 */
[----:B--2---:R-:W-:Y:S01]  /*1430*/  IADD3 R4, P0, PT, R2, UR6, RZ ;  /* 0x0000000602047c10 */ /* 0x004fe2000ff1e0ff */
[----:B------:R-:W-:Y:S01]  /*1440*/  FMUL.FTZ R0, R0, UR4 ;  /* 0x0000000400007c20 */ /* 0x000fe20008410000 */
[----:B------:R-:W-:Y:S01]  /*1450*/  FMUL.FTZ R3, R6, UR4 ;  /* 0x0000000406037c20 */ /* 0x000fe20008410000 */
[----:B------:R-:W-:Y:S01]  /*1460*/  F2IP.S8.F32.NTZ R9, R9, R16, RZ ;  /* 0x0000001009097243 */ /* 0x000fe200000014ff */
[----:B------:R-:W-:Y:S01]  /*1470*/  FMUL.FTZ R12, R12, UR4 ;  /* 0x000000040c0c7c20 */ /* 0x000fe20008410000 */
[----:B------:R-:W-:Y:S01]  /*1480*/  FMUL.FTZ R7, R14, UR4 ;  /* 0x000000040e077c20 */ /* 0x000fe20008410000 */
[----:B------:R-:W-:-:S02]  /*1490*/  F2IP.S8.F32.NTZ R10, R11, R10, RZ ;  /* 0x0000000a0b0a7243 */ /* 0x000fc400000014ff */
[----:B------:R-:W-:Y:S02]  /*14a0*/  LEA.HI.X.SX32 R5, R2, UR7, 0x1, P0 ;  /* 0x0000000702057c11 */ /* 0x000fe400080f0eff */
[----:B------:R-:W-:Y:S02]  /*14b0*/  F2IP.S8.F32.NTZ R2, R3, R0, R9 ;  /* 0x0000000003027243 */ /* 0x000fe40000001409 */
[----:B------:R-:W-:-:S05]  /*14c0*/  F2IP.S8.F32.NTZ R3, R7, R12, R10 ;  /* 0x0000000c07037243 */ /* 0x000fca000000140a */
[----:B------:R-:W-:Y:S01]  /*14d0*/  STG.E.64 desc[UR8][R4.64], R2 ;  /* 0x0000000204007986 */ /* 0x000fe2000c101b08 */
[----:B------:R-:W-:Y:S05]  /*14e0*/  EXIT ;  /* 0x000000000000794d */ /* 0x000fea0003800000 */
.L_x_553:
        /* <DEDUP_REMOVED lines=9> */
.L_x_617:


//--------------------- .text._ZN17fastertransformer31layernorm_COL32_INT8I_DataTypeOI7__half2EEvPT_PKaPKS2_S7_iiPKf --------------------------
	.section	.text._ZN17fastertransformer31layernorm_COL32_INT8I_DataTypeOI7__half2EEvPT_PKaPKS2_S7_iiPKf,"ax",@progbits
	.align	128
        .global         _ZN17fastertransformer31layernorm_COL32_INT8I_DataTypeOI7__half2EEvPT_PKaPKS2_S7_iiPKf
        .type           _ZN17fastertransformer31layernorm_COL32_INT8I_DataTypeOI7__half2EEvPT_PKaPKS2_S7_iiPKf,@function
        .size           _ZN17fastertransformer31layernorm_COL32_INT8I_DataTypeOI7__half2EEvPT_PKaPKS2_S7_iiPKf,(.L_x_618 - _ZN17fastertransformer31layernorm_COL32_INT8I_DataTypeOI7__half2EEvPT_PKaPKS2_S7_iiPKf)
        .other          _ZN17fastertransformer31layernorm_COL32_INT8I_DataTypeOI7__half2EEvPT_PKaPKS2_S7_iiPKf,@"STO_CUDA_ENTRY STV_DEFAULT"
_ZN17fastertransformer31layernorm_COL32_INT8I_DataTypeOI7__half2EEvPT_PKaPKS2_S7_iiPKf:
.text._ZN17fastertransformer31layernorm_COL32_INT8I_DataTypeOI7__half2EEvPT_PKaPKS2_S7_iiPKf:
[----:B------:R-:W-:Y:S08]  /*0000*/  LDC R1, c[0x0][0x37c] ;  /* 0x0000df00ff017b82 */ /* 0x000ff00000000800 */
[----:B------:R-:W0:Y:S01]  /*0010*/  LDC.64 R2, c[0x0][0x3a8] ;  /* 0x0000ea00ff027b82 */ /* 0x000e220000000a00 */
[----:B------:R-:W0:Y:S01]  /*0020*/  LDCU.64 UR8, c[0x0][0x358] ;  /* 0x00006b00ff0877ac */ /* 0x000e220008000a00 */
[----:B------:R-:W1:Y:S01]  /*0030*/  S2R R28, SR_TID.X ;  /* 0x00000000001c7919 */ /* 0x000e620000002100 */
[----:B------:R-:W2:Y:S01]  /*0040*/  LDCU UR7, c[0x0][0x3a4] ;  /* 0x00007480ff0777ac */ /* 0x000ea20008000800 */
[----:B------:R-:W3:Y:S01]  /*0050*/  LDCU UR5, c[0x0][0x3a0] ;  /* 0x00007400ff0577ac */ /* 0x000ee20008000800 */
[----:B------:R-:W4:Y:S01]  /*0060*/  LDCU UR6, c[0x0][0x3a0] ;  /* 0x00007400ff0677ac */ /* 0x000f220008000800 */
[----:B------:R-:W0:Y:S01]  /*0070*/  LDCU.64 UR10, c[0x0][0x388] ;  /* 0x00007100ff0a77ac */ /* 0x000e220008000a00 */
[----:B------:R-:W0:Y:S02]  /*0080*/  LDCU.64 UR12, c[0x0][0x388] ;  /* 0x00007100ff0c77ac */ /* 0x000e240008000a00 */
[----:B0-----:R0:W5:Y:S01]  /*0090*/  LDG.E.CONSTANT R3, desc[UR8][R2.64] ;  /* 0x0000000802037981 */ /* 0x001162000c1e9900 */
[----:B--2---:R-:W-:Y:S01]  /*00a0*/  ULEA.HI UR4, UR7, UR7, URZ, 0x1 ;  /* 0x0000000707047291 */ /* 0x004fe2000f8f08ff */
[----:B------:R-:W-:Y:S01]  /*00b0*/  BSSY.RECONVERGENT B0, `(.L_x_554) ;  /* 0x000008f000007945 */ /* 0x000fe20003800200 */
[----:B------:R-:W-:Y:S01]  /*00c0*/  HFMA2 R10, -RZ, RZ, 0, 0 ;  /* 0x00000000ff0a7431 */ /* 0x000fe200000001ff */
[----:B------:R-:W-:Y:S01]  /*00d0*/  MOV R8, RZ ;  /* 0x000000ff00087202 */ /* 0x000fe20000000f00 */
[----:B------:R-:W-:-:S06]  /*00e0*/  USHF.R.S32.HI UR4, URZ, 0x1, UR4 ;  /* 0x00000001ff047899 */ /* 0x000fcc0008011404 */
[----:B-1----:R-:W-:-:S13]  /*00f0*/  ISETP.GE.AND P0, PT, R28, UR4, PT ;  /* 0x000000041c007c0c */ /* 0x002fda000bf06270 */
[----:B0--34-:R-:W-:Y:S05]  /*0100*/  @P0 BRA `(.L_x_555) ;  /* 0x0000000800240947 */ /* 0x019fea0003800000 */
[----:B------:R-:W0:Y:S01]  /*0110*/  LDC R9, c[0x0][0x360] ;  /* 0x0000d800ff097b82 */ /* 0x000e220000000800 */
[----:B------:R-:W-:Y:S01]  /*0120*/  BSSY.RECONVERGENT B1, `(.L_x_556) ;  /* 0x000003b000017945 */ /* 0x000fe20003800200 */
[----:B------:R-:W-:Y:S02]  /*0130*/  MOV R10, RZ ;  /* 0x000000ff000a7202 */ /* 0x000fe40000000f00 */
[----:B------:R-:W-:Y:S01]  /*0140*/  MOV R8, RZ ;  /* 0x000000ff00087202 */ /* 0x000fe20000000f00 */
[----:B0-----:R-:W0:Y:S01]  /*0150*/  I2F.U32.RP R6, R9 ;  /* 0x0000000900067306 */ /* 0x001e220000209000 */
[----:B------:R-:W-:Y:S02]  /*0160*/  IADD3 R0, PT, PT, R28, R9, RZ ;  /* 0x000000091c007210 */ /* 0x000fe40007ffe0ff */
[----:B------:R-:W-:Y:S02]  /*0170*/  ISETP.NE.U32.AND P2, PT, R9, RZ, PT ;  /* 0x000000ff0900720c */ /* 0x000fe40003f45070 */
[----:B------:R-:W-:-:S02]  /*0180*/  ISETP.GE.U32.AND P0, PT, R0, UR4, PT ;  /* 0x0000000400007c0c */ /* 0x000fc4000bf06070 */
[----:B------:R-:W-:Y:S01]  /*0190*/  VIMNMX.U32 R7, PT, PT, R0, UR4, !PT ;  /* 0x0000000400077c48 */ /* 0x000fe2000ffe0000 */
[----:B0-----:R-:W0:Y:S02]  /*01a0*/  MUFU.RCP R6, R6 ;  /* 0x0000000600067308 */ /* 0x001e240000001000 */
[----:B0-----:R-:W-:-:S06]  /*01b0*/  IADD3 R4, PT, PT, R6, 0xffffffe, RZ ;  /* 0x0ffffffe06047810 */ /* 0x001fcc0007ffe0ff */
[----:B------:R0:W1:Y:S02]  /*01c0*/  F2I.FTZ.U32.TRUNC.NTZ R5, R4 ;  /* 0x0000000400057305 */ /* 0x000064000021f000 */
[----:B0-----:R-:W-:Y:S01]  /*01d0*/  IMAD.MOV.U32 R4, RZ, RZ, RZ ;  /* 0x000000ffff047224 */ /* 0x001fe200078e00ff */
[----:B-1----:R-:W-:-:S05]  /*01e0*/  IADD3 R2, PT, PT, RZ, -R5, RZ ;  /* 0x80000005ff027210 */ /* 0x002fca0007ffe0ff */
[----:B------:R-:W-:Y:S01]  /*01f0*/  IMAD R11, R2, R9, RZ ;  /* 0x00000009020b7224 */ /* 0x000fe200078e02ff */
[----:B------:R-:W-:-:S03]  /*0200*/  SEL R2, RZ, 0x1, P0 ;  /* 0x00000001ff027807 */ /* 0x000fc60000000000 */
[----:B------:R-:W-:Y:S01]  /*0210*/  IMAD.HI.U32 R5, R5, R11, R4 ;  /* 0x0000000b05057227 */ /* 0x000fe200078e0004 */
[----:B------:R-:W-:-:S05]  /*0220*/  IADD3 R0, PT, PT, R7, -R0, -R2 ;  /* 0x8000000007007210 */ /* 0x000fca0007ffe802 */
[----:B------:R-:W-:-:S05]  /*0230*/  IMAD.HI.U32 R5, R5, R0, RZ ;  /* 0x0000000005057227 */ /* 0x000fca00078e00ff */
[----:B------:R-:W-:-:S05]  /*0240*/  IADD3 R4, PT, PT, -R5, RZ, RZ ;  /* 0x000000ff05047210 */ /* 0x000fca0007ffe1ff */
[----:B------:R-:W-:-:S05]  /*0250*/  IMAD R0, R9, R4, R0 ;  /* 0x0000000409007224 */ /* 0x000fca00078e0200 */
[----:B------:R-:W-:-:S13]  /*0260*/  ISETP.GE.U32.AND P0, PT, R0, R9, PT ;  /* 0x000000090000720c */ /* 0x000fda0003f06070 */
[-C--:B------:R-:W-:Y:S02]  /*0270*/  @P0 IADD3 R0, PT, PT, R0, -R9.reuse, RZ ;  /* 0x8000000900000210 */ /* 0x080fe40007ffe0ff */
[----:B------:R-:W-:Y:S02]  /*0280*/  @P0 IADD3 R5, PT, PT, R5, 0x1, RZ ;  /* 0x0000000105050810 */ /* 0x000fe40007ffe0ff */
[----:B------:R-:W-:Y:S02]  /*0290*/  ISETP.GE.U32.AND P1, PT, R0, R9, PT ;  /* 0x000000090000720c */ /* 0x000fe40003f26070 */
[----:B------:R-:W0:Y:S11]  /*02a0*/  S2R R0, SR_CTAID.X ;  /* 0x0000000000007919 */ /* 0x000e360000002500 */
[----:B------:R-:W-:-:S02]  /*02b0*/  @P1 IADD3 R5, PT, PT, R5, 0x1, RZ ;  /* 0x0000000105051810 */ /* 0x000fc40007ffe0ff */
[----:B------:R-:W-:-:S05]  /*02c0*/  @!P2 LOP3.LUT R5, RZ, R9, RZ, 0x33, !PT ;  /* 0x00000009ff05a212 */ /* 0x000fca00078e33ff */
[----:B------:R-:W-:-:S05]  /*02d0*/  IMAD.IADD R5, R2, 0x1, R5 ;  /* 0x0000000102057824 */ /* 0x000fca00078e0205 */
[C---:B------:R-:W-:Y:S02]  /*02e0*/  LOP3.LUT R2, R5.reuse, 0x3, RZ, 0xc0, !PT ;  /* 0x0000000305027812 */ /* 0x040fe400078ec0ff */
[----:B------:R-:W-:Y:S02]  /*02f0*/  ISETP.GE.U32.AND P0, PT, R5, 0x3, PT ;  /* 0x000000030500780c */ /* 0x000fe40003f06070 */
[----:B------:R-:W-:Y:S02]  /*0300*/  ISETP.NE.AND P1, PT, R2, 0x3, PT ;  /* 0x000000030200780c */ /* 0x000fe40003f25270 */
[----:B------:R-:W-:-:S11]  /*0310*/  MOV R2, R28 ;  /* 0x0000001c00027202 */ /* 0x000fd60000000f00 */
[----:B0-----:R-:W-:Y:S05]  /*0320*/  @!P1 BRA `(.L_x_557) ;  /* 0x0000000000689947 */ /* 0x001fea0003800000 */
[----:B------:R-:W-:Y:S01]  /*0330*/  IADD3 R2, PT, PT, R5, 0x1, RZ ;  /* 0x0000000105027810 */ /* 0x000fe20007ffe0ff */
[----:B------:R-:W-:Y:S02]  /*0340*/  HFMA2 R10, -RZ, RZ, 0, 0 ;  /* 0x00000000ff0a7431 */ /* 0x000fe400000001ff */
[----:B------:R-:W-:Y:S01]  /*0350*/  IMAD.SHL.U32 R6, R28, 0x2, RZ ;  /* 0x000000021c067824 */ /* 0x000fe200078e00ff */
[----:B------:R-:W-:Y:S02]  /*0360*/  LOP3.LUT R4, R2, 0x3, RZ, 0xc0, !PT ;  /* 0x0000000302047812 */ /* 0x000fe400078ec0ff */
[----:B------:R-:W-:Y:S02]  /*0370*/  MOV R2, R28 ;  /* 0x0000001c00027202 */ /* 0x000fe40000000f00 */
[----:B------:R-:W-:-:S07]  /*0380*/  IADD3 R7, PT, PT, -R4, RZ, RZ ;  /* 0x000000ff04077210 */ /* 0x000fce0007ffe1ff */
.L_x_558:
[C---:B------:R-:W-:Y:S02]  /*0390*/  LOP3.LUT R5, R6.reuse, 0x1e, RZ, 0xc0, !PT ;  /* 0x0000001e06057812 */ /* 0x040fe400078ec0ff */
[----:B------:R-:W-:Y:S02]  /*03a0*/  LOP3.LUT R4, R6, 0xffffffe0, RZ, 0xc0, !PT ;  /* 0xffffffe006047812 */ /* 0x000fe400078ec0ff */
[----:B------:R-:W-:-:S05]  /*03b0*/  LEA R5, R0, R5, 0x5 ;  /* 0x0000000500057211 */ /* 0x000fca00078e28ff */
[----:B------:R-:W-:-:S05]  /*03c0*/  IMAD R4, R4, UR5, R5 ;  /* 0x0000000504047c24 */ /* 0x000fca000f8e0205 */
[----:B------:R-:W-:-:S04]  /*03d0*/  IADD3 R4, P1, PT, R4, UR10, RZ ;  /* 0x0000000a04047c10 */ /* 0x000fc8000ff3e0ff */
[----:B------:R-:W-:-:S05]  /*03e0*/  IADD3.X R5, PT, PT, RZ, UR11, RZ, P1, !PT ;  /* 0x0000000bff057c10 */ /* 0x000fca0008ffe4ff */
[----:B------:R-:W2:Y:S01]  /*03f0*/  LDG.E.U16 R4, desc[UR8][R4.64] ;  /* 0x0000000804047981 */ /* 0x000ea2000c1e1500 */
[----:B------:R-:W-:Y:S01]  /*0400*/  VIADD R7, R7, 0x1 ;  /* 0x0000000107077836 */ /* 0x000fe20000000000 */
[C---:B------:R-:W-:Y:S02]  /*0410*/  IADD3 R2, PT, PT, R9.reuse, R2, RZ ;  /* 0x0000000209027210 */ /* 0x040fe40007ffe0ff */
[----:B------:R-:W-:Y:S02]  /*0420*/  LEA R6, R9, R6, 0x1 ;  /* 0x0000000609067211 */ /* 0x000fe400078e08ff */
[----:B------:R-:W-:Y:S01]  /*0430*/  ISETP.NE.AND P1, PT, R7, RZ, PT ;  /* 0x000000ff0700720c */ /* 0x000fe20003f25270 */
[----:B--2---:R-:W0:Y:S08]  /*0440*/  I2F.S8 R12, R4 ;  /* 0x00000004000c7306 */ /* 0x004e300000001400 */
[----:B------:R-:W1:Y:S01]  /*0450*/  I2F.S8 R14, R4.B1 ;  /* 0x10000004000e7306 */ /* 0x000e620000001400 */
[----:B0----5:R-:W-:-:S04]  /*0460*/  FMUL.FTZ R11, R3, R12 ;  /* 0x0000000c030b7220 */ /* 0x021fc80000410000 */
[C---:B------:R-:W-:Y:S01]  /*0470*/  FADD.FTZ R13, R11.reuse, R8 ;  /* 0x000000080b0d7221 */ /* 0x040fe20000010000 */
[----:B------:R-:W-:Y:S01]  /*0480*/  FFMA.FTZ R11, R11, R11, R10 ;  /* 0x0000000b0b0b7223 */ /* 0x000fe2000001000a */
[----:B-1----:R-:W-:-:S04]  /*0490*/  FMUL.FTZ R14, R3, R14 ;  /* 0x0000000e030e7220 */ /* 0x002fc80000410000 */
[C---:B------:R-:W-:Y:S01]  /*04a0*/  FADD.FTZ R8, R14.reuse, R13 ;  /* 0x0000000d0e087221 */ /* 0x040fe20000010000 */
[----:B------:R-:W-:Y:S01]  /*04b0*/  FFMA.FTZ R10, R14, R14, R11 ;  /* 0x0000000e0e0a7223 */ /* 0x000fe2000001000b */
[----:B------:R-:W-:Y:S06]  /*04c0*/  @P1 BRA `(.L_x_558) ;  /* 0xfffffffc00b01947 */ /* 0x000fec000383ffff */
.L_x_557:
[----:B------:R-:W-:Y:S05]  /*04d0*/  BSYNC.RECONVERGENT B1 ;  /* 0x0000000000017941 */ /* 0x000fea0003800200 */
.L_x_556:
[----:B------:R-:W-:Y:S04]  /*04e0*/  BSSY.RECONVERGENT B1, `(.L_x_555) ;  /* 0x000004b000017945 */ /* 0x000fe80003800200 */
[----:B------:R-:W-:Y:S05]  /*04f0*/  @!P0 BRA `(.L_x_559) ;  /* 0x0000000400248947 */ /* 0x000fea0003800000 */
[C---:B------:R-:W-:Y:S02]  /*0500*/  SHF.L.U32 R12, R2.reuse, 0x1, RZ ;  /* 0x00000001020c7819 */ /* 0x040fe400000006ff */
[----:B------:R-:W-:-:S03]  /*0510*/  IADD3 R14, PT, PT, R2, R9, RZ ;  /* 0x00000009020e7210 */ /* 0x000fc60007ffe0ff */
[C-C-:B------:R-:W-:Y:S01]  /*0520*/  IMAD R16, R9.reuse, 0x4, R12.reuse ;  /* 0x0000000409107824 */ /* 0x140fe200078e020c */
[----:B------:R-:W-:Y:S01]  /*0530*/  SHF.L.U32 R14, R14, 0x1, RZ ;  /* 0x000000010e0e7819 */ /* 0x000fe200000006ff */
[----:B------:R-:W-:-:S07]  /*0540*/  IMAD R18, R9, 0x6, R12 ;  /* 0x0000000609127824 */ /* 0x000fce00078e020c */
.L_x_560:
[C---:B------:R-:W-:Y:S02]  /*0550*/  LOP3.LUT R5, R12.reuse, 0x1e, RZ, 0xc0, !PT ;  /* 0x0000001e0c057812 */ /* 0x040fe400078ec0ff */
[----:B------:R-:W-:Y:S02]  /*0560*/  LOP3.LUT R4, R12, 0xffffffe0, RZ, 0xc0, !PT ;  /* 0xffffffe00c047812 */ /* 0x000fe400078ec0ff */
[----:B------:R-:W-:Y:S02]  /*0570*/  LEA R5, R0, R5, 0x5 ;  /* 0x0000000500057211 */ /* 0x000fe400078e28ff */
[C---:B------:R-:W-:Y:S02]  /*0580*/  LOP3.LUT R7, R14.reuse, 0x1e, RZ, 0xc0, !PT ;  /* 0x0000001e0e077812 */ /* 0x040fe400078ec0ff */
[----:B------:R-:W-:Y:S01]  /*0590*/  LOP3.LUT R6, R14, 0xffffffe0, RZ, 0xc0, !PT ;  /* 0xffffffe00e067812 */ /* 0x000fe200078ec0ff */
[----:B------:R-:W-:Y:S01]  /*05a0*/  IMAD R4, R4, UR6, R5 ;  /* 0x0000000604047c24 */ /* 0x000fe2000f8e0205 */
[----:B------:R-:W-:-:S02]  /*05b0*/  LEA R7, R0, R7, 0x5 ;  /* 0x0000000700077211 */ /* 0x000fc400078e28ff */
[----:B------:R-:W-:Y:S02]  /*05c0*/  LOP3.LUT R11, R16, 0x1e, RZ, 0xc0, !PT ;  /* 0x0000001e100b7812 */ /* 0x000fe400078ec0ff */
[----:B------:R-:W-:Y:S01]  /*05d0*/  IADD3 R20, P0, PT, R4, UR12, RZ ;  /* 0x0000000c04147c10 */ /* 0x000fe2000ff1e0ff */
[----:B------:R-:W-:Y:S01]  /*05e0*/  IMAD R6, R6, UR6, R7 ;  /* 0x0000000606067c24 */ /* 0x000fe2000f8e0207 */
[----:B------:R-:W-:Y:S02]  /*05f0*/  LOP3.LUT R7, R18, 0x1e, RZ, 0xc0, !PT ;  /* 0x0000001e12077812 */ /* 0x000fe400078ec0ff */
[----:B------:R-:W-:Y:S02]  /*0600*/  IADD3.X R21, PT, PT, RZ, UR13, RZ, P0, !PT ;  /* 0x0000000dff157c10 */ /* 0x000fe400087fe4ff */
[----:B------:R-:W-:Y:S02]  /*0610*/  LOP3.LUT R5, R16, 0xffffffe0, RZ, 0xc0, !PT ;  /* 0xffffffe010057812 */ /* 0x000fe400078ec0ff */
[----:B------:R-:W-:-:S02]  /*0620*/  LEA R22, R0, R11, 0x5 ;  /* 0x0000000b00167211 */ /* 0x000fc400078e28ff */
[----:B------:R-:W-:Y:S01]  /*0630*/  IADD3 R4, P1, PT, R6, UR12, RZ ;  /* 0x0000000c06047c10 */ /* 0x000fe2000ff3e0ff */
[----:B------:R-:W2:Y:S01]  /*0640*/  LDG.E.U16 R21, desc[UR8][R20.64] ;  /* 0x0000000814157981 */ /* 0x000ea2000c1e1500 */
[----:B------:R-:W-:Y:S01]  /*0650*/  LOP3.LUT R6, R18, 0xffffffe0, RZ, 0xc0, !PT ;  /* 0xffffffe012067812 */ /* 0x000fe200078ec0ff */
[----:B------:R-:W-:Y:S01]  /*0660*/  IMAD R22, R5, UR6, R22 ;  /* 0x0000000605167c24 */ /* 0x000fe2000f8e0216 */
[----:B------:R-:W-:Y:S01]  /*0670*/  LEA R7, R0, R7, 0x5 ;  /* 0x0000000700077211 */ /* 0x000fe200078e28ff */
[----:B------:R-:W-:-:S04]  /*0680*/  IMAD.X R5, RZ, RZ, UR13, P1 ;  /* 0x0000000dff057e24 */ /* 0x000fc800088e06ff */
[----:B------:R-:W-:Y:S01]  /*0690*/  IMAD R7, R6, UR6, R7 ;  /* 0x0000000606077c24 */ /* 0x000fe2000f8e0207 */
[----:B------:R-:W-:Y:S01]  /*06a0*/  IADD3 R6, P0, PT, R22, UR12, RZ ;  /* 0x0000000c16067c10 */ /* 0x000fe2000ff1e0ff */
[----:B------:R-:W3:Y:S03]  /*06b0*/  LDG.E.U16 R15, desc[UR8][R4.64] ;  /* 0x00000008040f7981 */ /* 0x000ee6000c1e1500 */
[----:B------:R-:W-:Y:S02]  /*06c0*/  IADD3 R24, P1, PT, R7, UR12, RZ ;  /* 0x0000000c07187c10 */ /* 0x000fe4000ff3e0ff */
[----:B------:R-:W-:-:S05]  /*06d0*/  IADD3.X R7, PT, PT, RZ, UR13, RZ, P0, !PT ;  /* 0x0000000dff077c10 */ /* 0x000fca00087fe4ff */
[----:B------:R0:W4:Y:S01]  /*06e0*/  LDG.E.U16 R17, desc[UR8][R6.64] ;  /* 0x0000000806117981 */ /* 0x000122000c1e1500 */
[----:B------:R-:W-:-:S05]  /*06f0*/  IADD3.X R25, PT, PT, RZ, UR13, RZ, P1, !PT ;  /* 0x0000000dff197c10 */ /* 0x000fca0008ffe4ff */
[----:B------:R-:W4:Y:S01]  /*0700*/  LDG.E.U16 R24, desc[UR8][R24.64] ;  /* 0x0000000818187981 */ /* 0x000f22000c1e1500 */
[----:B------:R-:W-:-:S04]  /*0710*/  IADD3 R2, PT, PT, R9, R2, R9 ;  /* 0x0000000209027210 */ /* 0x000fc80007ffe009 */
[----:B------:R-:W-:-:S04]  /*0720*/  IADD3 R2, PT, PT, R9, R2, R9 ;  /* 0x0000000209027210 */ /* 0x000fc80007ffe009 */
[----:B------:R-:W-:Y:S01]  /*0730*/  ISETP.GE.AND P0, PT, R2, UR4, PT ;  /* 0x0000000402007c0c */ /* 0x000fe2000bf06270 */
[C---:B------:R-:W-:Y:S01]  /*0740*/  IMAD R18, R9.reuse, 0x8, R18 ;  /* 0x0000000809127824 */ /* 0x040fe200078e0212 */
[C---:B------:R-:W-:Y:S02]  /*0750*/  LEA R12, R9.reuse, R12, 0x3 ;  /* 0x0000000c090c7211 */ /* 0x040fe400078e18ff */
[C---:B------:R-:W-:Y:S02]  /*0760*/  LEA R14, R9.reuse, R14, 0x3 ;  /* 0x0000000e090e7211 */ /* 0x040fe400078e18ff */
[----:B------:R-:W-:Y:S01]  /*0770*/  LEA R16, R9, R16, 0x3 ;  /* 0x0000001009107211 */ /* 0x000fe200078e18ff */
[----:B--2---:R-:W1:Y:S08]  /*0780*/  I2F.S8 R22, R21 ;  /* 0x0000001500167306 */ /* 0x004e700000001400 */
[----:B------:R-:W2:Y:S08]  /*0790*/  I2F.S8 R26, R21.B1 ;  /* 0x10000015001a7306 */ /* 0x000eb00000001400 */
[----:B---3--:R-:W3:Y:S01]  /*07a0*/  I2F.S8 R11, R15 ;  /* 0x0000000f000b7306 */ /* 0x008ee20000001400 */
[----:B-1---5:R-:W-:-:S07]  /*07b0*/  FMUL.FTZ R5, R3, R22 ;  /* 0x0000001603057220 */ /* 0x022fce0000410000 */
[----:B------:R-:W1:Y:S01]  /*07c0*/  I2F.S8 R13, R15.B1 ;  /* 0x1000000f000d7306 */ /* 0x000e620000001400 */
[----:B--2---:R-:W-:Y:S01]  /*07d0*/  FMUL.FTZ R26, R3, R26 ;  /* 0x0000001a031a7220 */ /* 0x004fe20000410000 */
[C---:B0-----:R-:W-:Y:S01]  /*07e0*/  FADD.FTZ R7, R5.reuse, R8 ;  /* 0x0000000805077221 */ /* 0x041fe20000010000 */
[----:B------:R-:W-:-:S05]  /*07f0*/  FFMA.FTZ R5, R5, R5, R10 ;  /* 0x0000000505057223 */ /* 0x000fca000001000a */
[----:B----4-:R-:W0:Y:S01]  /*0800*/  I2F.S8 R20, R17 ;  /* 0x0000001100147306 */ /* 0x010e220000001400 */
[----:B---3--:R-:W-:Y:S01]  /*0810*/  FMUL.FTZ R8, R3, R11 ;  /* 0x0000000b03087220 */ /* 0x008fe20000410000 */
[C---:B------:R-:W-:Y:S01]  /*0820*/  FADD.FTZ R7, R26.reuse, R7 ;  /* 0x000000071a077221 */ /* 0x040fe20000010000 */
[----:B------:R-:W-:-:S05]  /*0830*/  FFMA.FTZ R5, R26, R26, R5 ;  /* 0x0000001a1a057223 */ /* 0x000fca0000010005 */
[----:B------:R-:W2:Y:S01]  /*0840*/  I2F.S8 R4, R17.B1 ;  /* 0x1000001100047306 */ /* 0x000ea20000001400 */
[----:B-1----:R-:W-:Y:S01]  /*0850*/  FMUL.FTZ R13, R3, R13 ;  /* 0x0000000d030d7220 */ /* 0x002fe20000410000 */
[----:B------:R-:W-:Y:S01]  /*0860*/  FADD.FTZ R10, R7, R8 ;  /* 0x00000008070a7221 */ /* 0x000fe20000010000 */
[----:B------:R-:W-:-:S05]  /*0870*/  FFMA.FTZ R8, R8, R8, R5 ;  /* 0x0000000808087223 */ /* 0x000fca0000010005 */
[----:B------:R-:W1:Y:S01]  /*0880*/  I2F.S8 R22, R24 ;  /* 0x0000001800167306 */ /* 0x000e620000001400 */
[----:B0-----:R-:W-:Y:S01]  /*0890*/  FMUL.FTZ R5, R3, R20 ;  /* 0x0000001403057220 */ /* 0x001fe20000410000 */
[C---:B------:R-:W-:Y:S01]  /*08a0*/  FADD.FTZ R10, R13.reuse, R10 ;  /* 0x0000000a0d0a7221 */ /* 0x040fe20000010000 */
[----:B------:R-:W-:-:S05]  /*08b0*/  FFMA.FTZ R8, R13, R13, R8 ;  /* 0x0000000d0d087223 */ /* 0x000fca0000010008 */
[----:B------:R-:W0:Y:S01]  /*08c0*/  I2F.S8 R6, R24.B1 ;  /* 0x1000001800067306 */ /* 0x000e220000001400 */
[----:B------:R-:W-:Y:S01]  /*08d0*/  FADD.FTZ R7, R10, R5 ;  /* 0x000000050a077221 */ /* 0x000fe20000010000 */
[----:B--2---:R-:W-:Y:S01]  /*08e0*/  FMUL.FTZ R4, R3, R4 ;  /* 0x0000000403047220 */ /* 0x004fe20000410000 */
[----:B------:R-:W-:-:S03]  /*08f0*/  FFMA.FTZ R5, R5, R5, R8 ;  /* 0x0000000505057223 */ /* 0x000fc60000010008 */
[C---:B------:R-:W-:Y:S01]  /*0900*/  FADD.FTZ R7, R4.reuse, R7 ;  /* 0x0000000704077221 */ /* 0x040fe20000010000 */
[----:B-1----:R-:W-:Y:S01]  /*0910*/  FMUL.FTZ R22, R3, R22 ;  /* 0x0000001603167220 */ /* 0x002fe20000410000 */
[----:B------:R-:W-:-:S03]  /*0920*/  FFMA.FTZ R5, R4, R4, R5 ;  /* 0x0000000404057223 */ /* 0x000fc60000010005 */
[----:B------:R-:W-:Y:S01]  /*0930*/  FADD.FTZ R7, R7, R22 ;  /* 0x0000001607077221 */ /* 0x000fe20000010000 */
[----:B------:R-:W-:Y:S01]  /*0940*/  FFMA.FTZ R5, R22, R22, R5 ;  /* 0x0000001616057223 */ /* 0x000fe20000010005 */
[----:B0-----:R-:W-:-:S04]  /*0950*/  FMUL.FTZ R6, R3, R6 ;  /* 0x0000000603067220 */ /* 0x001fc80000410000 */
[C---:B------:R-:W-:Y:S01]  /*0960*/  FADD.FTZ R8, R6.reuse, R7 ;  /* 0x0000000706087221 */ /* 0x040fe20000010000 */
[----:B------:R-:W-:Y:S01]  /*0970*/  FFMA.FTZ R10, R6, R6, R5 ;  /* 0x00000006060a7223 */ /* 0x000fe20000010005 */
[----:B------:R-:W-:Y:S06]  /*0980*/  @!P0 BRA `(.L_x_560) ;  /* 0xfffffff800f08947 */ /* 0x000fec000383ffff */
.L_x_559:
[----:B------:R-:W-:Y:S05]  /*0990*/  BSYNC.RECONVERGENT B1 ;  /* 0x0000000000017941 */ /* 0x000fea0003800200 */
.L_x_555:
[----:B------:R-:W-:Y:S05]  /*09a0*/  BSYNC.RECONVERGENT B0 ;  /* 0x0000000000007941 */ /* 0x000fea0003800200 */
.L_x_554:
[----:B------:R-:W0:Y:S01]  /*09b0*/  SHFL.BFLY PT, R5, R8, 0x10, 0x1f ;  /* 0x0e001f0008057f89 */ /* 0x000e2200000e0000 */
[----:B------:R-:W-:Y:S03]  /*09c0*/  BSSY.RECONVERGENT B0, `(.L_x_561) ;  /* 0x0000056000007945 */ /* 0x000fe60003800200 */
[----:B------:R-:W1:Y:S01]  /*09d0*/  SHFL.BFLY PT, R7, R10, 0x10, 0x1f ;  /* 0x0e001f000a077f89 */ /* 0x000e6200000e0000 */
[----:B0-----:R-:W-:Y:S01]  /*09e0*/  FADD.FTZ R0, R5, R8 ;  /* 0x0000000805007221 */ /* 0x001fe20000010000 */
[----:B-1----:R-:W-:-:S04]  /*09f0*/  FADD.FTZ R6, R7, R10 ;  /* 0x0000000a07067221 */ /* 0x002fc80000010000 */
[----:B------:R-:W0:Y:S04]  /*0a00*/  SHFL.BFLY PT, R5, R0, 0x8, 0x1f ;  /* 0x0d001f0000057f89 */ /* 0x000e2800000e0000 */
[----:B------:R-:W1:Y:S01]  /*0a10*/  SHFL.BFLY PT, R7, R6, 0x8, 0x1f ;  /* 0x0d001f0006077f89 */ /* 0x000e6200000e0000 */
[----:B0-----:R-:W-:Y:S01]  /*0a20*/  FADD.FTZ R2, R0, R5 ;  /* 0x0000000500027221 */ /* 0x001fe20000010000 */
[----:B------:R-:W-:Y:S01]  /*0a30*/  I2FP.F32.U32 R0, R28 ;  /* 0x0000001c00007245 */ /* 0x000fe20000201000 */
[----:B------:R-:W0:Y:S01]  /*0a40*/  LDC R5, c[0x0][0x360] ;  /* 0x0000d800ff057b82 */ /* 0x000e220000000800 */
[----:B-1----:R-:W-:Y:S01]  /*0a50*/  FADD.FTZ R9, R6, R7 ;  /* 0x0000000706097221 */ /* 0x002fe20000010000 */
[----:B------:R-:W-:Y:S01]  /*0a60*/  LOP3.LUT P0, R6, R28, 0x1f, RZ, 0xc0, !PT ;  /* 0x0000001f1c067812 */ /* 0x000fe2000780c0ff */
[----:B------:R-:W1:Y:S04]  /*0a70*/  SHFL.BFLY PT, R7, R2, 0x4, 0x1f ;  /* 0x0c801f0002077f89 */ /* 0x000e6800000e0000 */
[----:B------:R-:W2:Y:S01]  /*0a80*/  SHFL.BFLY PT, R4, R9, 0x4, 0x1f ;  /* 0x0c801f0009047f89 */ /* 0x000ea200000e0000 */
[----:B0-----:R-:W-:Y:S01]  /*0a90*/  I2FP.F32.U32 R10, R5 ;  /* 0x00000005000a7245 */ /* 0x001fe20000201000 */
[----:B-1----:R-:W-:-:S04]  /*0aa0*/  FADD.FTZ R7, R2, R7 ;  /* 0x0000000702077221 */ /* 0x002fc80000010000 */
[----:B------:R-:W-:Y:S02]  /*0ab0*/  FMUL.FTZ R13, R10, 0.03125 ;  /* 0x3d0000000a0d7820 */ /* 0x000fe40000410000 */
[----:B------:R-:W-:Y:S01]  /*0ac0*/  @!P0 MOV R2, 0x400 ;  /* 0x0000040000028802 */ /* 0x000fe20000000f00 */
[----:B--2---:R-:W-:Y:S02]  /*0ad0*/  FADD.FTZ R8, R9, R4 ;  /* 0x0000000409087221 */ /* 0x004fe40000010000 */
[----:B------:R-:W0:Y:S01]  /*0ae0*/  SHFL.BFLY PT, R4, R7, 0x2, 0x1f ;  /* 0x0c401f0007047f89 */ /* 0x000e2200000e0000 */
[----:B------:R-:W-:Y:S02]  /*0af0*/  FSETP.GT.FTZ.AND P1, PT, R13, R0, PT ;  /* 0x000000000d00720b */ /* 0x000fe40003f34000 */
[----:B------:R-:W-:Y:S01]  /*0b00*/  @!P0 IADD3 R2, PT, PT, R2, 0x8, RZ ;  /* 0x0000000802028810 */ /* 0x000fe20007ffe0ff */
[----:B------:R-:W1:Y:S01]  /*0b10*/  SHFL.BFLY PT, R11, R8, 0x2, 0x1f ;  /* 0x0c401f00080b7f89 */ /* 0x000e6200000e0000 */
[----:B------:R-:W2:Y:S09]  /*0b20*/  @!P0 S2R R13, SR_CgaCtaId ;  /* 0x00000000000d8919 */ /* 0x000eb20000008800 */
[----:B------:R-:W3:Y:S01]  /*0b30*/  @P1 S2R R15, SR_CgaCtaId ;  /* 0x00000000000f1919 */ /* 0x000ee20000008800 */
[----:B0-----:R-:W-:Y:S01]  /*0b40*/  FADD.FTZ R4, R7, R4 ;  /* 0x0000000407047221 */ /* 0x001fe20000010000 */
[----:B------:R-:W-:Y:S01]  /*0b50*/  @P1 MOV R7, 0x400 ;  /* 0x0000040000071802 */ /* 0x000fe20000000f00 */
[----:B-1----:R-:W-:-:S03]  /*0b60*/  FADD.FTZ R11, R8, R11 ;  /* 0x0000000b080b7221 */ /* 0x002fc60000010000 */
[----:B------:R-:W0:Y:S01]  /*0b70*/  SHFL.BFLY PT, R9, R4, 0x1, 0x1f ;  /* 0x0c201f0004097f89 */ /* 0x000e2200000e0000 */
[----:B------:R-:W-:-:S03]  /*0b80*/  @P1 IADD3 R8, PT, PT, R7, 0x8, RZ ;  /* 0x0000000807081810 */ /* 0x000fc60007ffe0ff */
[----:B------:R-:W1:Y:S01]  /*0b90*/  SHFL.BFLY PT, R0, R11, 0x1, 0x1f ;  /* 0x0c201f000b007f89 */ /* 0x000e6200000e0000 */
[----:B--2---:R-:W-:Y:S02]  /*0ba0*/  @!P0 LEA R7, R13, R2, 0x18 ;  /* 0x000000020d078211 */ /* 0x004fe400078ec0ff */
[----:B------:R-:W-:Y:S02]  /*0bb0*/  MOV R2, RZ ;  /* 0x000000ff00027202 */ /* 0x000fe40000000f00 */
[----:B------:R-:W-:Y:S02]  /*0bc0*/  @!P0 LEA.HI R7, R28, R7, RZ, 0x1d ;  /* 0x000000071c078211 */ /* 0x000fe400078fe8ff */
[----:B---3--:R-:W-:Y:S01]  /*0bd0*/  @P1 LEA R15, R15, R8, 0x18 ;  /* 0x000000080f0f1211 */ /* 0x008fe200078ec0ff */
[----:B0-----:R-:W-:-:S03]  /*0be0*/  FADD.FTZ R10, R4, R9 ;  /* 0x00000009040a7221 */ /* 0x001fc60000010000 */
[----:B------:R-:W-:Y:S01]  /*0bf0*/  @P1 LEA R4, R6, R15, 0x2 ;  /* 0x0000000f06041211 */ /* 0x000fe200078e10ff */
[----:B-1----:R-:W-:Y:S01]  /*0c00*/  FADD.FTZ R12, R11, R0 ;  /* 0x000000000b0c7221 */ /* 0x002fe20000010000 */
[----:B------:R-:W-:Y:S01]  /*0c10*/  @!P0 STS [R7], R10 ;  /* 0x0000000a07008388 */ /* 0x000fe20000000800 */
[----:B------:R-:W-:-:S03]  /*0c20*/  HFMA2 R0, -RZ, RZ, 0, 0 ;  /* 0x00000000ff007431 */ /* 0x000fc600000001ff */
[----:B------:R-:W-:Y:S01]  /*0c30*/  @!P0 STS [R7+0x84], R12 ;  /* 0x0000840c07008388 */ /* 0x000fe20000000800 */
[----:B------:R-:W-:Y:S01]  /*0c40*/  BAR.SYNC.DEFER_BLOCKING 0x0 ;  /* 0x0000000000007b1d */ /* 0x000fe20000010000 */
[----:B------:R-:W-:-:S05]  /*0c50*/  ISETP.NE.AND P0, PT, R28, RZ, PT ;  /* 0x000000ff1c00720c */ /* 0x000fca0003f05270 */
[----:B------:R-:W0:Y:S04]  /*0c60*/  @P1 LDS R0, [R4] ;  /* 0x0000000004001984 */ /* 0x000e280000000800 */
[----:B------:R-:W1:Y:S01]  /*0c70*/  @P1 LDS R2, [R4+0x84] ;  /* 0x0000840004021984 */ /* 0x000e620000000800 */
[----:B------:R-:W-:-:S03]  /*0c80*/  ISETP.GE.AND P1, PT, R28, UR4, PT ;  /* 0x000000041c007c0c */ /* 0x000fc6000bf26270 */
[----:B0-----:R-:W0:Y:S04]  /*0c90*/  SHFL.BFLY PT, R9, R0, 0x10, 0x1f ;  /* 0x0e001f0000097f89 */ /* 0x001e2800000e0000 */
[----:B-1----:R-:W1:Y:S01]  /*0ca0*/  SHFL.BFLY PT, R11, R2, 0x10, 0x1f ;  /* 0x0e001f00020b7f89 */ /* 0x002e6200000e0000 */
[----:B0-----:R-:W-:Y:S01]  /*0cb0*/  FADD.FTZ R9, R9, R0 ;  /* 0x0000000009097221 */ /* 0x001fe20000010000 */
[----:B-1----:R-:W-:-:S04]  /*0cc0*/  FADD.FTZ R11, R11, R2 ;  /* 0x000000020b0b7221 */ /* 0x002fc80000010000 */
[----:B------:R-:W0:Y:S04]  /*0cd0*/  SHFL.BFLY PT, R6, R9, 0x8, 0x1f ;  /* 0x0d001f0009067f89 */ /* 0x000e2800000e0000 */
[----:B------:R-:W1:Y:S01]  /*0ce0*/  SHFL.BFLY PT, R8, R11, 0x8, 0x1f ;  /* 0x0d001f000b087f89 */ /* 0x000e6200000e0000 */
        /* <DEDUP_REMOVED lines=13> */
[----:B-1----:R-:W-:Y:S01]  /*0dc0*/  FADD.FTZ R11, R2, R11 ;  /* 0x0000000b020b7221 */ /* 0x002fe20000010000 */
[----:B------:R-:W-:Y:S06]  /*0dd0*/  @P0 BRA `(.L_x_562) ;  /* 0x0000000000500947 */ /* 0x000fec0003800000 */
[----:B------:R-:W-:Y:S01]  /*0de0*/  I2FP.F32.S32 R0, UR7 ;  /* 0x0000000700007c45 */ /* 0x000fe20008201400 */
[----:B------:R-:W-:Y:S01]  /*0df0*/  UMOV UR10, 0xa0b5ed8d ;  /* 0xa0b5ed8d000a7882 */ /* 0x000fe20000000000 */
[----:B------:R-:W-:Y:S01]  /*0e00*/  UMOV UR11, 0x3eb0c6f7 ;  /* 0x3eb0c6f7000b7882 */ /* 0x000fe20000000000 */
[----:B------:R-:W0:Y:S01]  /*0e10*/  S2UR UR6, SR_CgaCtaId ;  /* 0x00000000000679c3 */ /* 0x000e220000008800 */
[----:B------:R-:W1:Y:S01]  /*0e20*/  MUFU.RCP R7, R0 ;  /* 0x0000000000077308 */ /* 0x000e620000001000 */
[----:B------:R-:W-:Y:S01]  /*0e30*/  UMOV UR5, 0x400 ;  /* 0x0000040000057882 */ /* 0x000fe20000000000 */
[----:B-1----:R-:W-:-:S04]  /*0e40*/  FMUL.FTZ R8, R8, R7 ;  /* 0x0000000708087220 */ /* 0x002fc80000410000 */
[----:B------:R-:W-:Y:S01]  /*0e50*/  FMUL.FTZ R2, R8, R8 ;  /* 0x0000000808027220 */ /* 0x000fe20000410000 */
[----:B0-----:R-:W-:-:S03]  /*0e60*/  ULEA UR5, UR6, UR5, 0x18 ;  /* 0x0000000506057291 */ /* 0x001fc6000f8ec0ff */
[----:B------:R-:W-:-:S04]  /*0e70*/  FFMA.FTZ R2, R11, R7, -R2 ;  /* 0x000000070b027223 */ /* 0x000fc80000010802 */
[----:B------:R-:W-:-:S04]  /*0e80*/  FMUL.FTZ R2, R2, 1 ;  /* 0x3f80000002027820 */ /* 0x000fc80000410000 */
        /* <DEDUP_REMOVED lines=8> */
[----:B0-----:R0:W-:Y:S02]  /*0f10*/  STS.64 [UR5], R8 ;  /* 0x00000008ff007988 */ /* 0x0011e40008000a05 */
.L_x_562:
[----:B------:R-:W-:Y:S05]  /*0f20*/  BSYNC.RECONVERGENT B0 ;  /* 0x0000000000007941 */ /* 0x000fea0003800200 */
.L_x_561:
[----:B------:R-:W-:Y:S06]  /*0f30*/  BAR.SYNC.DEFER_BLOCKING 0x0 ;  /* 0x0000000000007b1d */ /* 0x000fec0000010000 */
[----:B------:R-:W-:Y:S05]  /*0f40*/  @P1 EXIT ;  /* 0x000000000000194d */ /* 0x000fea0003800000 */
[----:B------:R-:W1:Y:S01]  /*0f50*/  I2F.U32.RP R2, R5 ;  /* 0x0000000500027306 */ /* 0x000e620000209000 */
[----:B------:R-:W-:Y:S01]  /*0f60*/  IADD3 R0, PT, PT, R28, R5, RZ ;  /* 0x000000051c007210 */ /* 0x000fe20007ffe0ff */
[----:B------:R-:W2:Y:S01]  /*0f70*/  S2UR UR6, SR_CgaCtaId ;  /* 0x00000000000679c3 */ /* 0x000ea20000008800 */
[----:B------:R-:W-:Y:S01]  /*0f80*/  ISETP.NE.U32.AND P2, PT, R5, RZ, PT ;  /* 0x000000ff0500720c */ /* 0x000fe20003f45070 */
[----:B------:R-:W-:Y:S01]  /*0f90*/  UMOV UR5, 0x400 ;  /* 0x0000040000057882 */ /* 0x000fe20000000000 */
[C---:B------:R-:W-:Y:S01]  /*0fa0*/  ISETP.GE.U32.AND P0, PT, R0.reuse, UR4, PT ;  /* 0x0000000400007c0c */ /* 0x040fe2000bf06070 */
[----:B------:R-:W3:Y:S01]  /*0fb0*/  LDCU.128 UR12, c[0x0][0x390] ;  /* 0x00007200ff0c77ac */ /* 0x000ee20008000c00 */
[----:B0-----:R-:W-:Y:S01]  /*0fc0*/  VIMNMX.U32 R9, PT, PT, R0, UR4, !PT ;  /* 0x0000000400097c48 */ /* 0x001fe2000ffe0000 */
[----:B------:R-:W-:Y:S01]  /*0fd0*/  BSSY.RECONVERGENT B0, `(.L_x_563) ;  /* 0x0000047000007945 */ /* 0x000fe20003800200 */
[----:B-1----:R-:W0:Y:S01]  /*0fe0*/  MUFU.RCP R2, R2 ;  /* 0x0000000200027308 */ /* 0x002e220000001000 */
[----:B--2---:R-:W-:Y:S01]  /*0ff0*/  ULEA UR5, UR6, UR5, 0x18 ;  /* 0x0000000506057291 */ /* 0x004fe2000f8ec0ff */
[----:B------:R-:W1:Y:S01]  /*1000*/  LDCU.64 UR6, c[0x0][0x388] ;  /* 0x00007100ff0677ac */ /* 0x000e620008000a00 */
[----:B0-----:R-:W-:-:S07]  /*1010*/  VIADD R6, R2, 0xffffffe ;  /* 0x0ffffffe02067836 */ /* 0x001fce0000000000 */
[----:B------:R-:W0:Y:S01]  /*1020*/  LDS.64 R12, [UR5] ;  /* 0x00000005ff0c7984 */ /* 0x000e220008000a00 */
[----:B------:R2:W4:Y:S01]  /*1030*/  F2I.FTZ.U32.TRUNC.NTZ R7, R6 ;  /* 0x0000000600077305 */ /* 0x000522000021f000 */
[----:B------:R-:W0:Y:S01]  /*1040*/  LDCU UR5, c[0x0][0x3a0] ;  /* 0x00007400ff0577ac */ /* 0x000e220008000800 */
[----:B--2---:R-:W-:Y:S02]  /*1050*/  MOV R6, RZ ;  /* 0x000000ff00067202 */ /* 0x004fe40000000f00 */
[----:B----4-:R-:W-:-:S05]  /*1060*/  IADD3 R4, PT, PT, RZ, -R7, RZ ;  /* 0x80000007ff047210 */ /* 0x010fca0007ffe0ff */
[----:B------:R-:W-:Y:S01]  /*1070*/  IMAD R11, R4, R5, RZ ;  /* 0x00000005040b7224 */ /* 0x000fe200078e02ff */
[----:B------:R-:W-:-:S03]  /*1080*/  SEL R4, RZ, 0x1, P0 ;  /* 0x00000001ff047807 */ /* 0x000fc60000000000 */
[----:B------:R-:W-:Y:S01]  /*1090*/  IMAD.HI.U32 R7, R7, R11, R6 ;  /* 0x0000000b07077227 */ /* 0x000fe200078e0006 */
[----:B------:R-:W-:-:S05]  /*10a0*/  IADD3 R0, PT, PT, R9, -R0, -R4 ;  /* 0x8000000009007210 */ /* 0x000fca0007ffe804 */
[----:B------:R-:W-:-:S05]  /*10b0*/  IMAD.HI.U32 R7, R7, R0, RZ ;  /* 0x0000000007077227 */ /* 0x000fca00078e00ff */
[----:B------:R-:W-:-:S05]  /*10c0*/  IADD3 R2, PT, PT, -R7, RZ, RZ ;  /* 0x000000ff07027210 */ /* 0x000fca0007ffe1ff */
[----:B------:R-:W-:Y:S02]  /*10d0*/  IMAD R0, R5, R2, R0 ;  /* 0x0000000205007224 */ /* 0x000fe400078e0200 */
[----:B------:R-:W2:Y:S03]  /*10e0*/  S2R R2, SR_CTAID.X ;  /* 0x0000000000027919 */ /* 0x000ea60000002500 */
[----:B------:R-:W-:-:S13]  /*10f0*/  ISETP.GE.U32.AND P0, PT, R0, R5, PT ;  /* 0x000000050000720c */ /* 0x000fda0003f06070 */
[----:B------:R-:W-:Y:S01]  /*1100*/  @P0 IADD3 R0, PT, PT, R0, -R5, RZ ;  /* 0x8000000500000210 */ /* 0x000fe20007ffe0ff */
[----:B------:R-:W-:-:S03]  /*1110*/  @P0 VIADD R7, R7, 0x1 ;  /* 0x0000000107070836 */ /* 0x000fc60000000000 */
[----:B------:R-:W-:-:S13]  /*1120*/  ISETP.GE.U32.AND P1, PT, R0, R5, PT ;  /* 0x000000050000720c */ /* 0x000fda0003f26070 */
[----:B------:R-:W-:Y:S02]  /*1130*/  @P1 IADD3 R7, PT, PT, R7, 0x1, RZ ;  /* 0x0000000107071810 */ /* 0x000fe40007ffe0ff */
[----:B------:R-:W-:-:S04]  /*1140*/  @!P2 LOP3.LUT R7, RZ, R5, RZ, 0x33, !PT ;  /* 0x00000005ff07a212 */ /* 0x000fc800078e33ff */
[----:B------:R-:W-:-:S04]  /*1150*/  IADD3 R0, PT, PT, R4, R7, RZ ;  /* 0x0000000704007210 */ /* 0x000fc80007ffe0ff */
[----:B------:R-:W-:-:S04]  /*1160*/  LOP3.LUT R4, R0, 0x3, RZ, 0xc0, !PT ;  /* 0x0000000300047812 */ /* 0x000fc800078ec0ff */
[----:B------:R-:W-:-:S13]  /*1170*/  ISETP.NE.AND P0, PT, R4, 0x3, PT ;  /* 0x000000030400780c */ /* 0x000fda0003f05270 */
[----:B0123--:R-:W-:Y:S05]  /*1180*/  @!P0 BRA `(.L_x_564) ;  /* 0x0000000000ac8947 */ /* 0x00ffea0003800000 */
[----:B------:R-:W0:Y:S01]  /*1190*/  LDC.64 R6, c[0x0][0x380] ;  /* 0x0000e000ff067b82 */ /* 0x000e220000000a00 */
[----:B------:R-:W-:Y:S01]  /*11a0*/  IADD3 R4, PT, PT, R0, 0x1, RZ ;  /* 0x0000000100047810 */ /* 0x000fe20007ffe0ff */
[----:B------:R-:W-:Y:S01]  /*11b0*/  IMAD.WIDE.U32 R8, R28, 0x4, RZ ;  /* 0x000000041c087825 */ /* 0x000fe200078e00ff */
[----:B------:R-:W-:Y:S02]  /*11c0*/  BSSY.RECONVERGENT B1, `(.L_x_564) ;  /* 0x0000027000017945 */ /* 0x000fe40003800200 */
[----:B------:R-:W-:Y:S02]  /*11d0*/  LOP3.LUT R10, R4, 0x3, RZ, 0xc0, !PT ;  /* 0x00000003040a7812 */ /* 0x000fe400078ec0ff */
[----:B------:R-:W-:-:S03]  /*11e0*/  SHF.L.U32 R4, R28, 0x1, RZ ;  /* 0x000000011c047819 */ /* 0x000fc600000006ff */
[C---:B------:R-:W-:Y:S01]  /*11f0*/  IMAD R28, R10.reuse, R5, R28 ;  /* 0x000000050a1c7224 */ /* 0x040fe200078e021c */
[----:B------:R-:W-:-:S07]  /*1200*/  IADD3 R10, PT, PT, -R10, RZ, RZ ;  /* 0x000000ff0a0a7210 */ /* 0x000fce0007ffe1ff */
.L_x_565:
[C---:B-1----:R-:W-:Y:S02]  /*1210*/  LOP3.LUT R15, R4.reuse, 0x1e, RZ, 0xc0, !PT ;  /* 0x0000001e040f7812 */ /* 0x042fe400078ec0ff */
[----:B------:R-:W-:-:S03]  /*1220*/  LOP3.LUT R11, R4, 0xffffffe0, RZ, 0xc0, !PT ;  /* 0xffffffe0040b7812 */ /* 0x000fc600078ec0ff */
[----:B------:R-:W-:-:S04]  /*1230*/  IMAD R14, R2, 0x20, R15 ;  /* 0x00000020020e7824 */ /* 0x000fc800078e020f */
[----:B------:R-:W-:-:S05]  /*1240*/  IMAD R11, R11, UR5, R14 ;  /* 0x000000050b0b7c24 */ /* 0x000fca000f8e020e */
[----:B------:R-:W-:-:S04]  /*1250*/  IADD3 R16, P0, PT, R11, UR6, RZ ;  /* 0x000000060b107c10 */ /* 0x000fc8000ff1e0ff */
[----:B------:R-:W-:-:S05]  /*1260*/  IADD3.X R17, PT, PT, RZ, UR7, RZ, P0, !PT ;  /* 0x00000007ff117c10 */ /* 0x000fca00087fe4ff */
[----:B------:R-:W2:Y:S01]  /*1270*/  LDG.E.U16 R22, desc[UR8][R16.64] ;  /* 0x0000000810167981 */ /* 0x000ea2000c1e1500 */
[C---:B------:R-:W-:Y:S02]  /*1280*/  IADD3 R18, P0, PT, R8.reuse, UR12, RZ ;  /* 0x0000000c08127c10 */ /* 0x040fe4000ff1e0ff */
[----:B------:R-:W-:Y:S02]  /*1290*/  IADD3 R14, P1, PT, R8, UR14, RZ ;  /* 0x0000000e080e7c10 */ /* 0x000fe4000ff3e0ff */
[C---:B------:R-:W-:Y:S02]  /*12a0*/  IADD3.X R19, PT, PT, R9.reuse, UR13, RZ, P0, !PT ;  /* 0x0000000d09137c10 */ /* 0x040fe400087fe4ff */
[----:B------:R-:W-:-:S03]  /*12b0*/  IADD3.X R15, PT, PT, R9, UR15, RZ, P1, !PT ;  /* 0x0000000f090f7c10 */ /* 0x000fc60008ffe4ff */
[----:B------:R-:W3:Y:S04]  /*12c0*/  LDG.E R18, desc[UR8][R18.64] ;  /* 0x0000000812127981 */ /* 0x000ee8000c1e1900 */
[----:B------:R1:W4:Y:S01]  /*12d0*/  LDG.E R14, desc[UR8][R14.64] ;  /* 0x000000080e0e7981 */ /* 0x000322000c1e1900 */
[----:B------:R-:W-:Y:S01]  /*12e0*/  IADD3 R10, PT, PT, R10, 0x1, RZ ;  /* 0x000000010a0a7810 */ /* 0x000fe20007ffe0ff */
[C---:B------:R-:W-:Y:S01]  /*12f0*/  IMAD.WIDE.U32 R8, R5.reuse, 0x4, R8 ;  /* 0x0000000405087825 */ /* 0x040fe200078e0008 */
[----:B------:R-:W-:Y:S02]  /*1300*/  LEA R4, R5, R4, 0x1 ;  /* 0x0000000405047211 */ /* 0x000fe400078e08ff */
[----:B------:R-:W-:Y:S02]  /*1310*/  ISETP.NE.AND P0, PT, R10, RZ, PT ;  /* 0x000000ff0a00720c */ /* 0x000fe40003f05270 */
[----:B-1----:R-:W-:Y:S01]  /*1320*/  SHF.R.U32.HI R15, RZ, 0x1, R11 ;  /* 0x00000001ff0f7819 */ /* 0x002fe2000001160b */
[----:B--2---:R-:W1:Y:S08]  /*1330*/  I2F.S8 R20, R22 ;  /* 0x0000001600147306 */ /* 0x004e700000001400 */
[----:B------:R-:W2:Y:S01]  /*1340*/  I2F.S8 R21, R22.B1 ;  /* 0x1000001600157306 */ /* 0x000ea20000001400 */
[----:B---3--:R-:W-:-:S02]  /*1350*/  HADD2.F32 R23, -RZ, R18.H0_H0 ;  /* 0x20000012ff177230 */ /* 0x008fc40000004100 */
[----:B------:R-:W-:Y:S02]  /*1360*/  HADD2.F32 R25, -RZ, R18.H1_H1 ;  /* 0x30000012ff197230 */ /* 0x000fe40000004100 */
[----:B----4-:R-:W-:Y:S02]  /*1370*/  HADD2.F32 R17, -RZ, R14.H0_H0 ;  /* 0x2000000eff117230 */ /* 0x010fe40000004100 */
[----:B-1---5:R-:W-:-:S04]  /*1380*/  FFMA.FTZ R20, R3, R20, -R12 ;  /* 0x0000001403147223 */ /* 0x022fc8000001080c */
[----:B------:R-:W-:Y:S01]  /*1390*/  FMUL.FTZ R20, R20, R13 ;  /* 0x0000000d14147220 */ /* 0x000fe20000410000 */
[----:B--2---:R-:W-:Y:S01]  /*13a0*/  FFMA.FTZ R16, R3, R21, -R12 ;  /* 0x0000001503107223 */ /* 0x004fe2000001080c */
[----:B------:R-:W-:Y:S02]  /*13b0*/  HADD2.F32 R21, -RZ, R14.H1_H1 ;  /* 0x3000000eff157230 */ /* 0x000fe40000004100 */
[----:B------:R-:W-:Y:S01]  /*13c0*/  FFMA.FTZ R17, R20, R23, R17 ;  /* 0x0000001714117223 */ /* 0x000fe20000010011 */
[----:B0-----:R-:W-:-:S04]  /*13d0*/  IMAD.WIDE.U32 R14, R15, 0x4, R6 ;  /* 0x000000040f0e7825 */ /* 0x001fc800078e0006 */
[----:B------:R-:W-:-:S04]  /*13e0*/  FMUL.FTZ R16, R16, R13 ;  /* 0x0000000d10107220 */ /* 0x000fc80000410000 */
[----:B------:R-:W-:-:S05]  /*13f0*/  FFMA.FTZ R16, R16, R25, R21 ;  /* 0x0000001910107223 */ /* 0x000fca0000010015 */
[----:B------:R-:W-:-:S05]  /*1400*/  F2FP.F16.F32.PACK_AB R17, R16, R17 ;  /* 0x000000111011723e */ /* 0x000fca00000000ff */
[----:B------:R1:W-:Y:S01]  /*1410*/  STG.E desc[UR8][R14.64], R17 ;  /* 0x000000110e007986 */ /* 0x0003e2000c101908 */
[----:B------:R-:W-:Y:S05]  /*1420*/  @P0 BRA `(.L_x_565) ;  /* 0xfffffffc00780947 */ /* 0x000fea000383ffff */
[----:B------:R-:W-:Y:S05]  /*1430*/  BSYNC.RECONVERGENT B1 ;  /* 0x0000000000017941 */ /* 0x000fea0003800200 */
.L_x_564:
[----:B------:R-:W-:Y:S05]  /*1440*/  BSYNC.RECONVERGENT B0 ;  /* 0x0000000000007941 */ /* 0x000fea0003800200 */
.L_x_563:
[----:B------:R-:W-:-:S13]  /*1450*/  ISETP.GE.U32.AND P0, PT, R0, 0x3, PT ;  /* 0x000000030000780c */ /* 0x000fda0003f06070 */
[----:B------:R-:W-:Y:S05]  /*1460*/  @!P0 EXIT ;  /* 0x000000000000894d */ /* 0x000fea0003800000 */
[C---:B------:R-:W-:Y:S01]  /*1470*/  SHF.L.U32 R8, R28.reuse, 0x1, RZ ;  /* 0x000000011c087819 */ /* 0x040fe200000006ff */
[----:B------:R-:W-:Y:S01]  /*1480*/  IMAD.IADD R10, R28, 0x1, R5 ;  /* 0x000000011c0a7824 */ /* 0x000fe200078e0205 */
[C---:B------:R-:W-:Y:S01]  /*1490*/  LEA R7, R5.reuse, R28, 0x1 ;  /* 0x0000001c05077211 */ /* 0x040fe200078e08ff */
[C---:B------:R-:W-:Y:S01]  /*14a0*/  IMAD R6, R5.reuse, 0x3, R28 ;  /* 0x0000000305067824 */ /* 0x040fe200078e021c */
[C---:B------:R-:W-:Y:S01]  /*14b0*/  LEA R0, R5.reuse, R8, 0x2 ;  /* 0x0000000805007211 */ /* 0x040fe200078e10ff */
[----:B------:R-:W-:Y:S01]  /*14c0*/  IMAD R4, R5, 0x6, R8 ;  /* 0x0000000605047824 */ /* 0x000fe200078e0208 */
[----:B------:R-:W-:Y:S01]  /*14d0*/  SHF.L.U32 R24, R10, 0x1, RZ ;  /* 0x000000010a187819 */ /* 0x000fe200000006ff */
[----:B------:R-:W0:Y:S01]  /*14e0*/  LDCU UR5, c[0x0][0x3a0] ;  /* 0x00007400ff0577ac */ /* 0x000e220008000800 */
[----:B------:R-:W2:Y:S05]  /*14f0*/  LDCU.64 UR6, c[0x0][0x388] ;  /* 0x00007100ff0677ac */ /* 0x000eaa0008000a00 */
.L_x_566:
[C---:B------:R-:W-:Y:S01]  /*1500*/  LOP3.LUT R9, R8.reuse, 0x1e, RZ, 0xc0, !PT ;  /* 0x0000001e08097812 */ /* 0x040fe200078ec0ff */
[----:B-1----:R-:W1:Y:S01]  /*1510*/  LDC.64 R16, c[0x0][0x390] ;  /* 0x0000e400ff107b82 */ /* 0x002e620000000a00 */
[----:B---3--:R-:W-:Y:S02]  /*1520*/  LOP3.LUT R11, R8, 0xffffffe0, RZ, 0xc0, !PT ;  /* 0xffffffe0080b7812 */ /* 0x008fe400078ec0ff */
[----:B------:R-:W-:-:S05]  /*1530*/  LEA R14, R2, R9, 0x5 ;  /* 0x00000009020e7211 */ /* 0x000fca00078e28ff */
[----:B0-----:R-:W-:Y:S01]  /*1540*/  IMAD R11, R11, UR5, R14 ;  /* 0x000000050b0b7c24 */ /* 0x001fe2000f8e020e */
[----:B------:R-:W0:Y:S04]  /*1550*/  LDC.64 R18, c[0x0][0x398] ;  /* 0x0000e600ff127b82 */ /* 0x000e280000000a00 */
[----:B--2---:R-:W-:-:S04]  /*1560*/  IADD3 R14, P0, PT, R11, UR6, RZ ;  /* 0x000000060b0e7c10 */ /* 0x004fc8000ff1e0ff */
[----:B------:R-:W-:-:S05]  /*1570*/  IADD3.X R15, PT, PT, RZ, UR7, RZ, P0, !PT ;  /* 0x00000007ff0f7c10 */ /* 0x000fca00087fe4ff */
[----:B------:R2:W3:Y:S01]  /*1580*/  LDG.E.U16 R9, desc[UR8][R14.64] ;  /* 0x000000080e097981 */ /* 0x0004e2000c1e1500 */
[----:B-1----:R-:W-:-:S06]  /*1590*/  IMAD.WIDE.U32 R22, R28, 0x4, R16 ;  /* 0x000000041c167825 */ /* 0x002fcc00078e0010 */
[----:B------:R-:W4:Y:S01]  /*15a0*/  LDG.E R22, desc[UR8][R22.64] ;  /* 0x0000000816167981 */ /* 0x000f22000c1e1900 */
[----:B--2---:R-:W1:Y:S01]  /*15b0*/  LDC.64 R14, c[0x0][0x380] ;  /* 0x0000e000ff0e7b82 */ /* 0x004e620000000a00 */
[----:B0-----:R-:W-:-:S06]  /*15c0*/  IMAD.WIDE.U32 R20, R28, 0x4, R18 ;  /* 0x000000041c147825 */ /* 0x001fcc00078e0012 */
[----:B------:R-:W2:Y:S01]  /*15d0*/  LDG.E R20, desc[UR8][R20.64] ;  /* 0x0000000814147981 */ /* 0x000ea2000c1e1900 */
[----:B---3--:R-:W0:Y:S08]  /*15e0*/  I2F.S8 R25, R9 ;  /* 0x0000000900197306 */ /* 0x008e300000001400 */
[----:B------:R-:W3:Y:S01]  /*15f0*/  I2F.S8 R9, R9.B1 ;  /* 0x1000000900097306 */ /* 0x000ee20000001400 */
[----:B----4-:R-:W-:-:S02]  /*1600*/  HADD2.F32 R27, -RZ, R22.H0_H0 ;  /* 0x20000016ff1b7230 */ /* 0x010fc40000004100 */
[----:B0----5:R-:W-:Y:S01]  /*1610*/  FFMA.FTZ R26, R3, R25, -R12 ;  /* 0x00000019031a7223 */ /* 0x021fe2000001080c */
[----:B--2---:R-:W-:-:S03]  /*1620*/  HADD2.F32 R29, -RZ, R20.H0_H0 ;  /* 0x20000014ff1d7230 */ /* 0x004fc60000004100 */
[----:B------:R-:W-:-:S04]  /*1630*/  FMUL.FTZ R25, R26, R13 ;  /* 0x0000000d1a197220 */ /* 0x000fc80000410000 */
[----:B------:R-:W-:Y:S01]  /*1640*/  FFMA.FTZ R25, R25, R27, R29 ;  /* 0x0000001b19197223 */ /* 0x000fe2000001001d */
[C---:B------:R-:W-:Y:S01]  /*1650*/  LOP3.LUT R27, R24.reuse, 0x1e, RZ, 0xc0, !PT ;  /* 0x0000001e181b7812 */ /* 0x040fe200078ec0ff */
[----:B---3--:R-:W-:Y:S01]  /*1660*/  FFMA.FTZ R26, R3, R9, -R12 ;  /* 0x00000009031a7223 */ /* 0x008fe2000001080c */
[----:B------:R-:W-:Y:S02]  /*1670*/  LOP3.LUT R9, R24, 0xffffffe0, RZ, 0xc0, !PT ;  /* 0xffffffe018097812 */ /* 0x000fe400078ec0ff */
[----:B------:R-:W-:Y:S01]  /*1680*/  LEA R23, R2, R27, 0x5 ;  /* 0x0000001b02177211 */ /* 0x000fe200078e28ff */
[----:B------:R-:W-:Y:S02]  /*1690*/  HADD2.F32 R22, -RZ, R22.H1_H1 ;  /* 0x30000016ff167230 */ /* 0x000fe40000004100 */
[----:B------:R-:W-:Y:S01]  /*16a0*/  FMUL.FTZ R21, R26, R13 ;  /* 0x0000000d1a157220 */ /* 0x000fe20000410000 */
[----:B------:R-:W-:Y:S02]  /*16b0*/  HADD2.F32 R20, -RZ, R20.H1_H1 ;  /* 0x30000014ff147230 */ /* 0x000fe40000004100 */
[----:B------:R-:W-:-:S03]  /*16c0*/  IMAD R9, R9, UR5, R23 ;  /* 0x0000000509097c24 */ /* 0x000fc6000f8e0217 */
[----:B------:R-:W-:Y:S01]  /*16d0*/  FFMA.FTZ R20, R21, R22, R20 ;  /* 0x0000001615147223 */ /* 0x000fe20000010014 */
[----:B------:R-:W-:Y:S02]  /*16e0*/  SHF.R.U32.HI R21, RZ, 0x1, R11 ;  /* 0x00000001ff157819 */ /* 0x000fe4000001160b */
[----:B------:R-:W-:Y:S02]  /*16f0*/  IADD3 R26, P0, PT, R9, UR6, RZ ;  /* 0x00000006091a7c10 */ /* 0x000fe4000ff1e0ff */
[----:B------:R-:W-:Y:S01]  /*1700*/  F2FP.F16.F32.PACK_AB R25, R20, R25 ;  /* 0x000000191419723e */ /* 0x000fe200000000ff */
[----:B-1----:R-:W-:-:S04]  /*1710*/  IMAD.WIDE.U32 R20, R21, 0x4, R14 ;  /* 0x0000000415147825 */ /* 0x002fc800078e000e */
[----:B------:R-:W-:Y:S01]  /*1720*/  IMAD.X R27, RZ, RZ, UR7, P0 ;  /* 0x00000007ff1b7e24 */ /* 0x000fe200080e06ff */
[----:B------:R0:W-:Y:S05]  /*1730*/  STG.E desc[UR8][R20.64], R25 ;  /* 0x0000001914007986 */ /* 0x0001ea000c101908 */
[----:B------:R-:W2:Y:S01]  /*1740*/  LDG.E.U16 R27, desc[UR8][R26.64] ;  /* 0x000000081a1b7981 */ /* 0x000ea2000c1e1500 */
[----:B------:R-:W-:-:S04]  /*1750*/  IMAD.WIDE.U32 R22, R10, 0x4, R16 ;  /* 0x000000040a167825 */ /* 0x000fc800078e0010 */
[----:B0-----:R-:W-:Y:S02]  /*1760*/  IMAD.WIDE.U32 R20, R10, 0x4, R18 ;  /* 0x000000040a147825 */ /* 0x001fe400078e0012 */
[----:B------:R-:W3:Y:S04]  /*1770*/  LDG.E R22, desc[UR8][R22.64] ;  /* 0x0000000816167981 */ /* 0x000ee8000c1e1900 */
[----:B------:R-:W4:Y:S01]  /*1780*/  LDG.E R11, desc[UR8][R20.64] ;  /* 0x00000008140b7981 */ /* 0x000f22000c1e1900 */
[----:B--2---:R-:W0:Y:S02]  /*1790*/  I2F.S8 R29, R27 ;  /* 0x0000001b001d7306 */ /* 0x004e240000001400 */
[----:B0-----:R-:W-:-:S06]  /*17a0*/  FFMA.FTZ R26, R3, R29, -R12 ;  /* 0x0000001d031a7223 */ /* 0x001fcc000001080c */
[----:B------:R0:W1:Y:S01]  /*17b0*/  I2F.S8 R29, R27.B1 ;  /* 0x1000001b001d7306 */ /* 0x0000620000001400 */
[----:B---3--:R-:W-:Y:S02]  /*17c0*/  HADD2.F32 R23, -RZ, R22.H0_H0 ;  /* 0x20000016ff177230 */ /* 0x008fe40000004100 */
[----:B------:R-:W-:Y:S01]  /*17d0*/  FMUL.FTZ R26, R26, R13 ;  /* 0x0000000d1a1a7220 */ /* 0x000fe20000410000 */
[----:B----4-:R-:W-:Y:S01]  /*17e0*/  HADD2.F32 R25, -RZ, R11.H0_H0 ;  /* 0x2000000bff197230 */ /* 0x010fe20000004100 */
[----:B0-----:R-:W-:-:S04]  /*17f0*/  LOP3.LUT R27, R0, 0x1e, RZ, 0xc0, !PT ;  /* 0x0000001e001b7812 */ /* 0x001fc800078ec0ff */
[----:B------:R-:W-:Y:S01]  /*1800*/  FFMA.FTZ R25, R26, R23, R25 ;  /* 0x000000171a197223 */ /* 0x000fe20000010019 */
[----:B------:R-:W-:Y:S01]  /*1810*/  LEA R26, R2, R27, 0x5 ;  /* 0x0000001b021a7211 */ /* 0x000fe200078e28ff */
[----:B-1----:R-:W-:Y:S01]  /*1820*/  FFMA.FTZ R20, R3, R29, -R12 ;  /* 0x0000001d03147223 */ /* 0x002fe2000001080c */
[----:B------:R-:W-:Y:S01]  /*1830*/  LOP3.LUT R27, R0, 0xffffffe0, RZ, 0xc0, !PT ;  /* 0xffffffe0001b7812 */ /* 0x000fe200078ec0ff */
[----:B------:R-:W-:Y:S02]  /*1840*/  HADD2.F32 R22, -RZ, R22.H1_H1 ;  /* 0x30000016ff167230 */ /* 0x000fe40000004100 */
[----:B------:R-:W-:Y:S02]  /*1850*/  HADD2.F32 R23, -RZ, R11.H1_H1 ;  /* 0x3000000bff177230 */ /* 0x000fe40000004100 */
[----:B------:R-:W-:Y:S01]  /*1860*/  FMUL.FTZ R21, R20, R13 ;  /* 0x0000000d14157220 */ /* 0x000fe20000410000 */
[----:B------:R-:W-:-:S03]  /*1870*/  IMAD R11, R27, UR5, R26 ;  /* 0x000000051b0b7c24 */ /* 0x000fc6000f8e021a */
[----:B------:R-:W-:Y:S01]  /*1880*/  FFMA.FTZ R22, R21, R22, R23 ;  /* 0x0000001615167223 */ /* 0x000fe20000010017 */
[----:B------:R-:W-:Y:S02]  /*1890*/  SHF.R.U32.HI R21, RZ, 0x1, R9 ;  /* 0x00000001ff157819 */ /* 0x000fe40000011609 */
[----:B------:R-:W-:Y:S02]  /*18a0*/  IADD3 R26, P0, PT, R11, UR6, RZ ;  /* 0x000000060b1a7c10 */ /* 0x000fe4000ff1e0ff */
[----:B------:R-:W-:Y:S01]  /*18b0*/  F2FP.F16.F32.PACK_AB R25, R22, R25 ;  /* 0x000000191619723e */ /* 0x000fe200000000ff */
[----:B------:R-:W-:Y:S01]  /*18c0*/  IMAD.WIDE.U32 R20, R21, 0x4, R14 ;  /* 0x0000000415147825 */ /* 0x000fe200078e000e */
[----:B------:R-:W-:-:S04]  /*18d0*/  IADD3.X R27, PT, PT, RZ, UR7, RZ, P0, !PT ;  /* 0x00000007ff1b7c10 */ /* 0x000fc800087fe4ff */
[----:B------:R0:W-:Y:S04]  /*18e0*/  STG.E desc[UR8][R20.64], R25 ;  /* 0x0000001914007986 */ /* 0x0001e8000c101908 */
[----:B------:R-:W2:Y:S01]  /*18f0*/  LDG.E.U16 R27, desc[UR8][R26.64] ;  /* 0x000000081a1b7981 */ /* 0x000ea2000c1e1500 */
[----:B------:R-:W-:-:S06]  /*1900*/  IMAD.WIDE.U32 R22, R7, 0x4, R18 ;  /* 0x0000000407167825 */ /* 0x000fcc00078e0012 */
[----:B------:R1:W3:Y:S01]  /*1910*/  LDG.E R22, desc[UR8][R22.64] ;  /* 0x0000000816167981 */ /* 0x0002e2000c1e1900 */
[----:B0-----:R-:W-:-:S05]  /*1920*/  IMAD.WIDE.U32 R20, R7, 0x4, R16 ;  /* 0x0000000407147825 */ /* 0x001fca00078e0010 */
[----:B------:R-:W1:Y:S01]  /*1930*/  LDG.E R9, desc[UR8][R20.64] ;  /* 0x0000000814097981 */ /* 0x000e62000c1e1900 */
[----:B------:R-:W-:-:S04]  /*1940*/  IMAD.WIDE.U32 R16, R6, 0x4, R16 ;  /* 0x0000000406107825 */ /* 0x000fc800078e0010 */
[----:B------:R-:W-:Y:S01]  /*1950*/  IMAD.WIDE.U32 R18, R6, 0x4, R18 ;  /* 0x0000000406127825 */ /* 0x000fe200078e0012 */
[----:B--2---:R-:W0:Y:S03]  /*1960*/  I2F.S8 R29, R27 ;  /* 0x0000001b001d7306 */ /* 0x004e260000001400 */
[----:B0-----:R-:W-:-:S05]  /*1970*/  FFMA.FTZ R26, R3, R29, -R12 ;  /* 0x0000001d031a7223 */ /* 0x001fca000001080c */
[----:B------:R0:W2:Y:S01]  /*1980*/  I2F.S8 R29, R27.B1 ;  /* 0x1000001b001d7306 */ /* 0x0000a20000001400 */
[--C-:B-1----:R-:W-:Y:S02]  /*1990*/  HADD2.F32 R23, -RZ, R9.reuse.H0_H0 ;  /* 0x20000009ff177230 */ /* 0x102fe40000004100 */
[----:B------:R-:W-:Y:S01]  /*19a0*/  FMUL.FTZ R26, R26, R13 ;  /* 0x0000000d1a1a7220 */ /* 0x000fe20000410000 */
[----:B---3--:R-:W-:Y:S02]  /*19b0*/  HADD2.F32 R25, -RZ, R22.H0_H0 ;  /* 0x20000016ff197230 */ /* 0x008fe40000004100 */
[----:B------:R-:W-:Y:S01]  /*19c0*/  HADD2.F32 R20, -RZ, R9.H1_H1 ;  /* 0x30000009ff147230 */ /* 0x000fe20000004100 */
[----:B0-----:R-:W-:Y:S02]  /*19d0*/  LOP3.LUT R27, R4, 0x1e, RZ, 0xc0, !PT ;  /* 0x0000001e041b7812 */ /* 0x001fe400078ec0ff */
[----:B------:R-:W-:Y:S01]  /*19e0*/  FFMA.FTZ R25, R26, R23, R25 ;  /* 0x000000171a197223 */ /* 0x000fe20000010019 */
[----:B------:R-:W-:-:S02]  /*19f0*/  LOP3.LUT R9, R4, 0xffffffe0, RZ, 0xc0, !PT ;  /* 0xffffffe004097812 */ /* 0x000fc400078ec0ff */
[----:B------:R-:W-:Y:S01]  /*1a00*/  LEA R26, R2, R27, 0x5 ;  /* 0x0000001b021a7211 */ /* 0x000fe200078e28ff */
[----:B--2---:R-:W-:Y:S01]  /*1a10*/  FFMA.FTZ R29, R3, R29, -R12 ;  /* 0x0000001d031d7223 */ /* 0x004fe2000001080c */
[----:B------:R-:W-:-:S03]  /*1a20*/  HADD2.F32 R22, -RZ, R22.H1_H1 ;  /* 0x30000016ff167230 */ /* 0x000fc60000004100 */
[----:B------:R-:W-:Y:S01]  /*1a30*/  FMUL.FTZ R29, R29, R13 ;  /* 0x0000000d1d1d7220 */ /* 0x000fe20000410000 */
[----:B------:R-:W-:Y:S01]  /*1a40*/  IMAD R9, R9, UR5, R26 ;  /* 0x0000000509097c24 */ /* 0x000fe2000f8e021a */
[----:B------:R-:W-:Y:S02]  /*1a50*/  SHF.R.U32.HI R23, RZ, 0x1, R11 ;  /* 0x00000001ff177819 */ /* 0x000fe4000001160b */
[----:B------:R-:W-:Y:S02]  /*1a60*/  FFMA.FTZ R22, R29, R20, R22 ;  /* 0x000000141d167223 */ /* 0x000fe40000010016 */
[----:B------:R-:W-:-:S03]  /*1a70*/  IADD3 R20, P0, PT, R9, UR6, RZ ;  /* 0x0000000609147c10 */ /* 0x000fc6000ff1e0ff */
[----:B------:R-:W-:Y:S01]  /*1a80*/  F2FP.F16.F32.PACK_AB R25, R22, R25 ;  /* 0x000000191619723e */ /* 0x000fe200000000ff */
[----:B------:R-:W-:Y:S01]  /*1a90*/  IMAD.WIDE.U32 R22, R23, 0x4, R14 ;  /* 0x0000000417167825 */ /* 0x000fe200078e000e */
[----:B------:R-:W-:-:S04]  /*1aa0*/  IADD3.X R21, PT, PT, RZ, UR7, RZ, P0, !PT ;  /* 0x00000007ff157c10 */ /* 0x000fc800087fe4ff */
[----:B------:R0:W-:Y:S04]  /*1ab0*/  STG.E desc[UR8][R22.64], R25 ;  /* 0x0000001916007986 */ /* 0x0001e8000c101908 */
[----:B------:R-:W2:Y:S04]  /*1ac0*/  LDG.E.U16 R20, desc[UR8][R20.64] ;  /* 0x0000000814147981 */ /* 0x000ea8000c1e1500 */
[----:B------:R-:W3:Y:S04]  /*1ad0*/  LDG.E R16, desc[UR8][R16.64] ;  /* 0x0000000810107981 */ /* 0x000ee8000c1e1900 */
[----:B------:R-:W4:Y:S01]  /*1ae0*/  LDG.E R18, desc[UR8][R18.64] ;  /* 0x0000000812127981 */ /* 0x000f22000c1e1900 */
[----:B------:R-:W-:-:S02]  /*1af0*/  SHF.R.U32.HI R9, RZ, 0x1, R9 ;  /* 0x00000001ff097819 */ /* 0x000fc40000011609 */
[----:B------:R-:W-:-:S03]  /*1b00*/  IADD3 R28, PT, PT, R5, R28, R5 ;  /* 0x0000001c051c7210 */ /* 0x000fc60007ffe005 */
[----:B------:R-:W-:Y:S01]  /*1b10*/  IMAD.WIDE.U32 R14, R9, 0x4, R14 ;  /* 0x00000004090e7825 */ /* 0x000fe200078e000e */
[----:B------:R-:W-:-:S04]  /*1b20*/  IADD3 R28, PT, PT, R5, R28, R5 ;  /* 0x0000001c051c7210 */ /* 0x000fc80007ffe005 */
[----:B------:R-:W-:Y:S01]  /*1b30*/  ISETP.GE.AND P0, PT, R28, UR4, PT ;  /* 0x000000041c007c0c */ /* 0x000fe2000bf06270 */
[C---:B------:R-:W-:Y:S01]  /*1b40*/  IMAD R24, R5.reuse, 0x8, R24 ;  /* 0x0000000805187824 */ /* 0x040fe200078e0218 */
[C---:B------:R-:W-:Y:S02]  /*1b50*/  LEA R0, R5.reuse, R0, 0x3 ;  /* 0x0000000005007211 */ /* 0x040fe400078e18ff */
[C---:B------:R-:W-:Y:S02]  /*1b60*/  LEA R8, R5.reuse, R8, 0x3 ;  /* 0x0000000805087211 */ /* 0x040fe400078e18ff */
[C---:B------:R-:W-:Y:S02]  /*1b70*/  LEA R4, R5.reuse, R4, 0x3 ;  /* 0x0000000405047211 */ /* 0x040fe400078e18ff */
[C---:B------:R-:W-:Y:S02]  /*1b80*/  LEA R7, R5.reuse, R7, 0x2 ;  /* 0x0000000705077211 */ /* 0x040fe400078e10ff */
[----:B------:R-:W-:-:S02]  /*1b90*/  LEA R6, R5, R6, 0x2 ;  /* 0x0000000605067211 */ /* 0x000fc400078e10ff */
[----:B------:R-:W-:Y:S01]  /*1ba0*/  LEA R10, R5, R10, 0x2 ;  /* 0x0000000a050a7211 */ /* 0x000fe200078e10ff */
[----:B--2---:R-:W1:Y:S08]  /*1bb0*/  I2F.S8 R11, R20 ;  /* 0x00000014000b7306 */ /* 0x004e700000001400 */
[----:B------:R-:W0:Y:S01]  /*1bc0*/  I2F.S8 R27, R20.B1 ;  /* 0x10000014001b7306 */ /* 0x000e220000001400 */
[----:B---3--:R-:W-:-:S02]  /*1bd0*/  HADD2.F32 R29, -RZ, R16.H0_H0 ;  /* 0x20000010ff1d7230 */ /* 0x008fc40000004100 */
[----:B------:R-:W-:Y:S02]  /*1be0*/  HADD2.F32 R17, -RZ, R16.H1_H1 ;  /* 0x30000010ff117230 */ /* 0x000fe40000004100 */
[C-C-:B-1----:R-:W-:Y:S01]  /*1bf0*/  FFMA.FTZ R26, R3.reuse, R11, -R12.reuse ;  /* 0x0000000b031a7223 */ /* 0x142fe2000001080c */
[--C-:B----4-:R-:W-:Y:S02]  /*1c00*/  HADD2.F32 R11, -RZ, R18.reuse.H0_H0 ;  /* 0x20000012ff0b7230 */ /* 0x110fe40000004100 */
[----:B------:R-:W-:Y:S02]  /*1c10*/  HADD2.F32 R21, -RZ, R18.H1_H1 ;  /* 0x30000012ff157230 */ /* 0x000fe40000004100 */
[----:B------:R-:W-:Y:S01]  /*1c20*/  FMUL.FTZ R26, R26, R13 ;  /* 0x0000000d1a1a7220 */ /* 0x000fe20000410000 */
[----:B0-----:R-:W-:-:S04]  /*1c30*/  FFMA.FTZ R22, R3, R27, -R12 ;  /* 0x0000001b03167223 */ /* 0x001fc8000001080c */
[----:B------:R-:W-:Y:S01]  /*1c40*/  FMUL.FTZ R22, R22, R13 ;  /* 0x0000000d16167220 */ /* 0x000fe20000410000 */
[----:B------:R-:W-:-:S03]  /*1c50*/  FFMA.FTZ R11, R26, R29, R11 ;  /* 0x0000001d1a0b7223 */ /* 0x000fc6000001000b */
[----:B------:R-:W-:-:S05]  /*1c60*/  FFMA.FTZ R22, R22, R17, R21 ;  /* 0x0000001116167223 */ /* 0x000fca0000010015 */
[----:B------:R-:W-:-:S05]  /*1c70*/  F2FP.F16.F32.PACK_AB R11, R22, R11 ;  /* 0x0000000b160b723e */ /* 0x000fca00000000ff */
[----:B------:R3:W-:Y:S01]  /*1c80*/  STG.E desc[UR8][R14.64], R11 ;  /* 0x0000000b0e007986 */ /* 0x0007e2000c101908 */
[----:B------:R-:W-:Y:S05]  /*1c90*/  @!P0 BRA `(.L_x_566) ;  /* 0xfffffff800188947 */ /* 0x000fea000383ffff */
[----:B------:R-:W-:Y:S05]  /*1ca0*/  EXIT ;  /* 0x000000000000794d */ /* 0x000fea0003800000 */
.L_x_567:
        /* <DEDUP_REMOVED lines=13> */
.L_x_618:


//--------------------- .text._ZN17fastertransformer31layernorm_COL32_DataTypeI_int8OI7__half2EEvPaPKT_S5_S5_iiPKf --------------------------
	.section	.text._ZN17fastertransformer31layernorm_COL32_DataTypeI_int8OI7__half2EEvPaPKT_S5_S5_iiPKf,"ax",@progbits
	.align	128
        .global         _ZN17fastertransformer31layernorm_COL32_DataTypeI_int8OI7__half2EEvPaPKT_S5_S5_iiPKf
        .type           _ZN17fastertransformer31layernorm_COL32_DataTypeI_int8OI7__half2EEvPaPKT_S5_S5_iiPKf,@function
        .size           _ZN17fastertransformer31layernorm_COL32_DataTypeI_int8OI7__half2EEvPaPKT_S5_S5_iiPKf,(.L_x_619 - _ZN17fastertransformer31layernorm_COL32_DataTypeI_int8OI7__half2EEvPaPKT_S5_S5_iiPKf)
        .other          _ZN17fastertransformer31layernorm_COL32_DataTypeI_int8OI7__half2EEvPaPKT_S5_S5_iiPKf,@"STO_CUDA_ENTRY STV_DEFAULT"
_ZN17fastertransformer31layernorm_COL32_DataTypeI_int8OI7__half2EEvPaPKT_S5_S5_iiPKf:
.text._ZN17fastertransformer31layernorm_COL32_DataTypeI_int8OI7__half2EEvPaPKT_S5_S5_iiPKf:
        /* <DEDUP_REMOVED lines=13> */
[----:B0-----:R-:W-:-:S06]  /*00d0*/  @!P0 IMAD.WIDE.U32 R6, R0, 0x4, R6 ;  /* 0x0000000400068825 */ /* 0x001fcc00078e0006 */
[----:B---3--:R-:W2:Y:S01]  /*00e0*/  @!P0 LDG.E R6, desc[UR6][R6.64] ;  /* 0x0000000606068981 */ /* 0x008ea2000c1e1900 */
[----:B------:R-:W-:Y:S01]  /*00f0*/  CS2R R8, SRZ ;  /* 0x0000000000087805 */ /* 0x000fe2000001ff00 */
[----:B------:R-:W0:Y:S01]  /*0100*/  LDCU UR4, c[0x0][0x360] ;  /* 0x00006c00ff0477ac */ /* 0x000e220008000800 */
[--C-:B--2---:R-:W-:Y:S02]  /*0110*/  @!P0 HADD2.F32 R3, -RZ, R6.reuse.H0_H0 ;  /* 0x20000006ff038230 */ /* 0x104fe40000004100 */
[----:B------:R-:W-:Y:S02]  /*0120*/  @!P0 HADD2.F32 R5, -RZ, R6.H1_H1 ;  /* 0x30000006ff058230 */ /* 0x000fe40000004100 */
[----:B------:R-:W1:Y:S01]  /*0130*/  LDC.64 R6, c[0x0][0x3a8] ;  /* 0x0000ea00ff067b82 */ /* 0x000e620000000a00 */
[----:B------:R-:W-:Y:S01]  /*0140*/  @!P0 FADD.FTZ R4, RZ, R3 ;  /* 0x00000003ff048221 */ /* 0x000fe20000010000 */
[----:B------:R-:W-:-:S03]  /*0150*/  @!P0 FFMA.FTZ R10, R3, R3, RZ ;  /* 0x00000003030a8223 */ /* 0x000fc600000100ff */
[C---:B------:R-:W-:Y:S01]  /*0160*/  @!P0 FADD.FTZ R9, R5.reuse, R4 ;  /* 0x0000000405098221 */ /* 0x040fe20000010000 */
[----:B------:R-:W-:-:S04]  /*0170*/  @!P0 FFMA.FTZ R8, R5, R5, R10 ;  /* 0x0000000505088223 */ /* 0x000fc8000001000a */
[----:B------:R-:W2:Y:S04]  /*0180*/  SHFL.BFLY PT, R4, R9, 0x10, 0x1f ;  /* 0x0e001f0009047f89 */ /* 0x000ea800000e0000 */
[----:B------:R-:W3:Y:S01]  /*0190*/  SHFL.BFLY PT, R11, R8, 0x10, 0x1f ;  /* 0x0e001f00080b7f89 */ /* 0x000ee200000e0000 */
[----:B--2---:R-:W-:-:S03]  /*01a0*/  FADD.FTZ R10, R4, R9 ;  /* 0x00000009040a7221 */ /* 0x004fc60000010000 */
[----:B-1----:R1:W5:Y:S01]  /*01b0*/  LDG.E.CONSTANT R4, desc[UR6][R6.64] ;  /* 0x0000000606047981 */ /* 0x002362000c1e9900 */
[----:B---3--:R-:W-:-:S03]  /*01c0*/  FADD.FTZ R13, R11, R8 ;  /* 0x000000080b0d7221 */ /* 0x008fc60000010000 */
[----:B------:R-:W2:Y:S04]  /*01d0*/  SHFL.BFLY PT, R11, R10, 0x8, 0x1f ;  /* 0x0d001f000a0b7f89 */ /* 0x000ea800000e0000 */
[----:B------:R-:W3:Y:S01]  /*01e0*/  SHFL.BFLY PT, R12, R13, 0x8, 0x1f ;  /* 0x0d001f000d0c7f89 */ /* 0x000ee200000e0000 */
[----:B--2---:R-:W-:Y:S01]  /*01f0*/  FADD.FTZ R11, R10, R11 ;  /* 0x0000000b0a0b7221 */ /* 0x004fe20000010000 */
[----:B---3--:R-:W-:-:S04]  /*0200*/  FADD.FTZ R14, R13, R12 ;  /* 0x0000000c0d0e7221 */ /* 0x008fc80000010000 */
[----:B------:R-:W2:Y:S04]  /*0210*/  SHFL.BFLY PT, R12, R11, 0x4, 0x1f ;  /* 0x0c801f000b0c7f89 */ /* 0x000ea800000e0000 */
[----:B------:R-:W3:Y:S01]  /*0220*/  SHFL.BFLY PT, R9, R14, 0x4, 0x1f ;  /* 0x0c801f000e097f89 */ /* 0x000ee200000e0000 */
[----:B0-----:R-:W-:-:S05]  /*0230*/  I2FP.F32.U32 R8, UR4 ;  /* 0x0000000400087c45 */ /* 0x001fca0008201000 */
[----:B------:R-:W-:Y:S01]  /*0240*/  FMUL.FTZ R10, R8, 0.03125 ;  /* 0x3d000000080a7820 */ /* 0x000fe20000410000 */
[----:B-1----:R-:W-:Y:S01]  /*0250*/  LOP3.LUT P1, R6, R2, 0x1f, RZ, 0xc0, !PT ;  /* 0x0000001f02067812 */ /* 0x002fe2000782c0ff */
[----:B--2---:R-:W-:Y:S01]  /*0260*/  FADD.FTZ R12, R11, R12 ;  /* 0x0000000c0b0c7221 */ /* 0x004fe20000010000 */
[----:B---3--:R-:W-:-:S04]  /*0270*/  FADD.FTZ R15, R14, R9 ;  /* 0x000000090e0f7221 */ /* 0x008fc80000010000 */
[----:B------:R-:W0:Y:S04]  /*0280*/  SHFL.BFLY PT, R9, R12, 0x2, 0x1f ;  /* 0x0c401f000c097f89 */ /* 0x000e2800000e0000 */
[----:B------:R-:W1:Y:S01]  /*0290*/  SHFL.BFLY PT, R8, R15, 0x2, 0x1f ;  /* 0x0c401f000f087f89 */ /* 0x000e6200000e0000 */
[----:B------:R-:W-:Y:S02]  /*02a0*/  I2FP.F32.U32 R7, R2 ;  /* 0x0000000200077245 */ /* 0x000fe40000201000 */
[----:B------:R-:W2:Y:S02]  /*02b0*/  @!P1 S2R R14, SR_CgaCtaId ;  /* 0x00000000000e9919 */ /* 0x000ea40000008800 */
[----:B------:R-:W-:Y:S01]  /*02c0*/  FSETP.GT.FTZ.AND P2, PT, R10, R7, PT ;  /* 0x000000070a00720b */ /* 0x000fe20003f54000 */
[----:B0-----:R-:W-:Y:S01]  /*02d0*/  FADD.FTZ R9, R12, R9 ;  /* 0x000000090c097221 */ /* 0x001fe20000010000 */
[----:B-1----:R-:W-:-:S04]  /*02e0*/  FADD.FTZ R7, R15, R8 ;  /* 0x000000080f077221 */ /* 0x002fc80000010000 */
[----:B------:R-:W0:Y:S04]  /*02f0*/  SHFL.BFLY PT, R8, R9, 0x1, 0x1f ;  /* 0x0c201f0009087f89 */ /* 0x000e2800000e0000 */
[----:B------:R-:W1:Y:S01]  /*0300*/  SHFL.BFLY PT, R10, R7, 0x1, 0x1f ;  /* 0x0c201f00070a7f89 */ /* 0x000e6200000e0000 */
[----:B------:R-:W-:Y:S02]  /*0310*/  @!P1 MOV R11, 0x400 ;  /* 0x00000400000b9802 */ /* 0x000fe40000000f00 */
[----:B------:R-:W3:Y:S02]  /*0320*/  @P2 S2R R13, SR_CgaCtaId ;  /* 0x00000000000d2919 */ /* 0x000ee40000008800 */
[----:B------:R-:W-:-:S04]  /*0330*/  @!P1 IADD3 R11, PT, PT, R11, 0x8, RZ ;  /* 0x000000080b0b9810 */ /* 0x000fc80007ffe0ff */
[----:B--2---:R-:W-:-:S04]  /*0340*/  @!P1 LEA R11, R14, R11, 0x18 ;  /* 0x0000000b0e0b9211 */ /* 0x004fc800078ec0ff */
[----:B------:R-:W-:Y:S01]  /*0350*/  @!P1 LEA.HI R11, R2, R11, RZ, 0x1d ;  /* 0x0000000b020b9211 */ /* 0x000fe200078fe8ff */
[----:B0-----:R-:W-:Y:S01]  /*0360*/  FADD.FTZ R14, R9, R8 ;  /* 0x00000008090e7221 */ /* 0x001fe20000010000 */
[----:B-1----:R-:W-:-:S04]  /*0370*/  FADD.FTZ R16, R7, R10 ;  /* 0x0000000a07107221 */ /* 0x002fc80000010000 */
[----:B------:R-:W-:Y:S04]  /*0380*/  @!P1 STS [R11], R14 ;  /* 0x0000000e0b009388 */ /* 0x000fe80000000800 */
[----:B------:R-:W-:Y:S01]  /*0390*/  @!P1 STS [R11+0x84], R16 ;  /* 0x000084100b009388 */ /* 0x000fe20000000800 */
[----:B------:R-:W-:-:S04]  /*03a0*/  @P2 MOV R12, 0x400 ;  /* 0x00000400000c2802 */ /* 0x000fc80000000f00 */
[----:B------:R-:W-:-:S04]  /*03b0*/  @P2 IADD3 R12, PT, PT, R12, 0x8, RZ ;  /* 0x000000080c0c2810 */ /* 0x000fc80007ffe0ff */
[----:B---3--:R-:W-:-:S04]  /*03c0*/  @P2 LEA R13, R13, R12, 0x18 ;  /* 0x0000000c0d0d2211 */ /* 0x008fc800078ec0ff */
[----:B------:R-:W-:Y:S02]  /*03d0*/  @P2 LEA R8, R6, R13, 0x2 ;  /* 0x0000000d06082211 */ /* 0x000fe400078e10ff */
[----:B------:R-:W-:Y:S01]  /*03e0*/  CS2R R6, SRZ ;  /* 0x0000000000067805 */ /* 0x000fe2000001ff00 */
[----:B------:R-:W-:Y:S06]  /*03f0*/  BAR.SYNC.DEFER_BLOCKING 0x0 ;  /* 0x0000000000007b1d */ /* 0x000fec0000010000 */
[----:B------:R-:W0:Y:S04]  /*0400*/  @P2 LDS R6, [R8] ;  /* 0x0000000008062984 */ /* 0x000e280000000800 */
[----:B------:R-:W1:Y:S04]  /*0410*/  @P2 LDS R7, [R8+0x84] ;  /* 0x0000840008072984 */ /* 0x000e680000000800 */
        /* <DEDUP_REMOVED lines=14> */
[----:B------:R-:W-:Y:S01]  /*0500*/  ISETP.NE.AND P1, PT, R2, RZ, PT ;  /* 0x000000ff0200720c */ /* 0x000fe20003f25270 */
[----:B0-----:R-:W-:Y:S01]  /*0510*/  FADD.FTZ R6, R11, R6 ;  /* 0x000000060b067221 */ /* 0x001fe20000010000 */
[----:B-1----:R-:W-:-:S04]  /*0520*/  FADD.FTZ R8, R14, R7 ;  /* 0x000000070e087221 */ /* 0x002fc80000010000 */
[----:B------:R-:W0:Y:S04]  /*0530*/  SHFL.BFLY PT, R7, R6, 0x1, 0x1f ;  /* 0x0c201f0006077f89 */ /* 0x000e2800000e0000 */
[----:B------:R-:W1:Y:S01]  /*0540*/  SHFL.BFLY PT, R9, R8, 0x1, 0x1f ;  /* 0x0c201f0008097f89 */ /* 0x000e6200000e0000 */
[----:B------:R-:W-:Y:S01]  /*0550*/  BSSY.RECONVERGENT B0, `(.L_x_568) ;  /* 0x0000018000007945 */ /* 0x000fe20003800200 */
[----:B0-----:R-:W-:Y:S01]  /*0560*/  FADD.FTZ R10, R6, R7 ;  /* 0x00000007060a7221 */ /* 0x001fe20000010000 */
[----:B-1----:R-:W-:Y:S02]  /*0570*/  FADD.FTZ R9, R8, R9 ;  /* 0x0000000908097221 */ /* 0x002fe40000010000 */
[----:B------:R-:W-:Y:S05]  /*0580*/  @P1 BRA `(.L_x_569) ;  /* 0x0000000000501947 */ /* 0x000fea0003800000 */
[----:B------:R-:W-:Y:S01]  /*0590*/  I2FP.F32.S32 R8, UR9 ;  /* 0x0000000900087c45 */ /* 0x000fe20008201400 */
[----:B------:R-:W-:Y:S01]  /*05a0*/  UMOV UR4, 0xa0b5ed8d ;  /* 0xa0b5ed8d00047882 */ /* 0x000fe20000000000 */
[----:B------:R-:W-:Y:S02]  /*05b0*/  UMOV UR5, 0x3eb0c6f7 ;  /* 0x3eb0c6f700057882 */ /* 0x000fe40000000000 */
[----:B------:R-:W0:Y:S02]  /*05c0*/  MUFU.RCP R7, R8 ;  /* 0x0000000800077308 */ /* 0x000e240000001000 */
[----:B0-----:R-:W-:-:S04]  /*05d0*/  FMUL.FTZ R10, R10, R7 ;  /* 0x000000070a0a7220 */ /* 0x001fc80000410000 */
[----:B------:R-:W-:-:S04]  /*05e0*/  FMUL.FTZ R6, R10, R10 ;  /* 0x0000000a0a067220 */ /* 0x000fc80000410000 */
[----:B------:R-:W-:-:S04]  /*05f0*/  FFMA.FTZ R6, R9, R7, -R6 ;  /* 0x0000000709067223 */ /* 0x000fc80000010806 */
[----:B------:R-:W-:-:S04]  /*0600*/  FMUL.FTZ R9, R6, 1 ;  /* 0x3f80000006097820 */ /* 0x000fc80000410000 */
[----:B------:R-:W0:Y:S02]  /*0610*/  F2F.F64.F32 R6, R9 ;  /* 0x0000000900067310 */ /* 0x000e240000201800 */
[----:B0-----:R-:W-:Y:S01]  /*0620*/  DADD R6, R6, UR4 ;  /* 0x0000000406067e29 */ /* 0x001fe20008000000 */
[----:B------:R-:W-:Y:S01]  /*0630*/  UMOV UR4, 0xf0000000 ;  /* 0xf000000000047882 */ /* 0x000fe20000000000 */
[----:B------:R-:W-:-:S04]  /*0640*/  UMOV UR5, 0x380fffff ;  /* 0x380fffff00057882 */ /* 0x000fc80000000000 */
[----:B------:R-:W0:Y:S02]  /*0650*/  F2F.F32.F64 R11, R6 ;  /* 0x00000006000b7310 */ /* 0x000e240000301000 */
[----:B------:R-:W-:Y:S01]  /*0660*/  DSETP.GEU.AND P1, PT, |R6|, UR4, PT ;  /* 0x0000000406007e2a */ /* 0x000fe2000bf2e200 */
[----:B------:R-:W1:Y:S01]  /*0670*/  S2UR UR5, SR_CgaCtaId ;  /* 0x00000000000579c3 */ /* 0x000e620000008800 */
[----:B------:R-:W-:-:S12]  /*0680*/  UMOV UR4, 0x400 ;  /* 0x0000040000047882 */ /* 0x000fd80000000000 */
[----:B0-----:R-:W-:-:S06]  /*0690*/  @!P1 FMUL R11, R11, 1.175494350822287508e-38 ;  /* 0x008000000b0b9820 */ /* 0x001fcc0000400000 */
[----:B------:R-:W0:Y:S01]  /*06a0*/  MUFU.RSQ R11, R11 ;  /* 0x0000000b000b7308 */ /* 0x000e220000001400 */
[----:B-1----:R-:W-:-:S09]  /*06b0*/  ULEA UR4, UR5, UR4, 0x18 ;  /* 0x0000000405047291 */ /* 0x002fd2000f8ec0ff */
[----:B0-----:R0:W-:Y:S03]  /*06c0*/  STS.64 [UR4], R10 ;  /* 0x0000000aff007988 */ /* 0x0011e60008000a04 */
.L_x_569:
[----:B------:R-:W-:Y:S05]  /*06d0*/  BSYNC.RECONVERGENT B0 ;  /* 0x0000000000007941 */ /* 0x000fea0003800200 */
.L_x_568:
[----:B------:R-:W-:Y:S06]  /*06e0*/  BAR.SYNC.DEFER_BLOCKING 0x0 ;  /* 0x0000000000007b1d */ /* 0x000fec0000010000 */
[----:B------:R-:W-:Y:S05]  /*06f0*/  @P0 EXIT ;  /* 0x000000000000094d */ /* 0x000fea0003800000 */
[----:B------:R-:W1:Y:S08]  /*0700*/  LDC.64 R8, c[0x0][0x390] ;  /* 0x0000e400ff087b82 */ /* 0x000e700000000a00 */
[----:B0-----:R-:W0:Y:S01]  /*0710*/  LDC.64 R10, c[0x0][0x398] ;  /* 0x0000e600ff0a7b82 */ /* 0x001e220000000a00 */
[----:B-1----:R-:W-:-:S06]  /*0720*/  IMAD.WIDE.U32 R8, R2, 0x4, R8 ;  /* 0x0000000402087825 */ /* 0x002fcc00078e0008 */
[----:B------:R-:W2:Y:S01]  /*0730*/  LDG.E R8, desc[UR6][R8.64] ;  /* 0x0000000608087981 */ /* 0x000ea2000c1e1900 */
[----:B0-----:R-:W-:-:S06]  /*0740*/  IMAD.WIDE.U32 R10, R2, 0x4, R10 ;  /* 0x00000004020a7825 */ /* 0x001fcc00078e000a */
[----:B------:R-:W3:Y:S01]  /*0750*/  LDG.E R10, desc[UR6][R10.64] ;  /* 0x000000060a0a7981 */ /* 0x000ee2000c1e1900 */
[----:B------:R-:W0:Y:S01]  /*0760*/  S2UR UR5, SR_CgaCtaId ;  /* 0x00000000000579c3 */ /* 0x000e220000008800 */
[----:B------:R-:W-:Y:S02]  /*0770*/  UMOV UR4, 0x400 ;  /* 0x0000040000047882 */ /* 0x000fe40000000000 */
[----:B0-----:R-:W-:-:S09]  /*0780*/  ULEA UR4, UR5, UR4, 0x18 ;  /* 0x0000000405047291 */ /* 0x001fd2000f8ec0ff */
[----:B------:R-:W0:Y:S02]  /*0790*/  LDS.64 R6, [UR4] ;  /* 0x00000004ff067984 */ /* 0x000e240008000a00 */
[--C-:B0-----:R-:W-:Y:S01]  /*07a0*/  FADD.FTZ R2, R3, -R6.reuse ;  /* 0x8000000603027221 */ /* 0x101fe20000010000 */
[----:B------:R-:W-:-:S03]  /*07b0*/  FADD.FTZ R6, R5, -R6 ;  /* 0x8000000605067221 */ /* 0x000fc60000010000 */
[-C--:B------:R-:W-:Y:S01]  /*07c0*/  FMUL.FTZ R2, R2, R7.reuse ;  /* 0x0000000702027220 */ /* 0x080fe20000410000 */
[----:B------:R-:W-:Y:S01]  /*07d0*/  FMUL.FTZ R6, R6, R7 ;  /* 0x0000000706067220 */ /* 0x000fe20000410000 */
[--C-:B--2---:R-:W-:Y:S02]  /*07e0*/  HADD2.F32 R3, -RZ, R8.reuse.H0_H0 ;  /* 0x20000008ff037230 */ /* 0x104fe40000004100 */
[----:B------:R-:W-:Y:S02]  /*07f0*/  HADD2.F32 R5, -RZ, R8.H1_H1 ;  /* 0x30000008ff057230 */ /* 0x000fe40000004100 */
[--C-:B---3--:R-:W-:Y:S02]  /*0800*/  HADD2.F32 R13, -RZ, R10.reuse.H0_H0 ;  /* 0x2000000aff0d7230 */ /* 0x108fe40000004100 */
[----:B------:R-:W-:-:S03]  /*0810*/  HADD2.F32 R9, -RZ, R10.H1_H1 ;  /* 0x3000000aff097230 */ /* 0x000fc60000004100 */
[----:B------:R-:W-:Y:S02]  /*0820*/  FFMA.FTZ R13, R2, R3, R13 ;  /* 0x00000003020d7223 */ /* 0x000fe4000001000d */
[----:B------:R-:W0:Y:S01]  /*0830*/  LDC.64 R2, c[0x0][0x380] ;  /* 0x0000e000ff027b82 */ /* 0x000e220000000a00 */
[----:B------:R-:W-:Y:S01]  /*0840*/  FFMA.FTZ R5, R6, R5, R9 ;  /* 0x0000000506057223 */ /* 0x000fe20000010009 */
[----:B-----5:R-:W-:-:S03]  /*0850*/  FMUL.FTZ R13, R4, R13 ;  /* 0x0000000d040d7220 */ /* 0x020fc60000410000 */
[----:B------:R-:W-:-:S03]  /*0860*/  FMUL.FTZ R5, R4, R5 ;  /* 0x0000000504057220 */ /* 0x000fc60000410000 */
[----:B------:R-:W-:Y:S08]  /*0870*/  F2I.S8.NTZ R13, R13 ;  /* 0x0000000d000d7305 */ /* 0x000ff00000202100 */
[----:B------:R-:W1:Y:S01]  /*0880*/  F2I.S8.NTZ R4, R5 ;  /* 0x0000000500047305 */ /* 0x000e620000202100 */
[----:B0-----:R-:W-:Y:S01]  /*0890*/  IMAD.WIDE.U32 R2, R0, 0x2, R2 ;  /* 0x0000000200027825 */ /* 0x001fe200078e0002 */
[----:B-1----:R-:W-:-:S05]  /*08a0*/  PRMT R7, R4, 0x7604, R13 ;  /* 0x0000760404077816 */ /* 0x002fca000000000d */
[----:B------:R-:W-:Y:S01]  /*08b0*/  STG.E.U16 desc[UR6][R2.64], R7 ;  /* 0x0000000702007986 */ /* 0x000fe2000c101506 */
[----:B------:R-:W-:Y:S05]  /*08c0*/  EXIT ;  /* 0x000000000000794d */ /* 0x000fea0003800000 */
.L_x_570:
        /* <DEDUP_REMOVED lines=11> */
.L_x_619:


//--------------------- .text._ZN17fastertransformer43add_bias_input_layernorm_COL32_int8IO_noResI7__half2EEvPaPiPT_PKS4_S7_S7_iiPKfS9_S9_ --------------------------
	.section	.text._ZN17fastertransformer43add_bias_input_layernorm_COL32_int8IO_noResI7__half2EEvPaPiPT_PKS4_S7_S7_iiPKfS9_S9_,"ax",@progbits
	.align	128
        .global         _ZN17fastertransformer43add_bias_input_layernorm_COL32_int8IO_noResI7__half2EEvPaPiPT_PKS4_S7_S7_iiPKfS9_S9_
        .type           _ZN17fastertransformer43add_bias_input_layernorm_COL32_int8IO_noResI7__half2EEvPaPiPT_PKS4_S7_S7_iiPKfS9_S9_,@function
        .size           _ZN17fastertransformer43add_bias_input_layernorm_COL32_int8IO_noResI7__half2EEvPaPiPT_PKS4_S7_S7_iiPKfS9_S9_,(.L_x_620 - _ZN17fastertransformer43add_bias_input_layernorm_COL32_int8IO_noResI7__half2EEvPaPiPT_PKS4_S7_S7_iiPKfS9_S9_)
        .other          _ZN17fastertransformer43add_bias_input_layernorm_COL32_int8IO_noResI7__half2EEvPaPiPT_PKS4_S7_S7_iiPKfS9_S9_,@"STO_CUDA_ENTRY STV_DEFAULT"
_ZN17fastertransformer43add_bias_input_layernorm_COL32_int8IO_noResI7__half2EEvPaPiPT_PKS4_S7_S7_iiPKfS9_S9_:
.text._ZN17fastertransformer43add_bias_input_layernorm_COL32_int8IO_noResI7__half2EEvPaPiPT_PKS4_S7_S7_iiPKfS9_S9_:
[----:B------:R-:W-:Y:S01]  /*0000*/  LDC R1, c[0x0][0x37c] ;  /* 0x0000df00ff017b82 */ /* 0x000fe20000000800 */
[----:B------:R-:W0:Y:S01]  /*0010*/  S2R R2, SR_TID.X ;  /* 0x0000000000027919 */ /* 0x000e220000002100 */
[----:B------:R-:W1:Y:S01]  /*0020*/  LDCU.64 UR8, c[0x0][0x3b0] ;  /* 0x00007600ff0877ac */ /* 0x000e620008000a00 */
[----:B------:R-:W-:Y:S01]  /*0030*/  BSSY.RECONVERGENT B0, `(.L_x_571) ;  /* 0x000002e000007945 */ /* 0x000fe20003800200 */
[----:B------:R-:W-:Y:S01]  /*0040*/  CS2R R8, SRZ ;  /* 0x0000000000087805 */ /* 0x000fe2000001ff00 */
        /* <DEDUP_REMOVED lines=15> */
[----:B------:R-:W4:Y:S01]  /*0140*/  LDG.E.64 R4, desc[UR6][R4.64] ;  /* 0x0000000604047981 */ /* 0x000f22000c1e1b00 */
[----:B------:R-:W0:Y:S01]  /*0150*/  LDC.64 R6, c[0x0][0x390] ;  /* 0x0000e400ff067b82 */ /* 0x000e220000000a00 */
[----:B-1----:R-:W-:-:S06]  /*0160*/  IMAD.WIDE.U32 R12, R2, 0x4, R12 ;  /* 0x00000004020c7825 */ /* 0x002fcc00078e000c */
[----:B------:R-:W5:Y:S01]  /*0170*/  LDG.E R12, desc[UR6][R12.64] ;  /* 0x000000060c0c7981 */ /* 0x000f62000c1e1900 */
[----:B--2---:R-:W-:-:S06]  /*0180*/  IMAD.WIDE.U32 R8, R2, 0x8, R8 ;  /* 0x0000000802087825 */ /* 0x004fcc00078e0008 */
[----:B------:R-:W2:Y:S04]  /*0190*/  LDG.E.64.CONSTANT R8, desc[UR6][R8.64] ;  /* 0x0000000608087981 */ /* 0x000ea8000c1e9b00 */
[----:B---3--:R-:W3:Y:S01]  /*01a0*/  LDG.E.CONSTANT R10, desc[UR6][R10.64] ;  /* 0x000000060a0a7981 */ /* 0x008ee2000c1e9900 */
[----:B0-----:R-:W-:-:S05]  /*01b0*/  IMAD.WIDE.U32 R6, R0, 0x4, R6 ;  /* 0x0000000400067825 */ /* 0x001fca00078e0006 */
[----:B------:R-:W2:Y:S01]  /*01c0*/  LDG.E R3, desc[UR6][R6.64] ;  /* 0x0000000606037981 */ /* 0x000ea2000c1e1900 */
[----:B----4-:R-:W-:Y:S02]  /*01d0*/  I2FP.F32.S32 R15, R4 ;  /* 0x00000004000f7245 */ /* 0x010fe40000201400 */
[----:B------:R-:W-:Y:S01]  /*01e0*/  I2FP.F32.S32 R17, R5 ;  /* 0x0000000500117245 */ /* 0x000fe20000201400 */
[--C-:B-----5:R-:W-:Y:S02]  /*01f0*/  HADD2.F32 R4, -RZ, R12.reuse.H0_H0 ;  /* 0x2000000cff047230 */ /* 0x120fe40000004100 */
[----:B------:R-:W-:Y:S02]  /*0200*/  HADD2.F32 R5, -RZ, R12.H1_H1 ;  /* 0x3000000cff057230 */ /* 0x000fe40000004100 */
[C---:B---3--:R-:W-:Y:S01]  /*0210*/  FMUL.FTZ R15, R10.reuse, R15 ;  /* 0x0000000f0a0f7220 */ /* 0x048fe20000410000 */
[----:B------:R-:W-:-:S03]  /*0220*/  FMUL.FTZ R14, R10, R17 ;  /* 0x000000110a0e7220 */ /* 0x000fc60000410000 */
[----:B--2---:R-:W-:Y:S01]  /*0230*/  FMUL.FTZ R15, R8, R15 ;  /* 0x0000000f080f7220 */ /* 0x004fe20000410000 */
[----:B------:R-:W-:-:S03]  /*0240*/  FMUL.FTZ R14, R9, R14 ;  /* 0x0000000e090e7220 */ /* 0x000fc60000410000 */
[----:B------:R-:W-:Y:S01]  /*0250*/  FFMA.FTZ R4, R15, 6.1999999161344021559e-05, R4 ;  /* 0x388205ff0f047823 */ /* 0x000fe20000010004 */
[----:B------:R-:W-:Y:S01]  /*0260*/  FFMA.FTZ R5, R14, 6.1999999161344021559e-05, R5 ;  /* 0x388205ff0e057823 */ /* 0x000fe20000010005 */
[--C-:B------:R-:W-:Y:S02]  /*0270*/  HADD2.F32 R9, -RZ, R3.reuse.H0_H0 ;  /* 0x20000003ff097230 */ /* 0x100fe40000004100 */
[----:B------:R-:W-:-:S03]  /*0280*/  HADD2.F32 R8, -RZ, R3.H1_H1 ;  /* 0x30000003ff087230 */ /* 0x000fc60000004100 */
[----:B------:R-:W-:Y:S02]  /*0290*/  FADD.FTZ R3, R4, R9 ;  /* 0x0000000904037221 */ /* 0x000fe40000010000 */
[----:B------:R-:W-:-:S05]  /*02a0*/  FADD.FTZ R4, R5, R8 ;  /* 0x0000000805047221 */ /* 0x000fca0000010000 */
[----:B------:R-:W-:-:S05]  /*02b0*/  F2FP.F16.F32.PACK_AB R5, R4, R3 ;  /* 0x000000030405723e */ /* 0x000fca00000000ff */
[----:B------:R0:W-:Y:S01]  /*02c0*/  STG.E desc[UR6][R6.64], R5 ;  /* 0x0000000506007986 */ /* 0x0001e2000c101906 */
[----:B------:R-:W-:Y:S01]  /*02d0*/  FADD.FTZ R9, RZ, R3 ;  /* 0x00000003ff097221 */ /* 0x000fe20000010000 */
[----:B------:R-:W-:-:S03]  /*02e0*/  FFMA.FTZ R11, R3, R3, RZ ;  /* 0x00000003030b7223 */ /* 0x000fc600000100ff */
[C---:B------:R-:W-:Y:S01]  /*02f0*/  FADD.FTZ R9, R4.reuse, R9 ;  /* 0x0000000904097221 */ /* 0x040fe20000010000 */
[----:B------:R-:W-:-:S07]  /*0300*/  FFMA.FTZ R8, R4, R4, R11 ;  /* 0x0000000404087223 */ /* 0x000fce000001000b */
.L_x_572:
[----:B------:R-:W-:Y:S05]  /*0310*/  BSYNC.RECONVERGENT B0 ;  /* 0x0000000000007941 */ /* 0x000fea0003800200 */
.L_x_571:
[----:B------:R-:W1:Y:S01]  /*0320*/  SHFL.BFLY PT, R10, R9, 0x10, 0x1f ;  /* 0x0e001f00090a7f89 */ /* 0x000e6200000e0000 */
[----:B0-----:R-:W0:Y:S03]  /*0330*/  LDC.64 R6, c[0x0][0x3c8] ;  /* 0x0000f200ff067b82 */ /* 0x001e260000000a00 */
[----:B------:R-:W2:Y:S01]  /*0340*/  SHFL.BFLY PT, R5, R8, 0x10, 0x1f ;  /* 0x0e001f0008057f89 */ /* 0x000ea200000e0000 */
[----:B-1----:R-:W-:Y:S01]  /*0350*/  FADD.FTZ R10, R10, R9 ;  /* 0x000000090a0a7221 */ /* 0x002fe20000010000 */
[----:B--2---:R-:W-:-:S04]  /*0360*/  FADD.FTZ R13, R5, R8 ;  /* 0x00000008050d7221 */ /* 0x004fc80000010000 */
[----:B------:R-:W1:Y:S04]  /*0370*/  SHFL.BFLY PT, R11, R10, 0x8, 0x1f ;  /* 0x0d001f000a0b7f89 */ /* 0x000e6800000e0000 */
[----:B------:R-:W2:Y:S01]  /*0380*/  SHFL.BFLY PT, R12, R13, 0x8, 0x1f ;  /* 0x0d001f000d0c7f89 */ /* 0x000ea200000e0000 */
[----:B------:R-:W3:Y:S03]  /*0390*/  LDCU UR4, c[0x0][0x360] ;  /* 0x00006c00ff0477ac */ /* 0x000ee60008000800 */
[----:B0-----:R0:W5:Y:S01]  /*03a0*/  LDG.E.CONSTANT R5, desc[UR6][R6.64] ;  /* 0x0000000606057981 */ /* 0x001162000c1e9900 */
[----:B------:R-:W-:Y:S01]  /*03b0*/  BSSY.RECONVERGENT B0, `(.L_x_573) ;  /* 0x000004e000007945 */ /* 0x000fe20003800200 */
[----:B0-----:R-:W-:-:S02]  /*03c0*/  LOP3.LUT P1, R6, R2, 0x1f, RZ, 0xc0, !PT ;  /* 0x0000001f02067812 */ /* 0x001fc4000782c0ff */
[----:B------:R-:W-:Y:S02]  /*03d0*/  I2FP.F32.U32 R7, R2 ;  /* 0x0000000200077245 */ /* 0x000fe40000201000 */
[----:B---3--:R-:W-:Y:S01]  /*03e0*/  I2FP.F32.U32 R8, UR4 ;  /* 0x0000000400087c45 */ /* 0x008fe20008201000 */
[----:B-1----:R-:W-:Y:S01]  /*03f0*/  FADD.FTZ R11, R10, R11 ;  /* 0x0000000b0a0b7221 */ /* 0x002fe20000010000 */
[----:B--2---:R-:W-:-:S03]  /*0400*/  FADD.FTZ R14, R13, R12 ;  /* 0x0000000c0d0e7221 */ /* 0x004fc60000010000 */
[----:B------:R-:W-:Y:S01]  /*0410*/  FMUL.FTZ R10, R8, 0.03125 ;  /* 0x3d000000080a7820 */ /* 0x000fe20000410000 */
[----:B------:R-:W0:Y:S04]  /*0420*/  SHFL.BFLY PT, R12, R11, 0x4, 0x1f ;  /* 0x0c801f000b0c7f89 */ /* 0x000e2800000e0000 */
[----:B------:R-:W1:Y:S01]  /*0430*/  SHFL.BFLY PT, R9, R14, 0x4, 0x1f ;  /* 0x0c801f000e097f89 */ /* 0x000e6200000e0000 */
[----:B------:R-:W-:-:S13]  /*0440*/  FSETP.GT.FTZ.AND P2, PT, R10, R7, PT ;  /* 0x000000070a00720b */ /* 0x000fda0003f54000 */
[----:B------:R-:W2:Y:S01]  /*0450*/  @P2 S2R R13, SR_CgaCtaId ;  /* 0x00000000000d2919 */ /* 0x000ea20000008800 */
[----:B0-----:R-:W-:Y:S01]  /*0460*/  FADD.FTZ R12, R11, R12 ;  /* 0x0000000c0b0c7221 */ /* 0x001fe20000010000 */
[----:B------:R-:W-:Y:S01]  /*0470*/  @!P1 MOV R11, 0x400 ;  /* 0x00000400000b9802 */ /* 0x000fe20000000f00 */
[----:B-1----:R-:W-:-:S03]  /*0480*/  FADD.FTZ R15, R14, R9 ;  /* 0x000000090e0f7221 */ /* 0x002fc60000010000 */
[----:B------:R-:W-:Y:S01]  /*0490*/  @!P1 IADD3 R11, PT, PT, R11, 0x8, RZ ;  /* 0x000000080b0b9810 */ /* 0x000fe20007ffe0ff */
[----:B------:R-:W0:Y:S04]  /*04a0*/  SHFL.BFLY PT, R9, R12, 0x2, 0x1f ;  /* 0x0c401f000c097f89 */ /* 0x000e2800000e0000 */
[----:B------:R-:W1:Y:S01]  /*04b0*/  SHFL.BFLY PT, R8, R15, 0x2, 0x1f ;  /* 0x0c401f000f087f89 */ /* 0x000e6200000e0000 */
[----:B------:R-:W3:Y:S01]  /*04c0*/  @!P1 S2R R14, SR_CgaCtaId ;  /* 0x00000000000e9919 */ /* 0x000ee20000008800 */
[----:B0-----:R-:W-:Y:S01]  /*04d0*/  FADD.FTZ R9, R12, R9 ;  /* 0x000000090c097221 */ /* 0x001fe20000010000 */
[----:B------:R-:W-:Y:S01]  /*04e0*/  @P2 MOV R12, 0x400 ;  /* 0x00000400000c2802 */ /* 0x000fe20000000f00 */
[----:B-1----:R-:W-:-:S03]  /*04f0*/  FADD.FTZ R7, R15, R8 ;  /* 0x000000080f077221 */ /* 0x002fc60000010000 */
[----:B------:R-:W-:Y:S01]  /*0500*/  @P2 IADD3 R12, PT, PT, R12, 0x8, RZ ;  /* 0x000000080c0c2810 */ /* 0x000fe20007ffe0ff */
[----:B------:R-:W0:Y:S03]  /*0510*/  SHFL.BFLY PT, R8, R9, 0x1, 0x1f ;  /* 0x0c201f0009087f89 */ /* 0x000e2600000e0000 */
[----:B--2---:R-:W-:Y:S01]  /*0520*/  @P2 LEA R13, R13, R12, 0x18 ;  /* 0x0000000c0d0d2211 */ /* 0x004fe200078ec0ff */
[----:B------:R-:W1:Y:S01]  /*0530*/  SHFL.BFLY PT, R10, R7, 0x1, 0x1f ;  /* 0x0c201f00070a7f89 */ /* 0x000e6200000e0000 */
[----:B---3--:R-:W-:-:S04]  /*0540*/  @!P1 LEA R11, R14, R11, 0x18 ;  /* 0x0000000b0e0b9211 */ /* 0x008fc800078ec0ff */
[----:B------:R-:W-:Y:S01]  /*0550*/  @!P1 LEA.HI R11, R2, R11, RZ, 0x1d ;  /* 0x0000000b020b9211 */ /* 0x000fe200078fe8ff */
[----:B0-----:R-:W-:Y:S01]  /*0560*/  FADD.FTZ R14, R9, R8 ;  /* 0x00000008090e7221 */ /* 0x001fe20000010000 */
[----:B------:R-:W-:Y:S01]  /*0570*/  @P2 LEA R8, R6, R13, 0x2 ;  /* 0x0000000d06082211 */ /* 0x000fe200078e10ff */
[----:B-1----:R-:W-:-:S03]  /*0580*/  FADD.FTZ R16, R7, R10 ;  /* 0x0000000a07107221 */ /* 0x002fc60000010000 */
[----:B------:R-:W-:Y:S01]  /*0590*/  @!P1 STS [R11], R14 ;  /* 0x0000000e0b009388 */ /* 0x000fe20000000800 */
[----:B------:R-:W-:-:S03]  /*05a0*/  CS2R R6, SRZ ;  /* 0x0000000000067805 */ /* 0x000fc6000001ff00 */
[----:B------:R-:W-:Y:S01]  /*05b0*/  @!P1 STS [R11+0x84], R16 ;  /* 0x000084100b009388 */ /* 0x000fe20000000800 */
[----:B------:R-:W-:Y:S01]  /*05c0*/  BAR.SYNC.DEFER_BLOCKING 0x0 ;  /* 0x0000000000007b1d */ /* 0x000fe20000010000 */
[----:B------:R-:W-:-:S05]  /*05d0*/  ISETP.NE.AND P1, PT, R2, RZ, PT ;  /* 0x000000ff0200720c */ /* 0x000fca0003f25270 */
        /* <DEDUP_REMOVED lines=43> */
.L_x_574:
[----:B------:R-:W-:Y:S05]  /*0890*/  BSYNC.RECONVERGENT B0 ;  /* 0x0000000000007941 */ /* 0x000fea0003800200 */
.L_x_573:
        /* <DEDUP_REMOVED lines=31> */
.L_x_575:
        /* <DEDUP_REMOVED lines=15> */
.L_x_620:


//--------------------- .text._ZN17fastertransformer37add_bias_input_layernorm_COL32_int8IOILi8ELb1ELb1ELb1EEEvPaS1_P6__halfPKS2_S5_S5_iiff --------------------------
	.section	.text._ZN17fastertransformer37add_bias_input_layernorm_COL32_int8IOILi8ELb1ELb1ELb1EEEvPaS1_P6__halfPKS2_S5_S5_iiff,"ax",@progbits
	.align	128
        .global         _ZN17fastertransformer37add_bias_input_layernorm_COL32_int8IOILi8ELb1ELb1ELb1EEEvPaS1_P6__halfPKS2_S5_S5_iiff
        .type           _ZN17fastertransformer37add_bias_input_layernorm_COL32_int8IOILi8ELb1ELb1ELb1EEEvPaS1_P6__halfPKS2_S5_S5_iiff,@function
        .size           _ZN17fastertransformer37add_bias_input_layernorm_COL32_int8IOILi8ELb1ELb1ELb1EEEvPaS1_P6__halfPKS2_S5_S5_iiff,(.L_x_621 - _ZN17fastertransformer37add_bias_input_layernorm_COL32_int8IOILi8ELb1ELb1ELb1EEEvPaS1_P6__halfPKS2_S5_S5_iiff)
        .other          _ZN17fastertransformer37add_bias_input_layernorm_COL32_int8IOILi8ELb1ELb1ELb1EEEvPaS1_P6__halfPKS2_S5_S5_iiff,@"STO_CUDA_ENTRY STV_DEFAULT"
_ZN17fastertransformer37add_bias_input_layernorm_COL32_int8IOILi8ELb1ELb1ELb1EEEvPaS1_P6__halfPKS2_S5_S5_iiff:
.text._ZN17fastertransformer37add_bias_input_layernorm_COL32_int8IOILi8ELb1ELb1ELb1EEEvPaS1_P6__halfPKS2_S5_S5_iiff:
[----:B------:R-:W-:Y:S01]  /*0000*/  LDC R1, c[0x0][0x37c] ;  /* 0x0000df00ff017b82 */ /* 0x000fe20000000800 */
[----:B------:R-:W0:Y:S01]  /*0010*/  S2R R24, SR_TID.X ;  /* 0x0000000000187919 */ /* 0x000e220000002100 */
[----:B------:R-:W1:Y:S06]  /*0020*/  LDCU UR4, c[0x0][0x3b0] ;  /* 0x00007600ff0477ac */ /* 0x000e6c0008000800 */
[----:B------:R-:W2:Y:S01]  /*0030*/  LDC.64 R18, c[0x0][0x390] ;  /* 0x0000e400ff127b82 */ /* 0x000ea20000000a00 */
[----:B------:R-:W3:Y:S01]  /*0040*/  S2R R3, SR_CTAID.X ;  /* 0x0000000000037919 */ /* 0x000ee20000002500 */
[----:B------:R-:W4:Y:S01]  /*0050*/  LDCU.64 UR6, c[0x0][0x388] ;  /* 0x00007100ff0677ac */ /* 0x000f220008000a00 */
[----:B------:R-:W4:Y:S05]  /*0060*/  LDCU.64 UR8, c[0x0][0x358] ;  /* 0x00006b00ff0877ac */ /* 0x000f2a0008000a00 */
[----:B------:R-:W2:Y:S01]  /*0070*/  LDC.64 R12, c[0x0][0x398] ;  /* 0x0000e600ff0c7b82 */ /* 0x000ea20000000a00 */
[----:B0-----:R-:W-:-:S04]  /*0080*/  SHF.L.U32 R33, R24, 0x3, RZ ;  /* 0x0000000318217819 */ /* 0x001fc800000006ff */
[C---:B------:R-:W-:Y:S02]  /*0090*/  LOP3.LUT R0, R33.reuse, 0x18, RZ, 0xc0, !PT ;  /* 0x0000001821007812 */ /* 0x040fe400078ec0ff */
[----:B------:R-:W-:Y:S02]  /*00a0*/  LOP3.LUT R2, R33, 0x1fe0, RZ, 0xc0, !PT ;  /* 0x00001fe021027812 */ /* 0x000fe400078ec0ff */
[----:B---3--:R-:W-:-:S05]  /*00b0*/  LEA R3, R3, R0, 0x5 ;  /* 0x0000000003037211 */ /* 0x008fca00078e28ff */
[----:B-1----:R-:W-:Y:S01]  /*00c0*/  IMAD R2, R2, UR4, R3 ;  /* 0x0000000402027c24 */ /* 0x002fe2000f8e0203 */
[----:B------:R-:W0:Y:S04]  /*00d0*/  LDCU UR4, c[0x0][0x3b8] ;  /* 0x00007700ff0477ac */ /* 0x000e280008000800 */
[----:B------:R-:W-:Y:S02]  /*00e0*/  SHF.R.S32.HI R0, RZ, 0x1f, R2 ;  /* 0x0000001fff007819 */ /* 0x000fe40000011402 */
[----:B----4-:R-:W-:-:S04]  /*00f0*/  IADD3 R4, P0, PT, R2, UR6, RZ ;  /* 0x0000000602047c10 */ /* 0x010fc8000ff1e0ff */
[----:B------:R-:W-:-:S06]  /*0100*/  IADD3.X R5, PT, PT, R0, UR7, RZ, P0, !PT ;  /* 0x0000000700057c10 */ /* 0x000fcc00087fe4ff */
[----:B------:R-:W3:Y:S01]  /*0110*/  LDG.E.64 R4, desc[UR8][R4.64] ;  /* 0x0000000804047981 */ /* 0x000ee2000c1e1b00 */
[----:B--2---:R-:W-:-:S04]  /*0120*/  IMAD.WIDE R18, R2, 0x2, R18 ;  /* 0x0000000202127825 */ /* 0x004fc800078e0212 */
[----:B------:R-:W-:Y:S01]  /*0130*/  IMAD.WIDE.U32 R12, R33, 0x2, R12 ;  /* 0x00000002210c7825 */ /* 0x000fe200078e000c */
[----:B------:R-:W2:Y:S05]  /*0140*/  LDG.E.128 R8, desc[UR8][R18.64] ;  /* 0x0000000812087981 */ /* 0x000eaa000c1e1d00 */
[----:B------:R-:W4:Y:S01]  /*0150*/  LDG.E.128 R12, desc[UR8][R12.64] ;  /* 0x000000080c0c7981 */ /* 0x000f22000c1e1d00 */
[----:B------:R-:W1:Y:S01]  /*0160*/  S2UR UR6, SR_CgaCtaId ;  /* 0x00000000000679c3 */ /* 0x000e620000008800 */
[----:B---3--:R-:W-:Y:S02]  /*0170*/  LOP3.LUT R7, R5, 0xff, RZ, 0xc0, !PT ;  /* 0x000000ff05077812 */ /* 0x008fe400078ec0ff */
[----:B------:R-:W-:-:S02]  /*0180*/  SHF.R.S64 R23, R4, 0x10, R5 ;  /* 0x0000001004177819 */ /* 0x000fc40000001005 */
[----:B------:R-:W-:Y:S02]  /*0190*/  SHF.R.S64 R20, R4, 0x18, R5 ;  /* 0x0000001804147819 */ /* 0x000fe40000001005 */
[----:B------:R-:W-:Y:S02]  /*01a0*/  SHF.R.U64 R3, R7, 0x7, RZ ;  /* 0x0000000707037819 */ /* 0x000fe400000012ff */
[----:B------:R-:W-:Y:S02]  /*01b0*/  LOP3.LUT R23, R23, 0xff, RZ, 0xc0, !PT ;  /* 0x000000ff17177812 */ /* 0x000fe400078ec0ff */
[----:B------:R-:W-:Y:S02]  /*01c0*/  LOP3.LUT R20, R20, 0xff, RZ, 0xc0, !PT ;  /* 0x000000ff14147812 */ /* 0x000fe400078ec0ff */
[----:B------:R-:W-:Y:S02]  /*01d0*/  ISETP.NE.U32.AND P1, PT, R3, RZ, PT ;  /* 0x000000ff0300720c */ /* 0x000fe40003f25070 */
[----:B------:R-:W-:-:S02]  /*01e0*/  SHF.R.U64 R16, R23, 0x7, RZ ;  /* 0x0000000717107819 */ /* 0x000fc400000012ff */
[----:B------:R-:W-:Y:S02]  /*01f0*/  SHF.R.U64 R6, R20, 0x7, RZ ;  /* 0x0000000714067819 */ /* 0x000fe400000012ff */
[----:B------:R-:W-:Y:S02]  /*0200*/  ISETP.NE.U32.AND.EX P1, PT, RZ, RZ, PT, P1 ;  /* 0x000000ffff00720c */ /* 0x000fe40003f25110 */
[----:B------:R-:W-:Y:S02]  /*0210*/  ISETP.NE.U32.AND P0, PT, R16, RZ, PT ;  /* 0x000000ff1000720c */ /* 0x000fe40003f05070 */
[----:B------:R-:W-:Y:S02]  /*0220*/  ISETP.NE.U32.AND P2, PT, R6, RZ, PT ;  /* 0x000000ff0600720c */ /* 0x000fe40003f45070 */
[--C-:B------:R-:W-:Y:S02]  /*0230*/  SHF.R.S32.HI R17, RZ, 0x8, R5.reuse ;  /* 0x00000008ff117819 */ /* 0x100fe40000011405 */
[----:B------:R-:W-:-:S02]  /*0240*/  SHF.R.S32.HI R21, RZ, 0x10, R5 ;  /* 0x00000010ff157819 */ /* 0x000fc40000011405 */
[----:B------:R-:W-:Y:S02]  /*0250*/  ISETP.NE.U32.AND.EX P0, PT, RZ, RZ, PT, P0 ;  /* 0x000000ffff00720c */ /* 0x000fe40003f05100 */
[----:B------:R-:W-:Y:S02]  /*0260*/  LOP3.LUT R17, R17, 0xff, RZ, 0xc0, !PT ;  /* 0x000000ff11117812 */ /* 0x000fe400078ec0ff */
[----:B------:R-:W-:Y:S02]  /*0270*/  LOP3.LUT R21, R21, 0xff, RZ, 0xc0, !PT ;  /* 0x000000ff15157812 */ /* 0x000fe400078ec0ff */
[----:B------:R-:W-:Y:S02]  /*0280*/  ISETP.NE.U32.AND.EX P2, PT, RZ, RZ, PT, P2 ;  /* 0x000000ffff00720c */ /* 0x000fe40003f45120 */
[----:B------:R-:W-:Y:S02]  /*0290*/  SHF.R.S32.HI R5, RZ, 0x18, R5 ;  /* 0x00000018ff057819 */ /* 0x000fe40000011405 */
[----:B------:R-:W-:-:S02]  /*02a0*/  SHF.R.U64 R16, R17, 0x7, RZ ;  /* 0x0000000711107819 */ /* 0x000fc400000012ff */
[----:B------:R-:W-:Y:S02]  /*02b0*/  SHF.R.U64 R6, R21, 0x7, RZ ;  /* 0x0000000715067819 */ /* 0x000fe400000012ff */
[----:B------:R-:W-:Y:S02]  /*02c0*/  LOP3.LUT R22, R5, 0xff, RZ, 0xc0, !PT ;  /* 0x000000ff05167812 */ /* 0x000fe400078ec0ff */
[----:B------:R-:W-:Y:S02]  /*02d0*/  PRMT R3, R4, 0x9910, RZ ;  /* 0x0000991004037816 */ /* 0x000fe400000000ff */
[----:B------:R-:W-:Y:S01]  /*02e0*/  @P1 LOP3.LUT R7, R7, 0xffffff00, RZ, 0xfc, !PT ;  /* 0xffffff0007071812 */ /* 0x000fe200078efcff */
[----:B------:R-:W0:Y:S01]  /*02f0*/  I2F.S8 R4, R4 ;  /* 0x0000000400047306 */ /* 0x000e220000001400 */
[----:B------:R-:W-:Y:S02]  /*0300*/  ISETP.NE.U32.AND P1, PT, R16, RZ, PT ;  /* 0x000000ff1000720c */ /* 0x000fe40003f25070 */
[----:B------:R-:W-:-:S02]  /*0310*/  ISETP.NE.U32.AND P3, PT, R6, RZ, PT ;  /* 0x000000ff0600720c */ /* 0x000fc40003f65070 */
[----:B------:R-:W-:Y:S02]  /*0320*/  SHF.R.U64 R6, R22, 0x7, RZ ;  /* 0x0000000716067819 */ /* 0x000fe400000012ff */
[----:B------:R-:W-:Y:S01]  /*0330*/  SHF.R.S32.HI R3, RZ, 0x8, R3 ;  /* 0x00000008ff037819 */ /* 0x000fe20000011403 */
[----:B------:R-:W3:Y:S01]  /*0340*/  I2F.S8 R7, R7 ;  /* 0x0000000700077306 */ /* 0x000ee20000001400 */
[----:B------:R-:W-:Y:S02]  /*0350*/  @P0 LOP3.LUT R23, R23, 0xffffff00, RZ, 0xfc, !PT ;  /* 0xffffff0017170812 */ /* 0x000fe400078efcff */
[----:B------:R-:W-:Y:S02]  /*0360*/  ISETP.NE.U32.AND.EX P0, PT, RZ, RZ, PT, P1 ;  /* 0x000000ffff00720c */ /* 0x000fe40003f05110 */
[----:B------:R-:W-:Y:S02]  /*0370*/  ISETP.NE.U32.AND P1, PT, R6, RZ, PT ;  /* 0x000000ff0600720c */ /* 0x000fe40003f25070 */
[----:B------:R-:W-:Y:S01]  /*0380*/  @P2 LOP3.LUT R20, R20, 0xffffff00, RZ, 0xfc, !PT ;  /* 0xffffff0014142812 */ /* 0x000fe200078efcff */
[----:B------:R-:W1:Y:S01]  /*0390*/  I2F.S16 R3, R3 ;  /* 0x0000000300037306 */ /* 0x000e620000101400 */
[----:B------:R-:W-:Y:S01]  /*03a0*/  ISETP.NE.U32.AND.EX P1, PT, RZ, RZ, PT, P1 ;  /* 0x000000ffff00720c */ /* 0x000fe20003f25110 */
[----:B0-----:R-:W-:Y:S01]  /*03b0*/  FMUL.FTZ R4, R4, UR4 ;  /* 0x0000000404047c20 */ /* 0x001fe20008410000 */
[----:B------:R-:W-:-:S04]  /*03c0*/  ISETP.NE.U32.AND.EX P3, PT, RZ, RZ, PT, P3 ;  /* 0x000000ffff00720c */ /* 0x000fc80003f65130 */
[----:B------:R-:W-:Y:S01]  /*03d0*/  F2FP.F16.F32.PACK_AB R4, RZ, R4 ;  /* 0x00000004ff04723e */ /* 0x000fe200000000ff */
[----:B------:R-:W0:Y:S01]  /*03e0*/  I2F.S8 R6, R20 ;  /* 0x0000001400067306 */ /* 0x000e220000001400 */
[----:B------:R-:W-:Y:S01]  /*03f0*/  @P0 LOP3.LUT R17, R17, 0xffffff00, RZ, 0xfc, !PT ;  /* 0xffffff0011110812 */ /* 0x000fe200078efcff */
[----:B---3--:R-:W-:Y:S01]  /*0400*/  FMUL.FTZ R16, R7, UR4 ;  /* 0x0000000407107c20 */ /* 0x008fe20008410000 */
[----:B------:R-:W-:-:S03]  /*0410*/  LOP3.LUT P0, R30, R24, 0x1f, RZ, 0xc0, !PT ;  /* 0x0000001f181e7812 */ /* 0x000fc6000780c0ff */
[----:B------:R-:W-:Y:S01]  /*0420*/  @P1 LOP3.LUT R22, R22, 0xffffff00, RZ, 0xfc, !PT ;  /* 0xffffff0016161812 */ /* 0x000fe200078efcff */
[----:B-1----:R-:W-:Y:S01]  /*0430*/  FMUL.FTZ R3, R3, UR4 ;  /* 0x0000000403037c20 */ /* 0x002fe20008410000 */
[----:B------:R-:W1:Y:S01]  /*0440*/  I2F.S8 R5, R23 ;  /* 0x0000001700057306 */ /* 0x000e620000001400 */
[----:B------:R-:W-:Y:S02]  /*0450*/  @P3 LOP3.LUT R21, R21, 0xffffff00, RZ, 0xfc, !PT ;  /* 0xffffff0015153812 */ /* 0x000fe400078efcff */
[----:B------:R-:W-:Y:S02]  /*0460*/  F2FP.F16.F32.PACK_AB R16, RZ, R16 ;  /* 0x00000010ff10723e */ /* 0x000fe400000000ff */
[----:B------:R-:W-:Y:S01]  /*0470*/  F2FP.F16.F32.PACK_AB R3, RZ, R3 ;  /* 0x00000003ff03723e */ /* 0x000fe200000000ff */
[----:B0-----:R-:W-:Y:S02]  /*0480*/  FMUL.FTZ R6, R6, UR4 ;  /* 0x0000000406067c20 */ /* 0x001fe40008410000 */
[----:B------:R-:W0:Y:S03]  /*0490*/  I2F.S8 R17, R17 ;  /* 0x0000001100117306 */ /* 0x000e260000001400 */
[----:B------:R-:W-:Y:S01]  /*04a0*/  F2FP.F16.F32.PACK_AB R7, RZ, R6 ;  /* 0x00000006ff07723e */ /* 0x000fe200000000ff */
[----:B--2---:R-:W-:-:S02]  /*04b0*/  HADD2 R6, R8.H0_H0, R4.H0_H0 ;  /* 0x2000000408067230 */ /* 0x004fc40000000800 */
[----:B-1----:R-:W-:Y:S02]  /*04c0*/  FMUL.FTZ R5, R5, UR4 ;  /* 0x0000000405057c20 */ /* 0x002fe40008410000 */
[----:B------:R-:W1:Y:S01]  /*04d0*/  I2F.S8 R22, R22 ;  /* 0x0000001600167306 */ /* 0x000e620000001400 */
[----:B------:R-:W-:Y:S02]  /*04e0*/  HADD2 R4, R8.H1_H1, R3.H0_H0 ;  /* 0x2000000308047230 */ /* 0x000fe40000000c00 */
[--C-:B----4-:R-:W-:Y:S01]  /*04f0*/  HADD2 R3, R6.H0_H0, R12.reuse.H0_H0 ;  /* 0x2000000c06037230 */ /* 0x110fe20000000800 */
[----:B------:R-:W-:Y:S01]  /*0500*/  F2FP.F16.F32.PACK_AB R5, RZ, R5 ;  /* 0x00000005ff05723e */ /* 0x000fe200000000ff */
[----:B------:R-:W-:Y:S02]  /*0510*/  HADD2 R4, R4.H0_H0, R12.H1_H1 ;  /* 0x3000000c04047230 */ /* 0x000fe40000000800 */
[----:B0-----:R-:W-:Y:S01]  /*0520*/  FMUL.FTZ R20, R17, UR4 ;  /* 0x0000000411147c20 */ /* 0x001fe20008410000 */
[----:B------:R-:W0:Y:S01]  /*0530*/  I2F.S8 R21, R21 ;  /* 0x0000001500157306 */ /* 0x000e220000001400 */
[----:B------:R-:W-:-:S02]  /*0540*/  HADD2 R6, R9.H0_H0, R5.H0_H0 ;  /* 0x2000000509067230 */ /* 0x000fc40000000800 */
[----:B------:R-:W-:Y:S02]  /*0550*/  HADD2.F32 R5, -RZ, R3.H0_H0 ;  /* 0x20000003ff057230 */ /* 0x000fe40000004100 */
[----:B------:R-:W-:Y:S02]  /*0560*/  HADD2 R9, R9.H1_H1, R7.H0_H0 ;  /* 0x2000000709097230 */ /* 0x000fe40000000c00 */
[----:B------:R-:W-:Y:S02]  /*0570*/  HADD2.F32 R7, -RZ, R4.H0_H0 ;  /* 0x20000004ff077230 */ /* 0x000fe40000004100 */
[----:B------:R-:W-:Y:S01]  /*0580*/  HADD2 R6, R6.H0_H0, R13.H0_H0 ;  /* 0x2000000d06067230 */ /* 0x000fe20000000800 */
[----:B------:R-:W-:Y:S01]  /*0590*/  F2FP.F16.F32.PACK_AB R20, RZ, R20 ;  /* 0x00000014ff14723e */ /* 0x000fe200000000ff */
[----:B-1----:R-:W-:Y:S01]  /*05a0*/  FMUL.FTZ R22, R22, UR4 ;  /* 0x0000000416167c20 */ /* 0x002fe20008410000 */
[----:B------:R-:W-:Y:S01]  /*05b0*/  FADD.FTZ R8, RZ, R5 ;  /* 0x00000005ff087221 */ /* 0x000fe20000010000 */
[----:B------:R-:W-:-:S02]  /*05c0*/  HADD2 R12, R10.H0_H0, R16.H0_H0 ;  /* 0x200000100a0c7230 */ /* 0x000fc40000000800 */
[----:B------:R-:W-:Y:S02]  /*05d0*/  HADD2.F32 R17, -RZ, R6.H0_H0 ;  /* 0x20000006ff117230 */ /* 0x000fe40000004100 */
[----:B------:R-:W-:Y:S01]  /*05e0*/  HADD2 R16, R9.H0_H0, R13.H1_H1 ;  /* 0x3000000d09107230 */ /* 0x000fe20000000800 */
[----:B------:R-:W-:Y:S01]  /*05f0*/  F2FP.F16.F32.PACK_AB R25, RZ, R22 ;  /* 0x00000016ff19723e */ /* 0x000fe200000000ff */
[----:B------:R-:W-:Y:S01]  /*0600*/  FADD.FTZ R8, R8, R7 ;  /* 0x0000000708087221 */ /* 0x000fe20000010000 */
[----:B------:R-:W-:Y:S02]  /*0610*/  HADD2 R22, R10.H1_H1, R20.H0_H0 ;  /* 0x200000140a167230 */ /* 0x000fe40000000c00 */
[----:B0-----:R-:W-:Y:S01]  /*0620*/  FMUL.FTZ R21, R21, UR4 ;  /* 0x0000000415157c20 */ /* 0x001fe20008410000 */
[--C-:B------:R-:W-:Y:S02]  /*0630*/  HADD2 R20, R12.H0_H0, R14.reuse.H0_H0 ;  /* 0x2000000e0c147230 */ /* 0x100fe40000000800 */
[----:B------:R-:W-:Y:S01]  /*0640*/  FADD.FTZ R8, R8, R17 ;  /* 0x0000001108087221 */ /* 0x000fe20000010000 */
[----:B------:R-:W-:Y:S01]  /*0650*/  HADD2 R22, R22.H0_H0, R14.H1_H1 ;  /* 0x3000000e16167230 */ /* 0x000fe20000000800 */
[----:B------:R-:W0:Y:S01]  /*0660*/  LDCU UR4, c[0x0][0x360] ;  /* 0x00006c00ff0477ac */ /* 0x000e220008000800 */
[----:B------:R-:W-:Y:S01]  /*0670*/  F2FP.F16.F32.PACK_AB R23, RZ, R21 ;  /* 0x00000015ff17723e */ /* 0x000fe200000000ff */
[----:B------:R-:W-:-:S02]  /*0680*/  HADD2.F32 R21, -RZ, R16.H0_H0 ;  /* 0x20000010ff157230 */ /* 0x000fc40000004100 */
[C---:B------:R-:W-:Y:S02]  /*0690*/  HADD2 R25, R11.reuse.H1_H1, R25.H0_H0 ;  /* 0x200000190b197230 */ /* 0x040fe40000000c00 */
[----:B------:R-:W-:Y:S02]  /*06a0*/  HADD2.F32 R27, -RZ, R22.H0_H0 ;  /* 0x20000016ff1b7230 */ /* 0x000fe40000004100 */
[----:B------:R-:W-:Y:S02]  /*06b0*/  HADD2 R26, R11.H0_H0, R23.H0_H0 ;  /* 0x200000170b1a7230 */ /* 0x000fe40000000800 */
[----:B------:R-:W-:Y:S02]  /*06c0*/  HADD2.F32 R23, -RZ, R20.H0_H0 ;  /* 0x20000014ff177230 */ /* 0x000fe40000004100 */
[----:B------:R-:W-:Y:S01]  /*06d0*/  FADD.FTZ R8, R8, R21 ;  /* 0x0000001508087221 */ /* 0x000fe20000010000 */
[--C-:B------:R-:W-:Y:S02]  /*06e0*/  HADD2 R28, R25.H0_H0, R15.reuse.H1_H1 ;  /* 0x3000000f191c7230 */ /* 0x100fe40000000800 */
[----:B------:R-:W-:-:S02]  /*06f0*/  HADD2 R26, R26.H0_H0, R15.H0_H0 ;  /* 0x2000000f1a1a7230 */ /* 0x000fc40000000800 */
[----:B------:R-:W-:Y:S01]  /*0700*/  FADD.FTZ R8, R8, R23 ;  /* 0x0000001708087221 */ /* 0x000fe20000010000 */
[----:B------:R-:W-:Y:S02]  /*0710*/  HADD2.F32 R31, -RZ, R28.H0_H0 ;  /* 0x2000001cff1f7230 */ /* 0x000fe40000004100 */
[----:B------:R-:W-:Y:S02]  /*0720*/  HADD2.F32 R29, -RZ, R26.H0_H0 ;  /* 0x2000001aff1d7230 */ /* 0x000fe40000004100 */
[----:B------:R-:W-:-:S04]  /*0730*/  FADD.FTZ R8, R8, R27 ;  /* 0x0000001b08087221 */ /* 0x000fc80000010000 */
[----:B------:R-:W-:-:S04]  /*0740*/  FADD.FTZ R8, R8, R29 ;  /* 0x0000001d08087221 */ /* 0x000fc80000010000 */
[----:B------:R-:W-:-:S05]  /*0750*/  FADD.FTZ R8, R8, R31 ;  /* 0x0000001f08087221 */ /* 0x000fca0000010000 */
[----:B------:R-:W1:Y:S02]  /*0760*/  SHFL.BFLY PT, R9, R8, 0x10, 0x1f ;  /* 0x0e001f0008097f89 */ /* 0x000e6400000e0000 */
[----:B-1----:R-:W-:-:S05]  /*0770*/  FADD.FTZ R10, R8, R9 ;  /* 0x00000009080a7221 */ /* 0x002fca0000010000 */
[----:B------:R-:W1:Y:S02]  /*0780*/  SHFL.BFLY PT, R9, R10, 0x8, 0x1f ;  /* 0x0d001f000a097f89 */ /* 0x000e6400000e0000 */
[----:B-1----:R-:W-:Y:S01]  /*0790*/  FADD.FTZ R11, R10, R9 ;  /* 0x000000090a0b7221 */ /* 0x002fe20000010000 */
[----:B0-----:R-:W-:Y:S01]  /*07a0*/  I2FP.F32.U32 R10, UR4 ;  /* 0x00000004000a7c45 */ /* 0x001fe20008201000 */
[----:B------:R-:W-:Y:S02]  /*07b0*/  UMOV UR4, 0x400 ;  /* 0x0000040000047882 */ /* 0x000fe40000000000 */
[----:B------:R-:W-:Y:S01]  /*07c0*/  UIADD3 UR5, UPT, UPT, UR4, 0x8, URZ ;  /* 0x0000000804057890 */ /* 0x000fe2000fffe0ff */
[----:B------:R-:W0:Y:S03]  /*07d0*/  SHFL.BFLY PT, R12, R11, 0x4, 0x1f ;  /* 0x0c801f000b0c7f89 */ /* 0x000e2600000e0000 */
[----:B------:R-:W-:-:S06]  /*07e0*/  ULEA UR5, UR6, UR5, 0x18 ;  /* 0x0000000506057291 */ /* 0x000fcc000f8ec0ff */
[----:B------:R-:W-:Y:S02]  /*07f0*/  LEA.HI R25, R24, UR5, RZ, 0x1d ;  /* 0x0000000518197c11 */ /* 0x000fe4000f8fe8ff */
[----:B------:R-:W-:Y:S01]  /*0800*/  LEA R30, R30, UR5, 0x2 ;  /* 0x000000051e1e7c11 */ /* 0x000fe2000f8e10ff */
[----:B0-----:R-:W-:Y:S01]  /*0810*/  FADD.FTZ R14, R11, R12 ;  /* 0x0000000c0b0e7221 */ /* 0x001fe20000010000 */
[----:B------:R-:W-:Y:S01]  /*0820*/  FMUL.FTZ R11, R10, 0.03125 ;  /* 0x3d0000000a0b7820 */ /* 0x000fe20000410000 */
[----:B------:R-:W0:Y:S01]  /*0830*/  LDC.64 R12, c[0x0][0x3a0] ;  /* 0x0000e800ff0c7b82 */ /* 0x000e220000000a00 */
[----:B------:R-:W-:Y:S02]  /*0840*/  I2FP.F32.U32 R10, R24 ;  /* 0x00000018000a7245 */ /* 0x000fe40000201000 */
[----:B------:R-:W1:Y:S02]  /*0850*/  SHFL.BFLY PT, R9, R14, 0x2, 0x1f ;  /* 0x0c401f000e097f89 */ /* 0x000e6400000e0000 */
[----:B------:R-:W-:Y:S01]  /*0860*/  FSETP.GT.FTZ.AND P1, PT, R11, R10, PT ;  /* 0x0000000a0b00720b */ /* 0x000fe20003f34000 */
[----:B0-----:R-:W-:-:S04]  /*0870*/  IMAD.WIDE.U32 R12, R33, 0x2, R12 ;  /* 0x00000002210c7825 */ /* 0x001fc800078e000c */
[----:B-1----:R-:W-:Y:S02]  /*0880*/  FADD.FTZ R15, R14, R9 ;  /* 0x000000090e0f7221 */ /* 0x002fe40000010000 */
[----:B------:R-:W0:Y:S03]  /*0890*/  LDC.64 R8, c[0x0][0x3a8] ;  /* 0x0000ea00ff087b82 */ /* 0x000e260000000a00 */
[----:B------:R-:W1:Y:S01]  /*08a0*/  SHFL.BFLY PT, R32, R15, 0x1, 0x1f ;  /* 0x0c201f000f207f89 */ /* 0x000e6200000e0000 */
[----:B0-----:R-:W-:-:S04]  /*08b0*/  IMAD.WIDE.U32 R8, R33, 0x2, R8 ;  /* 0x0000000221087825 */ /* 0x001fc800078e0008 */
[----:B-1----:R-:W-:Y:S01]  /*08c0*/  FADD.FTZ R34, R15, R32 ;  /* 0x000000200f227221 */ /* 0x002fe20000010000 */
[----:B------:R-:W-:Y:S01]  /*08d0*/  HFMA2 R32, -RZ, RZ, 0, 0 ;  /* 0x00000000ff207431 */ /* 0x000fe200000001ff */
[----:B------:R-:W5:Y:S04]  /*08e0*/  LDG.E.128 R12, desc[UR8][R12.64] ;  /* 0x000000080c0c7981 */ /* 0x000f68000c1e1d00 */
[----:B------:R-:W-:Y:S04]  /*08f0*/  @!P0 STS [R25], R34 ;  /* 0x0000002219008388 */ /* 0x000fe80000000800 */
[----:B------:R-:W5:Y:S01]  /*0900*/  LDG.E.128 R8, desc[UR8][R8.64] ;  /* 0x0000000808087981 */ /* 0x000f62000c1e1d00 */
        /* <DEDUP_REMOVED lines=10> */
[----:B------:R-:W0:Y:S02]  /*09b0*/  SHFL.BFLY PT, R24, R35, 0x2, 0x1f ;  /* 0x0c401f0023187f89 */ /* 0x000e2400000e0000 */
[----:B0-----:R-:W-:-:S05]  /*09c0*/  FADD.FTZ R34, R35, R24 ;  /* 0x0000001823227221 */ /* 0x001fca0000010000 */
[----:B------:R-:W0:Y:S01]  /*09d0*/  SHFL.BFLY PT, R37, R34, 0x1, 0x1f ;  /* 0x0c201f0022257f89 */ /* 0x000e2200000e0000 */
[----:B-1----:R-:W-:-:S06]  /*09e0*/  @!P2 I2FP.F32.S32 R24, R32 ;  /* 0x000000200018a245 */ /* 0x002fcc0000201400 */
        /* <DEDUP_REMOVED lines=49> */
[----:B------:R-:W0:Y:S01]  /*0d00*/  LDCU UR5, c[0x0][0x3b4] ;  /* 0x00007680ff0577ac */ /* 0x000e220008000800 */
[----:B------:R-:W-:Y:S01]  /*0d10*/  UMOV UR6, 0x88e368f1 ;  /* 0x88e368f100067882 */ /* 0x000fe20000000000 */
[----:B------:R-:W-:Y:S01]  /*0d20*/  UMOV UR7, 0x3ee4f8b5 ;  /* 0x3ee4f8b500077882 */ /* 0x000fe20000000000 */
[----:B0-----:R-:W-:-:S06]  /*0d30*/  I2FP.F32.S32 R33, UR5 ;  /* 0x0000000500217c45 */ /* 0x001fcc0008201400 */
        /* <DEDUP_REMOVED lines=11> */
.L_x_577:
[----:B------:R-:W-:Y:S05]  /*0df0*/  BSYNC.RECONVERGENT B0 ;  /* 0x0000000000007941 */ /* 0x000fea0003800200 */
.L_x_576:
[----:B------:R-:W-:Y:S01]  /*0e00*/  BAR.SYNC.DEFER_BLOCKING 0x0 ;  /* 0x0000000000007b1d */ /* 0x000fe20000010000 */
[--C-:B-----5:R-:W-:Y:S02]  /*0e10*/  HADD2.F32 R33, -RZ, R12.reuse.H0_H0 ;  /* 0x2000000cff217230 */ /* 0x120fe40000004100 */
[----:B------:R-:W-:Y:S02]  /*0e20*/  HADD2.F32 R12, -RZ, R12.H1_H1 ;  /* 0x3000000cff0c7230 */ /* 0x000fe40000004100 */
[--C-:B0-----:R-:W-:Y:S01]  /*0e30*/  HADD2.F32 R32, -RZ, R9.reuse.H0_H0 ;  /* 0x20000009ff207230 */ /* 0x101fe20000004100 */
[----:B------:R-:W0:Y:S01]  /*0e40*/  LDCU UR5, c[0x0][0x3bc] ;  /* 0x00007780ff0577ac */ /* 0x000e220008000800 */
[----:B------:R-:W-:Y:S02]  /*0e50*/  HADD2.F32 R34, -RZ, R9.H1_H1 ;  /* 0x30000009ff227230 */ /* 0x000fe40000004100 */
[--C-:B------:R-:W-:Y:S01]  /*0e60*/  HADD2.F32 R36, -RZ, R10.reuse.H0_H0 ;  /* 0x2000000aff247230 */ /* 0x100fe20000004100 */
[----:B------:R-:W1:Y:S01]  /*0e70*/  LDCU.64 UR6, c[0x0][0x380] ;  /* 0x00007000ff0677ac */ /* 0x000e620008000a00 */
[----:B------:R-:W-:-:S02]  /*0e80*/  HADD2.F32 R9, -RZ, R10.H1_H1 ;  /* 0x3000000aff097230 */ /* 0x000fc40000004100 */
[--C-:B------:R-:W-:Y:S02]  /*0e90*/  HADD2.F32 R10, -RZ, R11.reuse.H0_H0 ;  /* 0x2000000bff0a7230 */ /* 0x100fe40000004100 */
[----:B------:R-:W-:Y:S02]  /*0ea0*/  HADD2.F32 R11, -RZ, R11.H1_H1 ;  /* 0x3000000bff0b7230 */ /* 0x000fe40000004100 */
[--C-:B------:R-:W-:Y:S02]  /*0eb0*/  HADD2.F32 R30, -RZ, R8.reuse.H0_H0 ;  /* 0x20000008ff1e7230 */ /* 0x100fe40000004100 */
[----:B------:R-:W-:Y:S01]  /*0ec0*/  HADD2.F32 R8, -RZ, R8.H1_H1 ;  /* 0x30000008ff087230 */ /* 0x000fe20000004100 */
[----:B------:R-:W2:Y:S02]  /*0ed0*/  LDS.64 R24, [UR4] ;  /* 0x00000004ff187984 */ /* 0x000ea40008000a00 */
[--C-:B--2---:R-:W-:Y:S01]  /*0ee0*/  FADD.FTZ R7, R7, -R24.reuse ;  /* 0x8000001807077221 */ /* 0x104fe20000010000 */
[--C-:B------:R-:W-:Y:S01]  /*0ef0*/  FADD.FTZ R5, R5, -R24.reuse ;  /* 0x8000001805057221 */ /* 0x100fe20000010000 */
[--C-:B------:R-:W-:Y:S01]  /*0f00*/  FADD.FTZ R17, R17, -R24.reuse ;  /* 0x8000001811117221 */ /* 0x100fe20000010000 */
[--C-:B------:R-:W-:Y:S01]  /*0f10*/  FADD.FTZ R21, R21, -R24.reuse ;  /* 0x8000001815157221 */ /* 0x100fe20000010000 */
[--C-:B------:R-:W-:Y:S01]  /*0f20*/  FADD.FTZ R23, R23, -R24.reuse ;  /* 0x8000001817177221 */ /* 0x100fe20000010000 */
[--C-:B------:R-:W-:Y:S01]  /*0f30*/  FADD.FTZ R27, R27, -R24.reuse ;  /* 0x800000181b1b7221 */ /* 0x100fe20000010000 */
[--C-:B------:R-:W-:Y:S01]  /*0f40*/  FADD.FTZ R29, R29, -R24.reuse ;  /* 0x800000181d1d7221 */ /* 0x100fe20000010000 */
[----:B------:R-:W-:Y:S01]  /*0f50*/  FADD.FTZ R24, R31, -R24 ;  /* 0x800000181f187221 */ /* 0x000fe20000010000 */
[----:B------:R-:W-:Y:S01]  /*0f60*/  FMUL.FTZ R7, R12, R7 ;  /* 0x000000070c077220 */ /* 0x000fe20000410000 */
[----:B------:R-:W-:Y:S01]  /*0f70*/  FMUL.FTZ R5, R33, R5 ;  /* 0x0000000521057220 */ /* 0x000fe20000410000 */
[----:B------:R-:W-:-:S02]  /*0f80*/  HADD2.F32 R12, -RZ, R13.H0_H0 ;  /* 0x2000000dff0c7230 */ /* 0x000fc40000004100 */
[----:B------:R-:W-:Y:S02]  /*0f90*/  HADD2.F32 R31, -RZ, R13.H1_H1 ;  /* 0x3000000dff1f7230 */ /* 0x000fe40000004100 */
[----:B------:R-:W-:Y:S01]  /*0fa0*/  FFMA.FTZ R7, R7, R25, R8 ;  /* 0x0000001907077223 */ /* 0x000fe20000010008 */
[--C-:B------:R-:W-:Y:S02]  /*0fb0*/  HADD2.F32 R13, -RZ, R14.reuse.H0_H0 ;  /* 0x2000000eff0d7230 */ /* 0x100fe40000004100 */
[----:B------:R-:W-:Y:S01]  /*0fc0*/  FMUL.FTZ R17, R12, R17 ;  /* 0x000000110c117220 */ /* 0x000fe20000410000 */
[----:B------:R-:W-:Y:S02]  /*0fd0*/  HADD2.F32 R33, -RZ, R14.H1_H1 ;  /* 0x3000000eff217230 */ /* 0x000fe40000004100 */
[----:B------:R-:W-:Y:S01]  /*0fe0*/  FMUL.FTZ R21, R31, R21 ;  /* 0x000000151f157220 */ /* 0x000fe20000410000 */
[--C-:B------:R-:W-:Y:S02]  /*0ff0*/  HADD2.F32 R14, -RZ, R15.reuse.H0_H0 ;  /* 0x2000000fff0e7230 */ /* 0x100fe40000004100 */
[----:B------:R-:W-:Y:S01]  /*1000*/  FMUL.FTZ R13, R13, R23 ;  /* 0x000000170d0d7220 */ /* 0x000fe20000410000 */
[----:B------:R-:W-:-:S02]  /*1010*/  HADD2.F32 R15, -RZ, R15.H1_H1 ;  /* 0x3000000fff0f7230 */ /* 0x000fc40000004100 */
[----:B------:R-:W-:Y:S01]  /*1020*/  FMUL.FTZ R12, R33, R27 ;  /* 0x0000001b210c7220 */ /* 0x000fe20000410000 */
[----:B------:R-:W-:Y:S01]  /*1030*/  FFMA.FTZ R17, R17, R25, R32 ;  /* 0x0000001911117223 */ /* 0x000fe20000010020 */
[----:B------:R-:W-:Y:S01]  /*1040*/  FMUL.FTZ R29, R14, R29 ;  /* 0x0000001d0e1d7220 */ /* 0x000fe20000410000 */
[-C--:B------:R-:W-:Y:S01]  /*1050*/  FFMA.FTZ R21, R21, R25.reuse, R34 ;  /* 0x0000001915157223 */ /* 0x080fe20000010022 */
[----:B------:R-:W-:Y:S01]  /*1060*/  FMUL.FTZ R24, R15, R24 ;  /* 0x000000180f187220 */ /* 0x000fe20000410000 */
[-C--:B------:R-:W-:Y:S01]  /*1070*/  FFMA.FTZ R5, R5, R25.reuse, R30 ;  /* 0x0000001905057223 */ /* 0x080fe2000001001e */
[-C--:B------:R-:W-:Y:S01]  /*1080*/  FFMA.FTZ R10, R29, R25.reuse, R10 ;  /* 0x000000191d0a7223 */ /* 0x080fe2000001000a */
[----:B0-----:R-:W-:Y:S01]  /*1090*/  FMUL.FTZ R17, R17, UR5 ;  /* 0x0000000511117c20 */ /* 0x001fe20008410000 */
[-C--:B------:R-:W-:Y:S01]  /*10a0*/  FFMA.FTZ R11, R24, R25.reuse, R11 ;  /* 0x00000019180b7223 */ /* 0x080fe2000001000b */
[----:B------:R-:W-:Y:S01]  /*10b0*/  FMUL.FTZ R8, R21, UR5 ;  /* 0x0000000515087c20 */ /* 0x000fe20008410000 */
[-C--:B------:R-:W-:Y:S01]  /*10c0*/  FFMA.FTZ R13, R13, R25.reuse, R36 ;  /* 0x000000190d0d7223 */ /* 0x080fe20000010024 */
[----:B------:R-:W-:Y:S01]  /*10d0*/  FFMA.FTZ R9, R12, R25, R9 ;  /* 0x000000190c097223 */ /* 0x000fe20000010009 */
[----:B------:R-:W-:Y:S01]  /*10e0*/  FMUL.FTZ R14, R10, UR5 ;  /* 0x000000050a0e7c20 */ /* 0x000fe20008410000 */
[----:B------:R-:W-:Y:S01]  /*10f0*/  FMUL.FTZ R11, R11, UR5 ;  /* 0x000000050b0b7c20 */ /* 0x000fe20008410000 */
[----:B-1----:R-:W-:Y:S01]  /*1100*/  IADD3 R12, P0, PT, R2, UR6, RZ ;  /* 0x00000006020c7c10 */ /* 0x002fe2000ff1e0ff */
[----:B------:R-:W-:Y:S01]  /*1110*/  FMUL.FTZ R5, R5, UR5 ;  /* 0x0000000505057c20 */ /* 0x000fe20008410000 */
[----:B------:R-:W-:Y:S01]  /*1120*/  FMUL.FTZ R2, R7, UR5 ;  /* 0x0000000507027c20 */ /* 0x000fe20008410000 */
[----:B------:R-:W-:Y:S01]  /*1130*/  FMUL.FTZ R15, R13, UR5 ;  /* 0x000000050d0f7c20 */ /* 0x000fe20008410000 */
[----:B------:R-:W-:Y:S01]  /*1140*/  FMUL.FTZ R10, R9, UR5 ;  /* 0x00000005090a7c20 */ /* 0x000fe20008410000 */
[----:B------:R-:W-:-:S02]  /*1150*/  F2IP.S8.F32.NTZ R8, R8, R17, RZ ;  /* 0x0000001108087243 */ /* 0x000fc400000014ff */
[----:B------:R-:W-:Y:S02]  /*1160*/  F2IP.S8.F32.NTZ R11, R11, R14, RZ ;  /* 0x0000000e0b0b7243 */ /* 0x000fe400000014ff */
[----:B------:R-:W-:Y:S02]  /*1170*/  IADD3.X R13, PT, PT, R0, UR7, RZ, P0, !PT ;  /* 0x00000007000d7c10 */ /* 0x000fe400087fe4ff */
[----:B------:R-:W-:Y:S02]  /*1180*/  F2IP.S8.F32.NTZ R14, R2, R5, R8 ;  /* 0x00000005020e7243 */ /* 0x000fe40000001408 */
[----:B------:R-:W-:Y:S02]  /*1190*/  F2IP.S8.F32.NTZ R15, R10, R15, R11 ;  /* 0x0000000f0a0f7243 */ /* 0x000fe4000000140b */
[----:B------:R-:W-:Y:S02]  /*11a0*/  PRMT R8, R3, 0x5410, R4 ;  /* 0x0000541003087816 */ /* 0x000fe40000000004 */
[----:B------:R-:W-:Y:S01]  /*11b0*/  PRMT R11, R26, 0x5410, R28 ;  /* 0x000054101a0b7816 */ /* 0x000fe2000000001c */
[----:B------:R-:W-:Y:S01]  /*11c0*/  STG.E.64 desc[UR8][R12.64], R14 ;  /* 0x0000000e0c007986 */ /* 0x000fe2000c101b08 */
[----:B------:R-:W-:-:S02]  /*11d0*/  PRMT R10, R20, 0x5410, R22 ;  /* 0x00005410140a7816 */ /* 0x000fc40000000016 */
[----:B------:R-:W-:-:S05]  /*11e0*/  PRMT R9, R6, 0x5410, R16 ;  /* 0x0000541006097816 */ /* 0x000fca0000000010 */
[----:B------:R-:W-:Y:S01]  /*11f0*/  STG.E.128 desc[UR8][R18.64], R8 ;  /* 0x0000000812007986 */ /* 0x000fe2000c101d08 */
[----:B------:R-:W-:Y:S05]  /*1200*/  EXIT ;  /* 0x000000000000794d */ /* 0x000fea0003800000 */
.L_x_578:
        /* <DEDUP_REMOVED lines=15> */
.L_x_621:


//--------------------- .text._ZN17fastertransformer48add_bias_input_layernorm_COL32_int8IO_warpReduceILi4ELi8ELb1ELb1ELb1EEEvPaS1_P6__halfPKS2_S5_S5_iiff --------------------------
	.section	.text._ZN17fastertransformer48add_bias_input_layernorm_COL32_int8IO_warpReduceILi4ELi8ELb1ELb1ELb1EEEvPaS1_P6__halfPKS2_S5_S5_iiff,"ax",@progbits
	.align	128
        .global         _ZN17fastertransformer48add_bias_input_layernorm_COL32_int8IO_warpReduceILi4ELi8ELb1ELb1ELb1EEEvPaS1_P6__halfPKS2_S5_S5_iiff
        .type           _ZN17fastertransformer48add_bias_input_layernorm_COL32_int8IO_warpReduceILi4ELi8ELb1ELb1ELb1EEEvPaS1_P6__halfPKS2_S5_S5_iiff,@function
        .size           _ZN17fastertransformer48add_bias_input_layernorm_COL32_int8IO_warpReduceILi4ELi8ELb1ELb1ELb1EEEvPaS1_P6__halfPKS2_S5_S5_iiff,(.L_x_622 - _ZN17fastertransformer48add_bias_input_layernorm_COL32_int8IO_warpReduceILi4ELi8ELb1ELb1ELb1EEEvPaS1_P6__halfPKS2_S5_S5_iiff)
        .other          _ZN17fastertransformer48add_bias_input_layernorm_COL32_int8IO_warpReduceILi4ELi8ELb1ELb1ELb1EEEvPaS1_P6__halfPKS2_S5_S5_iiff,@"STO_CUDA_ENTRY STV_DEFAULT"
_ZN17fastertransformer48add_bias_input_layernorm_COL32_int8IO_warpReduceILi4ELi8ELb1ELb1ELb1EEEvPaS1_P6__halfPKS2_S5_S5_iiff:
.text._ZN17fastertransformer48add_bias_input_layernorm_COL32_int8IO_warpReduceILi4ELi8ELb1ELb1ELb1EEEvPaS1_P6__halfPKS2_S5_S5_iiff:
[----:B------:R-:W-:Y:S01]  /*0000*/  LDC R1, c[0x0][0x37c] ;  /* 0x0000df00ff017b82 */ /* 0x000fe20000000800 */
[----:B------:R-:W0:Y:S01]  /*0010*/  S2R R13, SR_TID.X ;  /* 0x00000000000d7919 */ /* 0x000e220000002100 */
[----:B------:R-:W1:Y:S01]  /*0020*/  LDCU.64 UR6, c[0x0][0x3b0] ;  /* 0x00007600ff0677ac */ /* 0x000e620008000a00 */
[----:B------:R-:W2:Y:S01]  /*0030*/  S2R R2, SR_CTAID.X ;  /* 0x0000000000027919 */ /* 0x000ea20000002500 */
[----:B0-----:R-:W-:Y:S02]  /*0040*/  SHF.L.U32 R0, R13, 0x3, RZ ;  /* 0x000000030d007819 */ /* 0x001fe400000006ff */
[----:B------:R-:W-:Y:S02]  /*0050*/  SHF.R.U32.HI R3, RZ, 0x5, R13 ;  /* 0x00000005ff037819 */ /* 0x000fe4000001160d */
[----:B------:R-:W-:Y:S02]  /*0060*/  LOP3.LUT R12, R0, 0xf8, RZ, 0xc0, !PT ;  /* 0x000000f8000c7812 */ /* 0x000fe400078ec0ff */
[----:B--2---:R-:W-:-:S02]  /*0070*/  LEA R2, R2, R3, 0x2 ;  /* 0x0000000302027211 */ /* 0x004fc400078e10ff */
[----:B-1----:R-:W-:Y:S02]  /*0080*/  ISETP.GE.AND P0, PT, R12, UR7, PT ;  /* 0x000000070c007c0c */ /* 0x002fe4000bf06270 */
[----:B------:R-:W-:Y:S02]  /*0090*/  LOP3.LUT R5, R0, 0x18, RZ, 0xc0, !PT ;  /* 0x0000001800057812 */ /* 0x000fe400078ec0ff */
[----:B------:R-:W-:Y:S02]  /*00a0*/  ISETP.GE.OR P0, PT, R2, UR6, P0 ;  /* 0x0000000602007c0c */ /* 0x000fe40008706670 */
[----:B------:R-:W-:Y:S02]  /*00b0*/  LOP3.LUT R0, R0, 0xe0, RZ, 0xc0, !PT ;  /* 0x000000e000007812 */ /* 0x000fe400078ec0ff */
[----:B------:R-:W-:-:S05]  /*00c0*/  LEA R5, R2, R5, 0x5 ;  /* 0x0000000502057211 */ /* 0x000fca00078e28ff */
[----:B------:R-:W-:-:S04]  /*00d0*/  IMAD R2, R0, UR6, R5 ;  /* 0x0000000600027c24 */ /* 0x000fc8000f8e0205 */
[----:B------:R-:W-:Y:S05]  /*00e0*/  @P0 EXIT ;  /* 0x000000000000094d */ /* 0x000fea0003800000 */
[----:B------:R-:W0:Y:S01]  /*00f0*/  LDCU.64 UR4, c[0x0][0x388] ;  /* 0x00007100ff0477ac */ /* 0x000e220008000a00 */
[----:B------:R-:W-:Y:S01]  /*0100*/  SHF.R.S32.HI R0, RZ, 0x1f, R2 ;  /* 0x0000001fff007819 */ /* 0x000fe20000011402 */
[----:B------:R-:W1:Y:S01]  /*0110*/  LDC.64 R18, c[0x0][0x390] ;  /* 0x0000e400ff127b82 */ /* 0x000e620000000a00 */
[----:B------:R-:W2:Y:S07]  /*0120*/  LDCU.64 UR8, c[0x0][0x358] ;  /* 0x00006b00ff0877ac */ /* 0x000eae0008000a00 */
[----:B------:R-:W3:Y:S01]  /*0130*/  LDC.64 R8, c[0x0][0x398] ;  /* 0x0000e600ff087b82 */ /* 0x000ee20000000a00 */
[----:B0-----:R-:W-:Y:S01]  /*0140*/  IADD3 R14, P0, PT, R2, UR4, RZ ;  /* 0x00000004020e7c10 */ /* 0x001fe2000ff1e0ff */
[----:B------:R-:W0:Y:S06]  /*0150*/  LDCU UR4, c[0x0][0x3b8] ;  /* 0x00007700ff0477ac */ /* 0x000e2c0008000800 */
[----:B------:R-:W4:Y:S01]  /*0160*/  LDC.64 R30, c[0x0][0x3a8] ;  /* 0x0000ea00ff1e7b82 */ /* 0x000f220000000a00 */
[----:B------:R-:W-:-:S06]  /*0170*/  IADD3.X R15, PT, PT, R0, UR5, RZ, P0, !PT ;  /* 0x00000005000f7c10 */ /* 0x000fcc00087fe4ff */
[----:B--2---:R-:W2:Y:S01]  /*0180*/  LDG.E.64 R14, desc[UR8][R14.64] ;  /* 0x000000080e0e7981 */ /* 0x004ea2000c1e1b00 */
[----:B-1----:R-:W-:-:S04]  /*0190*/  IMAD.WIDE R18, R2, 0x2, R18 ;  /* 0x0000000202127825 */ /* 0x002fc800078e0212 */
[----:B---3--:R-:W-:Y:S01]  /*01a0*/  IMAD.WIDE.U32 R8, R12, 0x2, R8 ;  /* 0x000000020c087825 */ /* 0x008fe200078e0008 */
[----:B------:R-:W3:Y:S05]  /*01b0*/  LDG.E.128 R4, desc[UR8][R18.64] ;  /* 0x0000000812047981 */ /* 0x000eea000c1e1d00 */
[----:B------:R-:W4:Y:S01]  /*01c0*/  LDG.E.128 R8, desc[UR8][R8.64] ;  /* 0x0000000808087981 */ /* 0x000f22000c1e1d00 */
[----:B------:R-:W1:Y:S01]  /*01d0*/  S2UR UR5, SR_CgaCtaId ;  /* 0x00000000000579c3 */ /* 0x000e620000008800 */
[----:B--2---:R-:W-:Y:S02]  /*01e0*/  LOP3.LUT R17, R15, 0xff, RZ, 0xc0, !PT ;  /* 0x000000ff0f117812 */ /* 0x004fe400078ec0ff */
        /* <DEDUP_REMOVED lines=14> */
[----:B------:R-:W-:Y:S02]  /*02d0*/  SHF.R.S32.HI R24, RZ, 0x18, R15 ;  /* 0x00000018ff187819 */ /* 0x000fe4000001140f */
[----:B------:R-:W-:Y:S02]  /*02e0*/  LOP3.LUT R20, R20, 0xff, RZ, 0xc0, !PT ;  /* 0x000000ff14147812 */ /* 0x000fe400078ec0ff */
[----:B------:R-:W-:Y:S02]  /*02f0*/  LOP3.LUT R15, R23, 0xff, RZ, 0xc0, !PT ;  /* 0x000000ff170f7812 */ /* 0x000fe400078ec0ff */
[----:B------:R-:W-:Y:S02]  /*0300*/  SHF.R.U64 R25, R20, 0x7, RZ ;  /* 0x0000000714197819 */ /* 0x000fe400000012ff */
[----:B------:R-:W-:-:S02]  /*0310*/  SHF.R.U64 R23, R15, 0x7, RZ ;  /* 0x000000070f177819 */ /* 0x000fc400000012ff */
[----:B------:R-:W-:Y:S02]  /*0320*/  LOP3.LUT R24, R24, 0xff, RZ, 0xc0, !PT ;  /* 0x000000ff18187812 */ /* 0x000fe400078ec0ff */
[----:B------:R-:W-:Y:S02]  /*0330*/  @P1 LOP3.LUT R17, R17, 0xffffff00, RZ, 0xfc, !PT ;  /* 0xffffff0011111812 */ /* 0x000fe400078efcff */
[----:B------:R-:W-:Y:S02]  /*0340*/  PRMT R16, R14, 0x9910, RZ ;  /* 0x000099100e107816 */ /* 0x000fe400000000ff */
[----:B------:R-:W-:Y:S01]  /*0350*/  ISETP.NE.U32.AND.EX P2, PT, RZ, RZ, PT, P2 ;  /* 0x000000ffff00720c */ /* 0x000fe20003f45120 */
[----:B------:R-:W0:Y:S01]  /*0360*/  I2F.S8 R14, R14 ;  /* 0x0000000e000e7306 */ /* 0x000e220000001400 */
[----:B------:R-:W-:Y:S02]  /*0370*/  ISETP.NE.U32.AND P1, PT, R25, RZ, PT ;  /* 0x000000ff1900720c */ /* 0x000fe40003f25070 */
[----:B------:R-:W-:-:S02]  /*0380*/  ISETP.NE.U32.AND P3, PT, R23, RZ, PT ;  /* 0x000000ff1700720c */ /* 0x000fc40003f65070 */
[----:B------:R-:W-:Y:S02]  /*0390*/  SHF.R.U64 R23, R24, 0x7, RZ ;  /* 0x0000000718177819 */ /* 0x000fe400000012ff */
[----:B------:R-:W-:Y:S01]  /*03a0*/  @P0 LOP3.LUT R21, R21, 0xffffff00, RZ, 0xfc, !PT ;  /* 0xffffff0015150812 */ /* 0x000fe200078efcff */
[----:B------:R-:W2:Y:S01]  /*03b0*/  I2F.S8 R17, R17 ;  /* 0x0000001100117306 */ /* 0x000ea20000001400 */
[----:B------:R-:W-:Y:S02]  /*03c0*/  SHF.R.S32.HI R16, RZ, 0x8, R16 ;  /* 0x00000008ff107819 */ /* 0x000fe40000011410 */
[----:B------:R-:W-:Y:S02]  /*03d0*/  ISETP.NE.U32.AND.EX P0, PT, RZ, RZ, PT, P1 ;  /* 0x000000ffff00720c */ /* 0x000fe40003f05110 */
[----:B------:R-:W-:Y:S02]  /*03e0*/  ISETP.NE.U32.AND P1, PT, R23, RZ, PT ;  /* 0x000000ff1700720c */ /* 0x000fe40003f25070 */
[----:B------:R-:W-:Y:S01]  /*03f0*/  ISETP.NE.U32.AND.EX P3, PT, RZ, RZ, PT, P3 ;  /* 0x000000ffff00720c */ /* 0x000fe20003f65130 */
[----:B------:R-:W1:Y:S01]  /*0400*/  I2F.S16 R16, R16 ;  /* 0x0000001000107306 */ /* 0x000e620000101400 */
[----:B------:R-:W-:Y:S01]  /*0410*/  ISETP.NE.U32.AND.EX P1, PT, RZ, RZ, PT, P1 ;  /* 0x000000ffff00720c */ /* 0x000fe20003f25110 */
[----:B0-----:R-:W-:Y:S01]  /*0420*/  FMUL.FTZ R14, R14, UR4 ;  /* 0x000000040e0e7c20 */ /* 0x001fe20008410000 */
[----:B------:R-:W-:Y:S01]  /*0430*/  @P2 LOP3.LUT R22, R22, 0xffffff00, RZ, 0xfc, !PT ;  /* 0xffffff0016162812 */ /* 0x000fe200078efcff */
[----:B--2---:R-:W-:-:S04]  /*0440*/  FMUL.FTZ R26, R17, UR4 ;  /* 0x00000004111a7c20 */ /* 0x004fc80008410000 */
[----:B------:R-:W0:Y:S01]  /*0450*/  I2F.S8 R21, R21 ;  /* 0x0000001500157306 */ /* 0x000e220000001400 */
[----:B------:R-:W-:Y:S02]  /*0460*/  @P0 LOP3.LUT R20, R20, 0xffffff00, RZ, 0xfc, !PT ;  /* 0xffffff0014140812 */ /* 0x000fe400078efcff */
[----:B------:R-:W-:Y:S02]  /*0470*/  F2FP.F16.F32.PACK_AB R17, RZ, R14 ;  /* 0x0000000eff11723e */ /* 0x000fe400000000ff */
[----:B------:R-:W-:Y:S02]  /*0480*/  @P3 LOP3.LUT R15, R15, 0xffffff00, RZ, 0xfc, !PT ;  /* 0xffffff000f0f3812 */ /* 0x000fe400078efcff */
[----:B------:R-:W-:Y:S01]  /*0490*/  @P1 LOP3.LUT R24, R24, 0xffffff00, RZ, 0xfc, !PT ;  /* 0xffffff0018181812 */ /* 0x000fe200078efcff */
[----:B------:R-:W2:Y:S01]  /*04a0*/  I2F.S8 R22, R22 ;  /* 0x0000001600167306 */ /* 0x000ea20000001400 */
[----:B-1----:R-:W-:Y:S01]  /*04b0*/  FMUL.FTZ R23, R16, UR4 ;  /* 0x0000000410177c20 */ /* 0x002fe20008410000 */
[----:B---3--:R-:W-:Y:S01]  /*04c0*/  HADD2 R17, R4.H0_H0, R17.H0_H0 ;  /* 0x2000001104117230 */ /* 0x008fe20000000800 */
[----:B------:R-:W-:-:S02]  /*04d0*/  F2FP.F16.F32.PACK_AB R14, RZ, R26 ;  /* 0x0000001aff0e723e */ /* 0x000fc400000000ff */
[----:B------:R-:W-:Y:S01]  /*04e0*/  LOP3.LUT P0, RZ, R13, 0x1f, RZ, 0xc0, !PT ;  /* 0x0000001f0dff7812 */ /* 0x000fe2000780c0ff */
[----:B0-----:R-:W-:Y:S02]  /*04f0*/  FMUL.FTZ R25, R21, UR4 ;  /* 0x0000000415197c20 */ /* 0x001fe40008410000 */
[----:B------:R-:W0:Y:S01]  /*0500*/  I2F.S8 R20, R20 ;  /* 0x0000001400147306 */ /* 0x000e220000001400 */
[----:B------:R-:W-:Y:S02]  /*0510*/  F2FP.F16.F32.PACK_AB R21, RZ, R23 ;  /* 0x00000017ff15723e */ /* 0x000fe400000000ff */
[----:B------:R-:W-:-:S03]  /*0520*/  F2FP.F16.F32.PACK_AB R23, RZ, R25 ;  /* 0x00000019ff17723e */ /* 0x000fc600000000ff */
[----:B------:R-:W-:Y:S02]  /*0530*/  HADD2 R21, R4.H1_H1, R21.H0_H0 ;  /* 0x2000001504157230 */ /* 0x000fe40000000c00 */
[----:B--2---:R-:W-:Y:S01]  /*0540*/  FMUL.FTZ R22, R22, UR4 ;  /* 0x0000000416167c20 */ /* 0x004fe20008410000 */
[----:B------:R-:W1:Y:S01]  /*0550*/  I2F.S8 R16, R24 ;  /* 0x0000001800107306 */ /* 0x000e620000001400 */
[--C-:B----4-:R-:W-:Y:S01]  /*0560*/  HADD2 R4, R17.H0_H0, R8.reuse.H0_H0 ;  /* 0x2000000811047230 */ /* 0x110fe20000000800 */
[----:B------:R-:W-:Y:S01]  /*0570*/  @!P0 I2FP.F32.U32 R34, UR7 ;  /* 0x0000000700228c45 */ /* 0x000fe20008201000 */
[----:B------:R-:W-:Y:S02]  /*0580*/  HADD2 R23, R5.H0_H0, R23.H0_H0 ;  /* 0x2000001705177230 */ /* 0x000fe40000000800 */
[----:B------:R-:W-:Y:S02]  /*0590*/  HADD2 R17, R21.H0_H0, R8.H1_H1 ;  /* 0x3000000815117230 */ /* 0x000fe40000000800 */
[----:B0-----:R-:W-:Y:S01]  /*05a0*/  FMUL.FTZ R26, R20, UR4 ;  /* 0x00000004141a7c20 */ /* 0x001fe20008410000 */
[----:B------:R-:W0:Y:S01]  /*05b0*/  I2F.S8 R15, R15 ;  /* 0x0000000f000f7306 */ /* 0x000e220000001400 */
[----:B------:R-:W-:-:S05]  /*05c0*/  F2FP.F16.F32.PACK_AB R20, RZ, R22 ;  /* 0x00000016ff14723e */ /* 0x000fca00000000ff */
[----:B------:R-:W-:Y:S02]  /*05d0*/  HADD2 R21, R5.H1_H1, R20.H0_H0 ;  /* 0x2000001405157230 */ /* 0x000fe40000000c00 */
[----:B-1----:R-:W-:Y:S01]  /*05e0*/  FMUL.FTZ R24, R16, UR4 ;  /* 0x0000000410187c20 */ /* 0x002fe20008410000 */
[----:B------:R-:W-:Y:S02]  /*05f0*/  HADD2.F32 R16, -RZ, R4.H0_H0 ;  /* 0x20000004ff107230 */ /* 0x000fe40000004100 */
[----:B------:R-:W-:Y:S02]  /*0600*/  HADD2 R5, R23.H0_H0, R9.H0_H0 ;  /* 0x2000000917057230 */ /* 0x000fe40000000800 */
[----:B------:R-:W-:Y:S02]  /*0610*/  HADD2.F32 R20, -RZ, R17.H0_H0 ;  /* 0x20000011ff147230 */ /* 0x000fe40000004100 */
[----:B------:R-:W-:Y:S01]  /*0620*/  HADD2 R21, R21.H0_H0, R9.H1_H1 ;  /* 0x3000000915157230 */ /* 0x000fe20000000800 */
[----:B------:R-:W-:Y:S01]  /*0630*/  F2FP.F16.F32.PACK_AB R8, RZ, R24 ;  /* 0x00000018ff08723e */ /* 0x000fe200000000ff */
[----:B------:R-:W-:Y:S01]  /*0640*/  FADD.FTZ R25, RZ, R16 ;  /* 0x00000010ff197221 */ /* 0x000fe20000010000 */
[----:B------:R-:W-:-:S02]  /*0650*/  HADD2 R24, R6.H0_H0, R14.H0_H0 ;  /* 0x2000000e06187230 */ /* 0x000fc40000000800 */
[----:B0-----:R-:W-:Y:S01]  /*0660*/  FMUL.FTZ R22, R15, UR4 ;  /* 0x000000040f167c20 */ /* 0x001fe20008410000 */
[----:B------:R-:W-:Y:S01]  /*0670*/  F2FP.F16.F32.PACK_AB R15, RZ, R26 ;  /* 0x0000001aff0f723e */ /* 0x000fe200000000ff */
[----:B------:R-:W-:Y:S02]  /*0680*/  HADD2.F32 R23, -RZ, R5.H0_H0 ;  /* 0x20000005ff177230 */ /* 0x000fe40000004100 */
[----:B------:R-:W-:Y:S01]  /*0690*/  FADD.FTZ R14, R25, R20 ;  /* 0x00000014190e7221 */ /* 0x000fe20000010000 */
[----:B------:R-:W-:Y:S01]  /*06a0*/  HADD2 R25, R7.H1_H1, R8.H0_H0 ;  /* 0x2000000807197230 */ /* 0x000fe20000000c00 */
[----:B------:R-:W-:Y:S01]  /*06b0*/  F2FP.F16.F32.PACK_AB R22, RZ, R22 ;  /* 0x00000016ff16723e */ /* 0x000fe200000000ff */
[----:B------:R-:W-:Y:S02]  /*06c0*/  HADD2 R15, R6.H1_H1, R15.H0_H0 ;  /* 0x2000000f060f7230 */ /* 0x000fe40000000c00 */
[----:B------:R-:W-:Y:S01]  /*06d0*/  FADD.FTZ R9, R14, R23 ;  /* 0x000000170e097221 */ /* 0x000fe20000010000 */
[----:B------:R-:W-:-:S02]  /*06e0*/  HADD2 R6, R24.H0_H0, R10.H0_H0 ;  /* 0x2000000a18067230 */ /* 0x000fc40000000800 */
[----:B------:R-:W-:Y:S02]  /*06f0*/  HADD2.F32 R24, -RZ, R21.H0_H0 ;  /* 0x20000015ff187230 */ /* 0x000fe40000004100 */
[----:B------:R-:W-:Y:S01]  /*0700*/  HADD2 R14, R7.H0_H0, R22.H0_H0 ;  /* 0x20000016070e7230 */ /* 0x000fe20000000800 */
[----:B------:R-:W0:Y:S01]  /*0710*/  @!P0 MUFU.RCP R13, R34 ;  /* 0x00000022000d8308 */ /* 0x000e220000001000 */
[----:B------:R-:W-:Y:S02]  /*0720*/  HADD2 R22, R15.H0_H0, R10.H1_H1 ;  /* 0x3000000a0f167230 */ /* 0x000fe40000000800 */
[----:B------:R-:W-:Y:S02]  /*0730*/  HADD2.F32 R26, -RZ, R6.H0_H0 ;  /* 0x20000006ff1a7230 */ /* 0x000fe40000004100 */
[----:B------:R-:W-:Y:S01]  /*0740*/  FADD.FTZ R9, R9, R24 ;  /* 0x0000001809097221 */ /* 0x000fe20000010000 */
[----:B------:R-:W-:Y:S01]  /*0750*/  HADD2 R7, R14.H0_H0, R11.H0_H0 ;  /* 0x2000000b0e077230 */ /* 0x000fe20000000800 */
[----:B------:R-:W-:Y:S01]  /*0760*/  UMOV UR4, 0x400 ;  /* 0x0000040000047882 */ /* 0x000fe20000000000 */
[----:B------:R-:W-:-:S02]  /*0770*/  HADD2.F32 R27, -RZ, R22.H0_H0 ;  /* 0x20000016ff1b7230 */ /* 0x000fc40000004100 */
[----:B------:R-:W-:Y:S01]  /*0780*/  FADD.FTZ R8, R9, R26 ;  /* 0x0000001a09087221 */ /* 0x000fe20000010000 */
[----:B------:R-:W-:Y:S02]  /*0790*/  HADD2 R25, R25.H0_H0, R11.H1_H1 ;  /* 0x3000000b19197230 */ /* 0x000fe40000000800 */
[----:B------:R-:W-:Y:S02]  /*07a0*/  HADD2.F32 R29, -RZ, R7.H0_H0 ;  /* 0x20000007ff1d7230 */ /* 0x000fe40000004100 */
[----:B------:R-:W-:Y:S01]  /*07b0*/  FADD.FTZ R8, R8, R27 ;  /* 0x0000001b08087221 */ /* 0x000fe20000010000 */
[----:B------:R-:W-:-:S03]  /*07c0*/  HADD2.F32 R28, -RZ, R25.H0_H0 ;  /* 0x20000019ff1c7230 */ /* 0x000fc60000004100 */
[----:B------:R-:W-:-:S04]  /*07d0*/  FADD.FTZ R9, R8, R29 ;  /* 0x0000001d08097221 */ /* 0x000fc80000010000 */
[----:B------:R-:W-:-:S05]  /*07e0*/  FADD.FTZ R10, R9, R28 ;  /* 0x0000001c090a7221 */ /* 0x000fca0000010000 */
[----:B------:R-:W1:Y:S02]  /*07f0*/  SHFL.BFLY PT, R9, R10, 0x10, 0x1f ;  /* 0x0e001f000a097f89 */ /* 0x000e6400000e0000 */
[----:B-1----:R-:W-:-:S05]  /*0800*/  FADD.FTZ R11, R10, R9 ;  /* 0x000000090a0b7221 */ /* 0x002fca0000010000 */
[----:B------:R-:W1:Y:S02]  /*0810*/  SHFL.BFLY PT, R8, R11, 0x8, 0x1f ;  /* 0x0d001f000b087f89 */ /* 0x000e6400000e0000 */
[----:B-1----:R-:W-:-:S05]  /*0820*/  FADD.FTZ R32, R11, R8 ;  /* 0x000000080b207221 */ /* 0x002fca0000010000 */
[----:B------:R-:W1:Y:S02]  /*0830*/  SHFL.BFLY PT, R9, R32, 0x4, 0x1f ;  /* 0x0c801f0020097f89 */ /* 0x000e6400000e0000 */
[----:B-1----:R-:W-:-:S05]  /*0840*/  FADD.FTZ R33, R32, R9 ;  /* 0x0000000920217221 */ /* 0x002fca0000010000 */
[----:B------:R-:W1:Y:S02]  /*0850*/  SHFL.BFLY PT, R8, R33, 0x2, 0x1f ;  /* 0x0c401f0021087f89 */ /* 0x000e6400000e0000 */
[----:B-1----:R-:W-:Y:S02]  /*0860*/  FADD.FTZ R15, R33, R8 ;  /* 0x00000008210f7221 */ /* 0x002fe40000010000 */
[----:B------:R-:W1:Y:S03]  /*0870*/  LDC.64 R8, c[0x0][0x3a0] ;  /* 0x0000e800ff087b82 */ /* 0x000e660000000a00 */
[----:B------:R-:W2:Y:S01]  /*0880*/  SHFL.BFLY PT, R14, R15, 0x1, 0x1f ;  /* 0x0c201f000f0e7f89 */ /* 0x000ea200000e0000 */
[----:B------:R-:W-:-:S06]  /*0890*/  ULEA UR6, UR5, UR4, 0x18 ;  /* 0x0000000405067291 */ /* 0x000fcc000f8ec0ff */
[----:B------:R-:W-:Y:S01]  /*08a0*/  LEA R32, R3, UR6, 0x2 ;  /* 0x0000000603207c11 */ /* 0x000fe2000f8e10ff */
[----:B-1----:R-:W-:-:S04]  /*08b0*/  IMAD.WIDE.U32 R8, R12, 0x2, R8 ;  /* 0x000000020c087825 */ /* 0x002fc800078e0008 */
[----:B--2---:R-:W-:Y:S02]  /*08c0*/  FADD.FTZ R14, R15, R14 ;  /* 0x0000000e0f0e7221 */ /* 0x004fe40000010000 */
[----:B------:R-:W5:Y:S02]  /*08d0*/  LDG.E.128 R8, desc[UR8][R8.64] ;  /* 0x0000000808087981 */ /* 0x000f64000c1e1d00 */
[----:B0-----:R-:W-:Y:S01]  /*08e0*/  @!P0 FMUL.FTZ R35, R14, R13 ;  /* 0x0000000d0e238220 */ /* 0x001fe20000410000 */
[----:B------:R-:W-:-:S04]  /*08f0*/  IMAD.WIDE.U32 R12, R12, 0x2, R30 ;  /* 0x000000020c0c7825 */ /* 0x000fc800078e001e */
[----:B------:R-:W-:Y:S04]  /*0900*/  @!P0 STS [R32], R35 ;  /* 0x0000002320008388 */ /* 0x000fe80000000800 */
[----:B------:R-:W5:Y:S01]  /*0910*/  LDG.E.128 R12, desc[UR8][R12.64] ;  /* 0x000000080c0c7981 */ /* 0x000f62000c1e1d00 */
[----:B------:R-:W-:Y:S01]  /*0920*/  UIADD3 UR4, UPT, UPT, UR4, 0x10, URZ ;  /* 0x0000001004047890 */ /* 0x000fe2000fffe0ff */
[----:B------:R-:W-:Y:S01]  /*0930*/  BSSY.RECONVERGENT B0, `(.L_x_579) ;  /* 0x000002e000007945 */ /* 0x000fe20003800200 */
[----:B------:R-:W-:Y:S02]  /*0940*/  BAR.SYNC.DEFER_BLOCKING 0x0 ;  /* 0x0000000000007b1d */ /* 0x000fe40000010000 */
[----:B------:R-:W-:-:S04]  /*0950*/  ULEA UR4, UR5, UR4, 0x18 ;  /* 0x0000000405047291 */ /* 0x000fc8000f8ec0ff */
        /* <DEDUP_REMOVED lines=29> */
[----:B------:R-:W-:Y:S01]  /*0b30*/  I2FP.F32.U32 R3, UR7 ;  /* 0x0000000700037c45 */ /* 0x000fe20008201000 */
        /* <DEDUP_REMOVED lines=12> */
[----:B0-----:R0:W-:Y:S02]  /*0c00*/  STS [R31], R30 ;  /* 0x0000001e1f007388 */ /* 0x0011e40000000800 */
.L_x_580:
[----:B------:R-:W-:Y:S05]  /*0c10*/  BSYNC.RECONVERGENT B0 ;  /* 0x0000000000007941 */ /* 0x000fea0003800200 */
.L_x_579:
[----:B------:R-:W-:Y:S01]  /*0c20*/  BAR.SYNC.DEFER_BLOCKING 0x0 ;  /* 0x0000000000007b1d */ /* 0x000fe20000010000 */
[--C-:B-----5:R-:W-:Y:S01]  /*0c30*/  HADD2.F32 R33, -RZ, R8.reuse.H0_H0 ;  /* 0x20000008ff217230 */ /* 0x120fe20000004100 */
[----:B------:R-:W-:Y:S01]  /*0c40*/  PRMT R4, R4, 0x5410, R17 ;  /* 0x0000541004047816 */ /* 0x000fe20000000011 */
[----:B------:R-:W-:Y:S01]  /*0c50*/  HADD2.F32 R8, -RZ, R8.H1_H1 ;  /* 0x30000008ff087230 */ /* 0x000fe20000004100 */
[----:B------:R-:W-:Y:S01]  /*0c60*/  PRMT R5, R5, 0x5410, R21 ;  /* 0x0000541005057816 */ /* 0x000fe20000000015 */
[----:B0-----:R-:W-:Y:S01]  /*0c70*/  HADD2.F32 R30, -RZ, R13.H0_H0 ;  /* 0x2000000dff1e7230 */ /* 0x001fe20000004100 */
[----:B------:R-:W0:Y:S01]  /*0c80*/  LDCU UR4, c[0x0][0x3bc] ;  /* 0x00007780ff0477ac */ /* 0x000e220008000800 */
[----:B------:R-:W-:Y:S02]  /*0c90*/  PRMT R6, R6, 0x5410, R22 ;  /* 0x0000541006067816 */ /* 0x000fe40000000016 */
[----:B------:R-:W-:Y:S01]  /*0ca0*/  PRMT R7, R7, 0x5410, R25 ;  /* 0x0000541007077816 */ /* 0x000fe20000000019 */
[----:B------:R-:W1:Y:S01]  /*0cb0*/  LDCU.64 UR10, c[0x0][0x380] ;  /* 0x00007000ff0a77ac */ /* 0x000e620008000a00 */
[----:B------:R2:W3:Y:S04]  /*0cc0*/  LDS R3, [R32] ;  /* 0x0000000020037984 */ /* 0x0004e80000000800 */
[----:B------:R-:W4:Y:S01]  /*0cd0*/  LDS R31, [R31] ;  /* 0x000000001f1f7984 */ /* 0x000f220000000800 */
[----:B-1----:R-:W-:Y:S01]  /*0ce0*/  IADD3 R2, P0, PT, R2, UR10, RZ ;  /* 0x0000000a02027c10 */ /* 0x002fe2000ff1e0ff */
[----:B--2---:R-:W-:-:S02]  /*0cf0*/  HADD2.F32 R32, -RZ, R11.H1_H1 ;  /* 0x3000000bff207230 */ /* 0x004fc40000004100 */
[--C-:B---3--:R-:W-:Y:S01]  /*0d00*/  FADD.FTZ R16, R16, -R3.reuse ;  /* 0x8000000310107221 */ /* 0x108fe20000010000 */
[--C-:B------:R-:W-:Y:S01]  /*0d10*/  FADD.FTZ R23, R23, -R3.reuse ;  /* 0x8000000317177221 */ /* 0x100fe20000010000 */
[--C-:B------:R-:W-:Y:S01]  /*0d20*/  FADD.FTZ R24, R24, -R3.reuse ;  /* 0x8000000318187221 */ /* 0x100fe20000010000 */
[--C-:B------:R-:W-:Y:S01]  /*0d30*/  FADD.FTZ R26, R26, -R3.reuse ;  /* 0x800000031a1a7221 */ /* 0x100fe20000010000 */
[----:B------:R-:W-:Y:S01]  /*0d40*/  FMUL.FTZ R16, R33, R16 ;  /* 0x0000001021107220 */ /* 0x000fe20000410000 */
[--C-:B------:R-:W-:Y:S01]  /*0d50*/  FADD.FTZ R33, R20, -R3.reuse ;  /* 0x8000000314217221 */ /* 0x100fe20000010000 */
[--C-:B------:R-:W-:Y:S02]  /*0d60*/  HADD2.F32 R20, -RZ, R9.reuse.H0_H0 ;  /* 0x20000009ff147230 */ /* 0x100fe40000004100 */
[--C-:B------:R-:W-:Y:S01]  /*0d70*/  FADD.FTZ R27, R27, -R3.reuse ;  /* 0x800000031b1b7221 */ /* 0x100fe20000010000 */
[----:B------:R-:W-:Y:S02]  /*0d80*/  HADD2.F32 R9, -RZ, R9.H1_H1 ;  /* 0x30000009ff097230 */ /* 0x000fe40000004100 */
[----:B------:R-:W-:Y:S01]  /*0d90*/  FADD.FTZ R29, R29, -R3 ;  /* 0x800000031d1d7221 */ /* 0x000fe20000010000 */
[----:B------:R-:W-:Y:S01]  /*0da0*/  FMUL.FTZ R8, R8, R33 ;  /* 0x0000002108087220 */ /* 0x000fe20000410000 */
[----:B------:R-:W-:Y:S01]  /*0db0*/  FMUL.FTZ R20, R20, R23 ;  /* 0x0000001714147220 */ /* 0x000fe20000410000 */
[----:B------:R-:W-:-:S02]  /*0dc0*/  HADD2.F32 R23, -RZ, R10.H0_H0 ;  /* 0x2000000aff177230 */ /* 0x000fc40000004100 */
[----:B------:R-:W-:Y:S01]  /*0dd0*/  FADD.FTZ R3, R28, -R3 ;  /* 0x800000031c037221 */ /* 0x000fe20000010000 */
[----:B------:R-:W-:Y:S01]  /*0de0*/  FMUL.FTZ R24, R9, R24 ;  /* 0x0000001809187220 */ /* 0x000fe20000410000 */
[--C-:B------:R-:W-:Y:S02]  /*0df0*/  HADD2.F32 R33, -RZ, R12.reuse.H0_H0 ;  /* 0x2000000cff217230 */ /* 0x100fe40000004100 */
[----:B----4-:R-:W-:Y:S01]  /*0e00*/  FFMA.FTZ R20, R31, R20, R30 ;  /* 0x000000141f147223 */ /* 0x010fe2000001001e */
[----:B------:R-:W-:Y:S02]  /*0e10*/  HADD2.F32 R28, -RZ, R11.H0_H0 ;  /* 0x2000000bff1c7230 */ /* 0x000fe40000004100 */
[----:B------:R-:W-:Y:S01]  /*0e20*/  FMUL.FTZ R26, R23, R26 ;  /* 0x0000001a171a7220 */ /* 0x000fe20000410000 */
[----:B------:R-:W-:Y:S02]  /*0e30*/  HADD2.F32 R9, -RZ, R12.H1_H1 ;  /* 0x3000000cff097230 */ /* 0x000fe40000004100 */
[----:B------:R-:W-:Y:S01]  /*0e40*/  FMUL.FTZ R3, R32, R3 ;  /* 0x0000000320037220 */ /* 0x000fe20000410000 */
[----:B------:R-:W-:-:S02]  /*0e50*/  HADD2.F32 R12, -RZ, R13.H1_H1 ;  /* 0x3000000dff0c7230 */ /* 0x000fc40000004100 */
[----:B------:R-:W-:Y:S01]  /*0e60*/  FMUL.FTZ R28, R28, R29 ;  /* 0x0000001d1c1c7220 */ /* 0x000fe20000410000 */
[--C-:B------:R-:W-:Y:S02]  /*0e70*/  HADD2.F32 R11, -RZ, R14.reuse.H0_H0 ;  /* 0x2000000eff0b7230 */ /* 0x100fe40000004100 */
[C---:B------:R-:W-:Y:S01]  /*0e80*/  FFMA.FTZ R8, R31.reuse, R8, R9 ;  /* 0x000000081f087223 */ /* 0x040fe20000010009 */
[----:B------:R-:W-:Y:S02]  /*0e90*/  HADD2.F32 R23, -RZ, R14.H1_H1 ;  /* 0x3000000eff177230 */ /* 0x000fe40000004100 */
[----:B------:R-:W-:Y:S01]  /*0ea0*/  FFMA.FTZ R12, R31, R24, R12 ;  /* 0x000000181f0c7223 */ /* 0x000fe2000001000c */
[----:B------:R-:W-:Y:S02]  /*0eb0*/  HADD2.F32 R10, -RZ, R10.H1_H1 ;  /* 0x3000000aff0a7230 */ /* 0x000fe40000004100 */
[----:B0-----:R-:W-:Y:S01]  /*0ec0*/  FMUL.FTZ R20, R20, UR4 ;  /* 0x0000000414147c20 */ /* 0x001fe20008410000 */
[----:B------:R-:W-:-:S02]  /*0ed0*/  HADD2.F32 R13, -RZ, R15.H0_H0 ;  /* 0x2000000fff0d7230 */ /* 0x000fc40000004100 */
[----:B------:R-:W-:Y:S01]  /*0ee0*/  FMUL.FTZ R9, R12, UR4 ;  /* 0x000000040c097c20 */ /* 0x000fe20008410000 */
[----:B------:R-:W-:Y:S02]  /*0ef0*/  HADD2.F32 R14, -RZ, R15.H1_H1 ;  /* 0x3000000fff0e7230 */ /* 0x000fe40000004100 */
[----:B------:R-:W-:Y:S01]  /*0f00*/  FMUL.FTZ R10, R10, R27 ;  /* 0x0000001b0a0a7220 */ /* 0x000fe20000410000 */
[----:B------:R-:W-:Y:S01]  /*0f10*/  FFMA.FTZ R16, R16, R31, R33 ;  /* 0x0000001f10107223 */ /* 0x000fe20000010021 */
[C---:B------:R-:W-:Y:S01]  /*0f20*/  FFMA.FTZ R13, R31.reuse, R28, R13 ;  /* 0x0000001c1f0d7223 */ /* 0x040fe2000001000d */
[C---:B------:R-:W-:Y:S01]  /*0f30*/  FFMA.FTZ R11, R31.reuse, R26, R11 ;  /* 0x0000001a1f0b7223 */ /* 0x040fe2000001000b */
[C---:B------:R-:W-:Y:S01]  /*0f40*/  FFMA.FTZ R3, R31.reuse, R3, R14 ;  /* 0x000000031f037223 */ /* 0x040fe2000001000e */
[----:B------:R-:W-:Y:S01]  /*0f50*/  FFMA.FTZ R10, R31, R10, R23 ;  /* 0x0000000a1f0a7223 */ /* 0x000fe20000010017 */
[----:B------:R-:W-:Y:S01]  /*0f60*/  FMUL.FTZ R13, R13, UR4 ;  /* 0x000000040d0d7c20 */ /* 0x000fe20008410000 */
[----:B------:R-:W-:Y:S01]  /*0f70*/  F2IP.S8.F32.NTZ R20, R9, R20, RZ ;  /* 0x0000001409147243 */ /* 0x000fe200000014ff */
[----:B------:R-:W-:Y:S01]  /*0f80*/  FMUL.FTZ R12, R3, UR4 ;  /* 0x00000004030c7c20 */ /* 0x000fe20008410000 */
[----:B------:R-:W-:Y:S01]  /*0f90*/  FMUL.FTZ R16, R16, UR4 ;  /* 0x0000000410107c20 */ /* 0x000fe20008410000 */
[----:B------:R-:W-:Y:S01]  /*0fa0*/  FMUL.FTZ R9, R8, UR4 ;  /* 0x0000000408097c20 */ /* 0x000fe20008410000 */
[----:B------:R-:W-:Y:S01]  /*0fb0*/  FMUL.FTZ R11, R11, UR4 ;  /* 0x000000040b0b7c20 */ /* 0x000fe20008410000 */
[----:B------:R-:W-:Y:S01]  /*0fc0*/  FMUL.FTZ R10, R10, UR4 ;  /* 0x000000040a0a7c20 */ /* 0x000fe20008410000 */
[----:B------:R-:W-:-:S02]  /*0fd0*/  F2IP.S8.F32.NTZ R12, R12, R13, RZ ;  /* 0x0000000d0c0c7243 */ /* 0x000fc400000014ff */
[----:B------:R-:W-:Y:S02]  /*0fe0*/  F2IP.S8.F32.NTZ R8, R9, R16, R20 ;  /* 0x0000001009087243 */ /* 0x000fe40000001414 */
[----:B------:R-:W-:Y:S02]  /*0ff0*/  IADD3.X R3, PT, PT, R0, UR11, RZ, P0, !PT ;  /* 0x0000000b00037c10 */ /* 0x000fe400087fe4ff */
[----:B------:R-:W-:-:S05]  /*1000*/  F2IP.S8.F32.NTZ R9, R10, R11, R12 ;  /* 0x0000000b0a097243 */ /* 0x000fca000000140c */
[----:B------:R-:W-:Y:S04]  /*1010*/  STG.E.64 desc[UR8][R2.64], R8 ;  /* 0x0000000802007986 */ /* 0x000fe8000c101b08 */
[----:B------:R-:W-:Y:S01]  /*1020*/  STG.E.128 desc[UR8][R18.64], R4 ;  /* 0x0000000412007986 */ /* 0x000fe2000c101d08 */
[----:B------:R-:W-:Y:S05]  /*1030*/  EXIT ;  /* 0x000000000000794d */ /* 0x000fea0003800000 */
.L_x_581:
        /* <DEDUP_REMOVED lines=12> */
.L_x_622:


//--------------------- .text._ZN17fastertransformer46add_bias_input_layernorm_COL32_int8I_DataTypeOI7__half2EEvPT_PKaS5_PKS2_S7_S7_iiPKfS9_ --------------------------
	.section	.text._ZN17fastertransformer46add_bias_input_layernorm_COL32_int8I_DataTypeOI7__half2EEvPT_PKaS5_PKS2_S7_S7_iiPKfS9_,"ax",@progbits
	.align	128
        .global         _ZN17fastertransformer46add_bias_input_layernorm_COL32_int8I_DataTypeOI7__half2EEvPT_PKaS5_PKS2_S7_S7_iiPKfS9_
        .type           _ZN17fastertransformer46add_bias_input_layernorm_COL32_int8I_DataTypeOI7__half2EEvPT_PKaS5_PKS2_S7_S7_iiPKfS9_,@function
        .size           _ZN17fastertransformer46add_bias_input_layernorm_COL32_int8I_DataTypeOI7__half2EEvPT_PKaS5_PKS2_S7_S7_iiPKfS9_,(.L_x_623 - _ZN17fastertransformer46add_bias_input_layernorm_COL32_int8I_DataTypeOI7__half2EEvPT_PKaS5_PKS2_S7_S7_iiPKfS9_)
        .other          _ZN17fastertransformer46add_bias_input_layernorm_COL32_int8I_DataTypeOI7__half2EEvPT_PKaS5_PKS2_S7_S7_iiPKfS9_,@"STO_CUDA_ENTRY STV_DEFAULT"
_ZN17fastertransformer46add_bias_input_layernorm_COL32_int8I_DataTypeOI7__half2EEvPT_PKaS5_PKS2_S7_S7_iiPKfS9_:
.text._ZN17fastertransformer46add_bias_input_layernorm_COL32_int8I_DataTypeOI7__half2EEvPT_PKaS5_PKS2_S7_S7_iiPKfS9_:
        /* <DEDUP_REMOVED lines=8> */
[----:B------:R-:W1:Y:S01]  /*0080*/  LDCU.64 UR8, c[0x0][0x358] ;  /* 0x00006b00ff0877ac */ /* 0x000e620008000a00 */
[C---:B0-----:R-:W-:Y:S01]  /*0090*/  SHF.L.U32 R0, R2.reuse, 0x1, RZ ;  /* 0x0000000102007819 */ /* 0x041fe200000006ff */
[----:B--2---:R-:W-:Y:S01]  /*00a0*/  IMAD.WIDE.U32 R8, R2, 0x4, R8 ;  /* 0x0000000402087825 */ /* 0x004fe200078e0008 */
[----:B-1----:R-:W2:Y:S02]  /*00b0*/  LDG.E.CONSTANT R6, desc[UR8][R6.64] ;  /* 0x0000000806067981 */ /* 0x002ea4000c1e9900 */
[----:B------:R-:W-:-:S02]  /*00c0*/  LOP3.LUT R3, R0, 0x1e, RZ, 0xc0, !PT ;  /* 0x0000001e00037812 */ /* 0x000fc400078ec0ff */
[----:B------:R-:W-:Y:S01]  /*00d0*/  LOP3.LUT R0, R0, 0x7e0, RZ, 0xc0, !PT ;  /* 0x000007e000007812 */ /* 0x000fe200078ec0ff */
[----:B------:R-:W2:Y:S01]  /*00e0*/  LDG.E.CONSTANT R8, desc[UR8][R8.64] ;  /* 0x0000000808087981 */ /* 0x000ea2000c1e9900 */
[----:B---3--:R-:W-:Y:S02]  /*00f0*/  LEA R3, R4, R3, 0x5 ;  /* 0x0000000304037211 */ /* 0x008fe400078e28ff */
[----:B------:R-:W0:Y:S03]  /*0100*/  LDC.64 R4, c[0x0][0x3b8] ;  /* 0x0000ee00ff047b82 */ /* 0x000e260000000a00 */
[----:B------:R-:W-:-:S05]  /*0110*/  IMAD R0, R0, UR4, R3 ;  /* 0x0000000400007c24 */ /* 0x000fca000f8e0203 */
[C---:B----4-:R-:W-:Y:S02]  /*0120*/  IADD3 R12, P1, PT, R0.reuse, UR10, RZ ;  /* 0x0000000a000c7c10 */ /* 0x050fe4000ff3e0ff */
[----:B-----5:R-:W-:Y:S02]  /*0130*/  IADD3 R10, P0, PT, R0, UR6, RZ ;  /* 0x00000006000a7c10 */ /* 0x020fe4000ff1e0ff */
[----:B------:R-:W-:Y:S02]  /*0140*/  IADD3.X R13, PT, PT, RZ, UR11, RZ, P1, !PT ;  /* 0x0000000bff0d7c10 */ /* 0x000fe40008ffe4ff */
[----:B------:R-:W-:-:S04]  /*0150*/  IADD3.X R11, PT, PT, RZ, UR7, RZ, P0, !PT ;  /* 0x00000007ff0b7c10 */ /* 0x000fc800087fe4ff */
[----:B------:R2:W3:Y:S04]  /*0160*/  LDG.E.S16.CONSTANT R13, desc[UR8][R12.64] ;  /* 0x000000080c0d7981 */ /* 0x0004e8000c1e9700 */
[----:B------:R-:W4:Y:S04]  /*0170*/  LDG.E.S16.CONSTANT R11, desc[UR8][R10.64] ;  /* 0x000000080a0b7981 */ /* 0x000f28000c1e9700 */
[----:B0-----:R-:W5:Y:S01]  /*0180*/  LDG.E.CONSTANT R4, desc[UR8][R4.64] ;  /* 0x0000000804047981 */ /* 0x001f62000c1e9900 */
[----:B------:R-:W0:Y:S01]  /*0190*/  LDCU UR4, c[0x0][0x360] ;  /* 0x00006c00ff0477ac */ /* 0x000e220008000800 */
[----:B------:R-:W1:Y:S01]  /*01a0*/  S2UR UR6, SR_CgaCtaId ;  /* 0x00000000000679c3 */ /* 0x000e620000008800 */
[--C-:B--2---:R-:W-:Y:S01]  /*01b0*/  HADD2.F32 R12, -RZ, R8.reuse.H1_H1 ;  /* 0x30000008ff0c7230 */ /* 0x104fe20000004100 */
[----:B---3--:R-:W2:Y:S08]  /*01c0*/  I2F.S8 R15, R13 ;  /* 0x0000000d000f7306 */ /* 0x008eb00000001400 */
[----:B------:R-:W3:Y:S08]  /*01d0*/  I2F.S8 R19, R13.B1 ;  /* 0x1000000d00137306 */ /* 0x000ef00000001400 */
[----:B----4-:R-:W5:Y:S08]  /*01e0*/  I2F.S8 R3, R11 ;  /* 0x0000000b00037306 */ /* 0x010f700000001400 */
[----:B------:R-:W4:Y:S01]  /*01f0*/  I2F.S8 R17, R11.B1 ;  /* 0x1000000b00117306 */ /* 0x000f220000001400 */
[C---:B--2---:R-:W-:Y:S01]  /*0200*/  FMUL.FTZ R15, R6.reuse, R15 ;  /* 0x0000000f060f7220 */ /* 0x044fe20000410000 */
[----:B---3--:R-:W-:Y:S01]  /*0210*/  FMUL.FTZ R10, R6, R19 ;  /* 0x00000013060a7220 */ /* 0x008fe20000410000 */
[----:B------:R-:W-:-:S02]  /*0220*/  HADD2.F32 R6, -RZ, R8.H0_H0 ;  /* 0x20000008ff067230 */ /* 0x000fc40000004100 */
[C---:B-----5:R-:W-:Y:S01]  /*0230*/  FFMA.FTZ R3, R4.reuse, R3, R15 ;  /* 0x0000000304037223 */ /* 0x060fe2000001000f */
[----:B----4-:R-:W-:-:S03]  /*0240*/  FFMA.FTZ R5, R4, R17, R10 ;  /* 0x0000001104057223 */ /* 0x010fc6000001000a */
[----:B------:R-:W-:Y:S01]  /*0250*/  FADD.FTZ R4, R3, R6 ;  /* 0x0000000603047221 */ /* 0x000fe20000010000 */
[----:B------:R-:W-:-:S04]  /*0260*/  FADD.FTZ R5, R5, R12 ;  /* 0x0000000c05057221 */ /* 0x000fc80000010000 */
        /* <DEDUP_REMOVED lines=46> */
[----:B------:R-:W-:-:S04]  /*0550*/  FMUL.FTZ R11, R5, R5 ;  /* 0x00000005050b7220 */ /* 0x000fc80000410000 */
[----:B------:R-:W-:-:S05]  /*0560*/  FFMA.FTZ R12, R4, R4, R11 ;  /* 0x00000004040c7223 */ /* 0x000fca000001000b */
        /* <DEDUP_REMOVED lines=14> */
[----:B------:R0:W3:Y:S04]  /*0650*/  LDG.E.CONSTANT R8, desc[UR8][R8.64] ;  /* 0x0000000808087981 */ /* 0x0000e8000c1e9900 */
[----:B------:R1:W4:Y:S01]  /*0660*/  LDG.E.CONSTANT R2, desc[UR8][R10.64] ;  /* 0x000000080a027981 */ /* 0x000322000c1e9900 */
[----:B--2---:R-:W-:Y:S01]  /*0670*/  FADD.FTZ R12, R16, R13 ;  /* 0x0000000d100c7221 */ /* 0x004fe20000010000 */
[----:B------:R-:W-:Y:S01]  /*0680*/  MOV R3, RZ ;  /* 0x000000ff00037202 */ /* 0x000fe20000000f00 */
[----:B------:R-:W2:Y:S03]  /*0690*/  @!P1 LDC R13, c[0x0][0x3b4] ;  /* 0x0000ed00ff0d9b82 */ /* 0x000ea60000000800 */
[----:B------:R-:W-:Y:S05]  /*06a0*/  @!P2 STS [R7], R12 ;  /* 0x0000000c0700a388 */ /* 0x000fea0000000800 */
[----:B------:R-:W-:Y:S06]  /*06b0*/  BAR.SYNC.DEFER_BLOCKING 0x0 ;  /* 0x0000000000007b1d */ /* 0x000fec0000010000 */
[----:B------:R-:W5:Y:S04]  /*06c0*/  @P0 LDS R3, [R6] ;  /* 0x0000000006030984 */ /* 0x000f680000000800 */
[----:B-----5:R-:W5:Y:S02]  /*06d0*/  SHFL.BFLY PT, R14, R3, 0x10, 0x1f ;  /* 0x0e001f00030e7f89 */ /* 0x020f6400000e0000 */
[----:B-----5:R-:W-:-:S05]  /*06e0*/  FADD.FTZ R14, R14, R3 ;  /* 0x000000030e0e7221 */ /* 0x020fca0000010000 */
[----:B0-----:R-:W0:Y:S02]  /*06f0*/  SHFL.BFLY PT, R9, R14, 0x8, 0x1f ;  /* 0x0d001f000e097f89 */ /* 0x001e2400000e0000 */
[----:B0-----:R-:W-:-:S05]  /*0700*/  FADD.FTZ R9, R14, R9 ;  /* 0x000000090e097221 */ /* 0x001fca0000010000 */
[----:B-1----:R-:W0:Y:S02]  /*0710*/  SHFL.BFLY PT, R10, R9, 0x4, 0x1f ;  /* 0x0c801f00090a7f89 */ /* 0x002e2400000e0000 */
[----:B0-----:R-:W-:-:S05]  /*0720*/  FADD.FTZ R10, R9, R10 ;  /* 0x0000000a090a7221 */ /* 0x001fca0000010000 */
[----:B------:R-:W0:Y:S01]  /*0730*/  SHFL.BFLY PT, R11, R10, 0x2, 0x1f ;  /* 0x0c401f000a0b7f89 */ /* 0x000e2200000e0000 */
[----:B--2---:R-:W-:-:S04]  /*0740*/  @!P1 I2FP.F32.S32 R15, R13 ;  /* 0x0000000d000f9245 */ /* 0x004fc80000201400 */
[----:B------:R-:W1:Y:S01]  /*0750*/  @!P1 MUFU.RCP R6, R15 ;  /* 0x0000000f00069308 */ /* 0x000e620000001000 */
[----:B0-----:R-:W-:-:S05]  /*0760*/  FADD.FTZ R11, R10, R11 ;  /* 0x0000000b0a0b7221 */ /* 0x001fca0000010000 */
[----:B------:R-:W0:Y:S02]  /*0770*/  SHFL.BFLY PT, R12, R11, 0x1, 0x1f ;  /* 0x0c201f000b0c7f89 */ /* 0x000e2400000e0000 */
[----:B0-----:R-:W-:-:S04]  /*0780*/  FADD.FTZ R3, R11, R12 ;  /* 0x0000000c0b037221 */ /* 0x001fc80000010000 */
[----:B-1----:R-:W-:Y:S02]  /*0790*/  @!P1 FFMA.FTZ R3, R3, R6, 9.9999999747524270788e-07 ;  /* 0x358637bd03039423 */ /* 0x002fe40000010006 */
[----:B------:R-:W0:Y:S04]  /*07a0*/  LDC.64 R6, c[0x0][0x380] ;  /* 0x0000e000ff067b82 */ /* 0x000e280000000a00 */
[----:B------:R-:W1:Y:S02]  /*07b0*/  @!P1 MUFU.RSQ R3, R3 ;  /* 0x0000000300039308 */ /* 0x000e640000001400 */
[----:B-1----:R1:W-:Y:S02]  /*07c0*/  @!P1 STS [UR4+0x4], R3 ;  /* 0x00000403ff009988 */ /* 0x0023e40008000804 */
[----:B------:R-:W-:Y:S06]  /*07d0*/  BAR.SYNC.DEFER_BLOCKING 0x0 ;  /* 0x0000000000007b1d */ /* 0x000fec0000010000 */
[----:B------:R-:W2:Y:S01]  /*07e0*/  LDS R9, [UR4+0x4] ;  /* 0x00000404ff097984 */ /* 0x000ea20008000800 */
[----:B-1----:R-:W-:Y:S01]  /*07f0*/  SHF.R.U32.HI R3, RZ, 0x1, R0 ;  /* 0x00000001ff037819 */ /* 0x002fe20000011600 */
[----:B---3--:R-:W-:-:S02]  /*0800*/  HADD2.F32 R11, -RZ, R8.H0_H0 ;  /* 0x20000008ff0b7230 */ /* 0x008fc40000004100 */
[----:B------:R-:W-:Y:S02]  /*0810*/  HADD2.F32 R8, -RZ, R8.H1_H1 ;  /* 0x30000008ff087230 */ /* 0x000fe40000004100 */
[--C-:B----4-:R-:W-:Y:S02]  /*0820*/  HADD2.F32 R13, -RZ, R2.reuse.H0_H0 ;  /* 0x20000002ff0d7230 */ /* 0x110fe40000004100 */
[----:B------:R-:W-:Y:S02]  /*0830*/  HADD2.F32 R2, -RZ, R2.H1_H1 ;  /* 0x30000002ff027230 */ /* 0x000fe40000004100 */
[----:B0-----:R-:W-:-:S04]  /*0840*/  IMAD.WIDE.U32 R6, R3, 0x4, R6 ;  /* 0x0000000403067825 */ /* 0x001fc800078e0006 */
[-C--:B--2---:R-:W-:Y:S01]  /*0850*/  FMUL.FTZ R4, R4, R9.reuse ;  /* 0x0000000904047220 */ /* 0x084fe20000410000 */
[----:B------:R-:W-:-:S03]  /*0860*/  FMUL.FTZ R5, R5, R9 ;  /* 0x0000000905057220 */ /* 0x000fc60000410000 */
[----:B------:R-:W-:Y:S01]  /*0870*/  FFMA.FTZ R4, R4, R13, R11 ;  /* 0x0000000d04047223 */ /* 0x000fe2000001000b */
[----:B------:R-:W-:-:S05]  /*0880*/  FFMA.FTZ R5, R5, R2, R8 ;  /* 0x0000000205057223 */ /* 0x000fca0000010008 */
[----:B------:R-:W-:-:S05]  /*0890*/  F2FP.F16.F32.PACK_AB R5, R5, R4 ;  /* 0x000000040505723e */ /* 0x000fca00000000ff */
[----:B------:R-:W-:Y:S01]  /*08a0*/  STG.E desc[UR8][R6.64], R5 ;  /* 0x0000000506007986 */ /* 0x000fe2000c101908 */
[----:B------:R-:W-:Y:S05]  /*08b0*/  EXIT ;  /* 0x000000000000794d */ /* 0x000fea0003800000 */
.L_x_582:
        /* <DEDUP_REMOVED lines=12> */
.L_x_623:


//--------------------- .text._ZN17fastertransformer37add_bias_input_layernorm_COL32_int8IOI7__half2EEvPaPKaS4_PKT_S7_S7_iiPKfS9_S9_ --------------------------
	.section	.text._ZN17fastertransformer37add_bias_input_layernorm_COL32_int8IOI7__half2EEvPaPKaS4_PKT_S7_S7_iiPKfS9_S9_,"ax",@progbits
	.align	128
        .global         _ZN17fastertransformer37add_bias_input_layernorm_COL32_int8IOI7__half2EEvPaPKaS4_PKT_S7_S7_iiPKfS9_S9_
        .type           _ZN17fastertransformer37add_bias_input_layernorm_COL32_int8IOI7__half2EEvPaPKaS4_PKT_S7_S7_iiPKfS9_S9_,@function
        .size           _ZN17fastertransformer37add_bias_input_layernorm_COL32_int8IOI7__half2EEvPaPKaS4_PKT_S7_S7_iiPKfS9_S9_,(.L_x_624 - _ZN17fastertransformer37add_bias_input_layernorm_COL32_int8IOI7__half2EEvPaPKaS4_PKT_S7_S7_iiPKfS9_S9_)
        .other          _ZN17fastertransformer37add_bias_input_layernorm_COL32_int8IOI7__half2EEvPaPKaS4_PKT_S7_S7_iiPKfS9_S9_,@"STO_CUDA_ENTRY STV_DEFAULT"
_ZN17fastertransformer37add_bias_input_layernorm_COL32_int8IOI7__half2EEvPaPKaS4_PKT_S7_S7_iiPKfS9_S9_:
.text._ZN17fastertransformer37add_bias_input_layernorm_COL32_int8IOI7__half2EEvPaPKaS4_PKT_S7_S7_iiPKfS9_S9_:
        /* <DEDUP_REMOVED lines=9> */
[----:B0-----:R-:W-:-:S02]  /*0090*/  SHF.L.U32 R0, R7, 0x2, RZ ;  /* 0x0000000207007819 */ /* 0x001fc400000006ff */
[----:B------:R-:W-:Y:S01]  /*00a0*/  SHF.L.U32 R6, R7, 0x1, RZ ;  /* 0x0000000107067819 */ /* 0x000fe200000006ff */
[----:B-1----:R-:W2:Y:S01]  /*00b0*/  LDG.E.CONSTANT R8, desc[UR8][R8.64] ;  /* 0x0000000808087981 */ /* 0x002ea2000c1e9900 */
[C---:B------:R-:W-:Y:S02]  /*00c0*/  LOP3.LUT R2, R0.reuse, 0x1c, RZ, 0xc0, !PT ;  /* 0x0000001c00027812 */ /* 0x040fe400078ec0ff */
[----:B------:R-:W-:Y:S02]  /*00d0*/  LOP3.LUT R0, R0, 0xfe0, RZ, 0xc0, !PT ;  /* 0x00000fe000007812 */ /* 0x000fe400078ec0ff */
[----:B---3--:R-:W-:-:S05]  /*00e0*/  LEA R3, R3, R2, 0x5 ;  /* 0x0000000203037211 */ /* 0x008fca00078e28ff */
[----:B------:R-:W-:Y:S02]  /*00f0*/  IMAD R0, R0, UR4, R3 ;  /* 0x0000000400007c24 */ /* 0x000fe4000f8e0203 */
[----:B------:R-:W0:Y:S03]  /*0100*/  LDC.64 R2, c[0x0][0x3b8] ;  /* 0x0000ee00ff027b82 */ /* 0x000e260000000a00 */
[C---:B----4-:R-:W-:Y:S02]  /*0110*/  IADD3 R14, P1, PT, R0.reuse, UR10, RZ ;  /* 0x0000000a000e7c10 */ /* 0x050fe4000ff3e0ff */
[----:B-----5:R-:W-:Y:S02]  /*0120*/  IADD3 R12, P0, PT, R0, UR6, RZ ;  /* 0x00000006000c7c10 */ /* 0x020fe4000ff1e0ff */
[----:B------:R-:W-:Y:S02]  /*0130*/  IADD3.X R15, PT, PT, RZ, UR11, RZ, P1, !PT ;  /* 0x0000000bff0f7c10 */ /* 0x000fe40008ffe4ff */
[----:B------:R-:W-:-:S03]  /*0140*/  IADD3.X R13, PT, PT, RZ, UR7, RZ, P0, !PT ;  /* 0x00000007ff0d7c10 */ /* 0x000fc600087fe4ff */
[----:B------:R-:W3:Y:S04]  /*0150*/  LDG.E.CONSTANT R22, desc[UR8][R14.64] ;  /* 0x000000080e167981 */ /* 0x000ee8000c1e9900 */
[----:B------:R1:W4:Y:S01]  /*0160*/  LDG.E.CONSTANT R21, desc[UR8][R12.64] ;  /* 0x000000080c157981 */ /* 0x000322000c1e9900 */
[----:B--2---:R-:W-:-:S05]  /*0170*/  IMAD.WIDE.U32 R10, R6, 0x4, R10 ;  /* 0x00000004060a7825 */ /* 0x004fca00078e000a */
[----:B------:R-:W2:Y:S04]  /*0180*/  LDG.E.CONSTANT R16, desc[UR8][R10.64] ;  /* 0x000000080a107981 */ /* 0x000ea8000c1e9900 */
[----:B0-----:R2:W5:Y:S04]  /*0190*/  LDG.E.CONSTANT R4, desc[UR8][R2.64] ;  /* 0x0000000802047981 */ /* 0x001568000c1e9900 */
[----:B------:R-:W5:Y:S01]  /*01a0*/  LDG.E.CONSTANT R5, desc[UR8][R10.64+0x4] ;  /* 0x000004080a057981 */ /* 0x000f62000c1e9900 */
[----:B------:R-:W0:Y:S01]  /*01b0*/  LDCU UR4, c[0x0][0x360] ;  /* 0x00006c00ff0477ac */ /* 0x000e220008000800 */
[----:B------:R-:W0:Y:S01]  /*01c0*/  S2UR UR6, SR_CgaCtaId ;  /* 0x00000000000679c3 */ /* 0x000e220000008800 */
[----:B---3--:R-:W3:Y:S08]  /*01d0*/  I2F.S8 R17, R22 ;  /* 0x0000001600117306 */ /* 0x008ef00000001400 */
[----:B-1----:R-:W1:Y:S08]  /*01e0*/  I2F.S8 R13, R22.B1 ;  /* 0x10000016000d7306 */ /* 0x002e700000001400 */
[----:B----4-:R-:W-:Y:S08]  /*01f0*/  I2F.S8 R18, R21 ;  /* 0x0000001500127306 */ /* 0x010ff00000001400 */
[----:B------:R-:W4:Y:S08]  /*0200*/  I2F.S8 R15, R22.B2 ;  /* 0x20000016000f7306 */ /* 0x000f300000001400 */
[----:B------:R-:W0:Y:S08]  /*0210*/  I2F.S8 R20, R21.B1 ;  /* 0x1000001500147306 */ /* 0x000e300000001400 */
[----:B------:R-:W0:Y:S01]  /*0220*/  I2F.S8 R19, R22.B3 ;  /* 0x3000001600137306 */ /* 0x000e220000001400 */
[----:B---3--:R-:W-:-:S07]  /*0230*/  FMUL.FTZ R17, R8, R17 ;  /* 0x0000001108117220 */ /* 0x008fce0000410000 */
[----:B------:R-:W3:Y:S01]  /*0240*/  I2F.S8 R12, R21.B2 ;  /* 0x20000015000c7306 */ /* 0x000ee20000001400 */
[----:B-1----:R-:W-:-:S07]  /*0250*/  FMUL.FTZ R13, R8, R13 ;  /* 0x0000000d080d7220 */ /* 0x002fce0000410000 */
[----:B------:R-:W1:Y:S01]  /*0260*/  I2F.S8 R14, R21.B3 ;  /* 0x30000015000e7306 */ /* 0x000e620000001400 */
[--C-:B--2---:R-:W-:Y:S02]  /*0270*/  HADD2.F32 R3, -RZ, R16.reuse.H0_H0 ;  /* 0x20000010ff037230 */ /* 0x104fe40000004100 */
[----:B----4-:R-:W-:Y:S01]  /*0280*/  FMUL.FTZ R15, R8, R15 ;  /* 0x0000000f080f7220 */ /* 0x010fe20000410000 */
[C---:B-----5:R-:W-:Y:S01]  /*0290*/  FFMA.FTZ R2, R4.reuse, R18, R17 ;  /* 0x0000001204027223 */ /* 0x060fe20000010011 */
[----:B------:R-:W-:Y:S02]  /*02a0*/  HADD2.F32 R16, -RZ, R16.H1_H1 ;  /* 0x30000010ff107230 */ /* 0x000fe40000004100 */
[----:B0-----:R-:W-:Y:S01]  /*02b0*/  FFMA.FTZ R13, R4, R20, R13 ;  /* 0x00000014040d7223 */ /* 0x001fe2000001000d */
[----:B------:R-:W-:Y:S01]  /*02c0*/  FMUL.FTZ R19, R8, R19 ;  /* 0x0000001308137220 */ /* 0x000fe20000410000 */
[--C-:B------:R-:W-:Y:S02]  /*02d0*/  HADD2.F32 R9, -RZ, R5.reuse.H0_H0 ;  /* 0x20000005ff097230 */ /* 0x100fe40000004100 */
[----:B---3--:R-:W-:Y:S01]  /*02e0*/  FFMA.FTZ R12, R4, R12, R15 ;  /* 0x0000000c040c7223 */ /* 0x008fe2000001000f */
[----:B------:R-:W-:Y:S01]  /*02f0*/  FADD.FTZ R2, R2, R3 ;  /* 0x0000000302027221 */ /* 0x000fe20000010000 */
[----:B------:R-:W-:Y:S01]  /*0300*/  FADD.FTZ R3, R13, R16 ;  /* 0x000000100d037221 */ /* 0x000fe20000010000 */
[----:B------:R-:W-:-:S02]  /*0310*/  HADD2.F32 R5, -RZ, R5.H1_H1 ;  /* 0x30000005ff057230 */ /* 0x000fc40000004100 */
[----:B-1----:R-:W-:Y:S01]  /*0320*/  FFMA.FTZ R14, R4, R14, R19 ;  /* 0x0000000e040e7223 */ /* 0x002fe20000010013 */
        /* <DEDUP_REMOVED lines=45> */
[----:B------:R0:W-:Y:S01]  /*0600*/  @!P1 STS [UR4], R17 ;  /* 0x00000011ff009988 */ /* 0x0001e20008000804 */
[----:B------:R-:W-:Y:S08]  /*0610*/  BAR.SYNC.DEFER_BLOCKING 0x0 ;  /* 0x0000000000007b1d */ /* 0x000ff00000010000 */
[----:B0-----:R-:W0:Y:S01]  /*0620*/  LDC.64 R16, c[0x0][0x3a8] ;  /* 0x0000ea00ff107b82 */ /* 0x001e220000000a00 */
        /* <DEDUP_REMOVED lines=12> */
[----:B-1----:R-:W-:Y:S02]  /*06f0*/  FADD.FTZ R19, R18, R3 ;  /* 0x0000000312137221 */ /* 0x002fe40000010000 */
[----:B------:R-:W1:Y:S03]  /*0700*/  LDC.64 R2, c[0x0][0x3a0] ;  /* 0x0000e800ff027b82 */ /* 0x000e660000000a00 */
[----:B------:R-:W2:Y:S02]  /*0710*/  SHFL.BFLY PT, R20, R19, 0x4, 0x1f ;  /* 0x0c801f0013147f89 */ /* 0x000ea400000e0000 */
[----:B--2---:R-:W-:-:S03]  /*0720*/  FADD.FTZ R20, R19, R20 ;  /* 0x0000001413147221 */ /* 0x004fc60000010000 */
[----:B------:R-:W2:Y:S02]  /*0730*/  LDC.64 R4, c[0x0][0x3c8] ;  /* 0x0000f200ff047b82 */ /* 0x000ea40000000a00 */
[----:B------:R-:W3:Y:S01]  /*0740*/  SHFL.BFLY PT, R21, R20, 0x2, 0x1f ;  /* 0x0c401f0014157f89 */ /* 0x000ee200000e0000 */
[----:B------:R-:W-:Y:S01]  /*0750*/  ISETP.NE.AND P2, PT, R8, RZ, PT ;  /* 0x000000ff0800720c */ /* 0x000fe20003f45270 */
[----:B-1----:R-:W-:-:S04]  /*0760*/  IMAD.WIDE.U32 R2, R6, 0x4, R2 ;  /* 0x0000000406027825 */ /* 0x002fc800078e0002 */
[----:B------:R-:W1:Y:S01]  /*0770*/  @!P1 LDC R19, c[0x0][0x3b4] ;  /* 0x0000ed00ff139b82 */ /* 0x000e620000000800 */
[----:B--2---:R2:W4:Y:S01]  /*0780*/  LDG.E.CONSTANT R4, desc[UR8][R4.64] ;  /* 0x0000000804047981 */ /* 0x004522000c1e9900 */
[----:B---3--:R-:W-:Y:S01]  /*0790*/  FADD.FTZ R21, R20, R21 ;  /* 0x0000001514157221 */ /* 0x008fe20000010000 */
[----:B0-----:R-:W-:Y:S02]  /*07a0*/  IMAD.WIDE.U32 R6, R6, 0x4, R16 ;  /* 0x0000000406067825 */ /* 0x001fe400078e0010 */
[----:B------:R-:W3:Y:S04]  /*07b0*/  LDG.E.CONSTANT R15, desc[UR8][R2.64] ;  /* 0x00000008020f7981 */ /* 0x000ee8000c1e9900 */
[----:B------:R-:W0:Y:S04]  /*07c0*/  SHFL.BFLY PT, R22, R21, 0x1, 0x1f ;  /* 0x0c201f0015167f89 */ /* 0x000e2800000e0000 */
[----:B------:R-:W5:Y:S04]  /*07d0*/  LDG.E.CONSTANT R16, desc[UR8][R6.64] ;  /* 0x0000000806107981 */ /* 0x000f68000c1e9900 */
[----:B------:R1:W4:Y:S04]  /*07e0*/  LDG.E.CONSTANT R17, desc[UR8][R2.64+0x4] ;  /* 0x0000040802117981 */ /* 0x000328000c1e9900 */
[----:B------:R1:W4:Y:S01]  /*07f0*/  LDG.E.CONSTANT R18, desc[UR8][R6.64+0x4] ;  /* 0x0000040806127981 */ /* 0x000322000c1e9900 */
[----:B0-----:R-:W-:-:S05]  /*0800*/  FADD.FTZ R22, R21, R22 ;  /* 0x0000001615167221 */ /* 0x001fca0000010000 */
[----:B------:R-:W-:Y:S01]  /*0810*/  @!P2 STS [R9], R22 ;  /* 0x000000160900a388 */ /* 0x000fe20000000800 */
[----:B------:R-:W-:Y:S01]  /*0820*/  HFMA2 R8, -RZ, RZ, 0, 0 ;  /* 0x00000000ff087431 */ /* 0x000fe200000001ff */
[----:B------:R-:W-:Y:S06]  /*0830*/  BAR.SYNC.DEFER_BLOCKING 0x0 ;  /* 0x0000000000007b1d */ /* 0x000fec0000010000 */
[----:B------:R-:W2:Y:S04]  /*0840*/  @P0 LDS R8, [R10] ;  /* 0x000000000a080984 */ /* 0x000ea80000000800 */
[----:B--2---:R-:W0:Y:S02]  /*0850*/  SHFL.BFLY PT, R5, R8, 0x10, 0x1f ;  /* 0x0e001f0008057f89 */ /* 0x004e2400000e0000 */
[----:B0-----:R-:W-:-:S05]  /*0860*/  FADD.FTZ R5, R5, R8 ;  /* 0x0000000805057221 */ /* 0x001fca0000010000 */
[----:B-1----:R-:W0:Y:S02]  /*0870*/  SHFL.BFLY PT, R2, R5, 0x8, 0x1f ;  /* 0x0d001f0005027f89 */ /* 0x002e2400000e0000 */
[----:B0-----:R-:W-:-:S05]  /*0880*/  FADD.FTZ R2, R5, R2 ;  /* 0x0000000205027221 */ /* 0x001fca0000010000 */
[----:B------:R-:W0:Y:S02]  /*0890*/  SHFL.BFLY PT, R3, R2, 0x4, 0x1f ;  /* 0x0c801f0002037f89 */ /* 0x000e2400000e0000 */
        /* <DEDUP_REMOVED lines=12> */
[----:B---3--:R-:W-:-:S02]  /*0960*/  HADD2.F32 R3, -RZ, R15.H0_H0 ;  /* 0x2000000fff037230 */ /* 0x008fc40000004100 */
[----:B------:R-:W-:Y:S02]  /*0970*/  HADD2.F32 R6, -RZ, R15.H1_H1 ;  /* 0x3000000fff067230 */ /* 0x000fe40000004100 */
[--C-:B-----5:R-:W-:Y:S02]  /*0980*/  HADD2.F32 R7, -RZ, R16.reuse.H0_H0 ;  /* 0x20000010ff077230 */ /* 0x120fe40000004100 */
[----:B------:R-:W-:Y:S02]  /*0990*/  HADD2.F32 R16, -RZ, R16.H1_H1 ;  /* 0x30000010ff107230 */ /* 0x000fe40000004100 */
[--C-:B----4-:R-:W-:Y:S02]  /*09a0*/  HADD2.F32 R8, -RZ, R17.reuse.H0_H0 ;  /* 0x20000011ff087230 */ /* 0x110fe40000004100 */
[----:B------:R-:W-:Y:S02]  /*09b0*/  HADD2.F32 R17, -RZ, R17.H1_H1 ;  /* 0x30000011ff117230 */ /* 0x000fe40000004100 */
[----:B------:R-:W-:-:S02]  /*09c0*/  HADD2.F32 R10, -RZ, R18.H0_H0 ;  /* 0x20000012ff0a7230 */ /* 0x000fc40000004100 */
[----:B0-----:R-:W-:Y:S02]  /*09d0*/  HADD2.F32 R5, -RZ, R18.H1_H1 ;  /* 0x30000012ff057230 */ /* 0x001fe40000004100 */
[-C--:B-1----:R-:W-:Y:S01]  /*09e0*/  FMUL.FTZ R12, R12, R2.reuse ;  /* 0x000000020c0c7220 */ /* 0x082fe20000410000 */
[-C--:B------:R-:W-:Y:S01]  /*09f0*/  FMUL.FTZ R11, R11, R2.reuse ;  /* 0x000000020b0b7220 */ /* 0x080fe20000410000 */
[-C--:B------:R-:W-:Y:S01]  /*0a00*/  FMUL.FTZ R13, R13, R2.reuse ;  /* 0x000000020d0d7220 */ /* 0x080fe20000410000 */
[----:B------:R-:W-:Y:S01]  /*0a10*/  FMUL.FTZ R2, R14, R2 ;  /* 0x000000020e027220 */ /* 0x000fe20000410000 */
[----:B------:R-:W-:Y:S01]  /*0a20*/  FFMA.FTZ R3, R12, R3, R7 ;  /* 0x000000030c037223 */ /* 0x000fe20000010007 */
[----:B------:R-:W-:Y:S01]  /*0a30*/  FFMA.FTZ R11, R11, R6, R16 ;  /* 0x000000060b0b7223 */ /* 0x000fe20000010010 */
[----:B------:R-:W-:Y:S01]  /*0a40*/  FFMA.FTZ R13, R13, R8, R10 ;  /* 0x000000080d0d7223 */ /* 0x000fe2000001000a */
[----:B------:R-:W-:Y:S01]  /*0a50*/  FFMA.FTZ R5, R2, R17, R5 ;  /* 0x0000001102057223 */ /* 0x000fe20000010005 */
[C---:B------:R-:W-:Y:S01]  /*0a60*/  FMUL.FTZ R3, R4.reuse, R3 ;  /* 0x0000000304037220 */ /* 0x040fe20000410000 */
[C---:B------:R-:W-:Y:S01]  /*0a70*/  FMUL.FTZ R11, R4.reuse, R11 ;  /* 0x0000000b040b7220 */ /* 0x040fe20000410000 */
[C---:B------:R-:W-:Y:S01]  /*0a80*/  FMUL.FTZ R13, R4.reuse, R13 ;  /* 0x0000000d040d7220 */ /* 0x040fe20000410000 */
[----:B------:R-:W-:Y:S01]  /*0a90*/  FMUL.FTZ R4, R4, R5 ;  /* 0x0000000504047220 */ /* 0x000fe20000410000 */
[----:B------:R0:W-:Y:S02]  /*0aa0*/  F2I.S8.NTZ R6, R3 ;  /* 0x0000000300067305 */ /* 0x0001e40000202100 */
[----:B0-----:R-:W0:Y:S06]  /*0ab0*/  LDC.64 R2, c[0x0][0x380] ;  /* 0x0000e000ff027b82 */ /* 0x001e2c0000000a00 */
        /* <DEDUP_REMOVED lines=10> */
.L_x_583:
        /* <DEDUP_REMOVED lines=10> */
.L_x_624:


//--------------------- .text._ZN17fastertransformer47add_bias_input_layernorm_COL32_int32I_DataTypeOEP7__half2PK4int2PKS0_S6_S6_S6_iiPK6float2PKf --------------------------
	.section	.text._ZN17fastertransformer47add_bias_input_layernorm_COL32_int32I_DataTypeOEP7__half2PK4int2PKS0_S6_S6_S6_iiPK6float2PKf,"ax",@progbits
	.align	128
        .global         _ZN17fastertransformer47add_bias_input_layernorm_COL32_int32I_DataTypeOEP7__half2PK4int2PKS0_S6_S6_S6_iiPK6float2PKf
        .type           _ZN17fastertransformer47add_bias_input_layernorm_COL32_int32I_DataTypeOEP7__half2PK4int2PKS0_S6_S6_S6_iiPK6float2PKf,@function
        .size           _ZN17fastertransformer47add_bias_input_layernorm_COL32_int32I_DataTypeOEP7__half2PK4int2PKS0_S6_S6_S6_iiPK6float2PKf,(.L_x_625 - _ZN17fastertransformer47add_bias_input_layernorm_COL32_int32I_DataTypeOEP7__half2PK4int2PKS0_S6_S6_S6_iiPK6float2PKf)
        .other          _ZN17fastertransformer47add_bias_input_layernorm_COL32_int32I_DataTypeOEP7__half2PK4int2PKS0_S6_S6_S6_iiPK6float2PKf,@"STO_CUDA_ENTRY STV_DEFAULT"
_ZN17fastertransformer47add_bias_input_layernorm_COL32_int32I_DataTypeOEP7__half2PK4int2PKS0_S6_S6_S6_iiPK6float2PKf:
.text._ZN17fastertransformer47add_bias_input_layernorm_COL32_int32I_DataTypeOEP7__half2PK4int2PKS0_S6_S6_S6_iiPK6float2PKf:
[----:B------:R-:W-:Y:S01]  /*0000*/  LDC R1, c[0x0][0x37c] ;  /* 0x0000df00ff017b82 */ /* 0x000fe20000000800 */
[----:B------:R-:W0:Y:S01]  /*0010*/  S2R R2, SR_TID.X ;  /* 0x0000000000027919 */ /* 0x000e220000002100 */
[----:B------:R-:W1:Y:S06]  /*0020*/  LDCU UR4, c[0x0][0x3b0] ;  /* 0x00007600ff0477ac */ /* 0x000e6c0008000800 */
[----:B------:R-:W2:Y:S01]  /*0030*/  LDC.64 R12, c[0x0][0x390] ;  /* 0x0000e400ff0c7b82 */ /* 0x000ea20000000a00 */
[----:B------:R-:W3:Y:S01]  /*0040*/  S2R R6, SR_CTAID.X ;  /* 0x0000000000067919 */ /* 0x000ee20000002500 */
[----:B------:R-:W4:Y:S06]  /*0050*/  LDCU.64 UR8, c[0x0][0x358] ;  /* 0x00006b00ff0877ac */ /* 0x000f2c0008000a00 */
[----:B------:R-:W5:Y:S08]  /*0060*/  LDC.64 R8, c[0x0][0x398] ;  /* 0x0000e600ff087b82 */ /* 0x000f700000000a00 */
[----:B------:R-:W2:Y:S08]  /*0070*/  LDC.64 R10, c[0x0][0x388] ;  /* 0x0000e200ff0a7b82 */ /* 0x000eb00000000a00 */
[----:B------:R-:W2:Y:S01]  /*0080*/  LDC.64 R4, c[0x0][0x3b8] ;  /* 0x0000ee00ff047b82 */ /* 0x000ea20000000a00 */
[C---:B0-----:R-:W-:Y:S01]  /*0090*/  SHF.L.U32 R0, R2.reuse, 0x1, RZ ;  /* 0x0000000102007819 */ /* 0x041fe200000006ff */
[----:B-----5:R-:W-:-:S03]  /*00a0*/  IMAD.WIDE.U32 R8, R2, 0x4, R8 ;  /* 0x0000000402087825 */ /* 0x020fc600078e0008 */
[C---:B------:R-:W-:Y:S02]  /*00b0*/  LOP3.LUT R3, R0.reuse, 0x1e, RZ, 0xc0, !PT ;  /* 0x0000001e00037812 */ /* 0x040fe400078ec0ff */
[----:B------:R-:W-:Y:S02]  /*00c0*/  LOP3.LUT R0, R0, 0x7e0, RZ, 0xc0, !PT ;  /* 0x000007e000007812 */ /* 0x000fe400078ec0ff */
[----:B---3--:R-:W-:Y:S01]  /*00d0*/  LEA R3, R6, R3, 0x5 ;  /* 0x0000000306037211 */ /* 0x008fe200078e28ff */
[----:B----4-:R-:W3:Y:S01]  /*00e0*/  LDG.E.CONSTANT R9, desc[UR8][R8.64] ;  /* 0x0000000808097981 */ /* 0x010ee2000c1e9900 */
[----:B------:R-:W0:Y:S03]  /*00f0*/  LDC.64 R6, c[0x0][0x3c0] ;  /* 0x0000f000ff067b82 */ /* 0x000e260000000a00 */
[----:B-1----:R-:W-:-:S05]  /*0100*/  IMAD R0, R0, UR4, R3 ;  /* 0x0000000400007c24 */ /* 0x002fca000f8e0203 */
[----:B------:R-:W-:Y:S01]  /*0110*/  SHF.R.U32.HI R0, RZ, 0x1, R0 ;  /* 0x00000001ff007819 */ /* 0x000fe20000011600 */
[----:B--2---:R-:W-:-:S04]  /*0120*/  IMAD.WIDE.U32 R4, R2, 0x8, R4 ;  /* 0x0000000802047825 */ /* 0x004fc800078e0004 */
[C---:B------:R-:W-:Y:S02]  /*0130*/  IMAD.WIDE.U32 R12, R0.reuse, 0x4, R12 ;  /* 0x00000004000c7825 */ /* 0x040fe400078e000c */
[----:B------:R-:W2:Y:S02]  /*0140*/  LDG.E.64.CONSTANT R4, desc[UR8][R4.64] ;  /* 0x0000000804047981 */ /* 0x000ea4000c1e9b00 */
[----:B------:R-:W-:Y:S02]  /*0150*/  IMAD.WIDE.U32 R10, R0, 0x8, R10 ;  /* 0x00000008000a7825 */ /* 0x000fe400078e000a */
[----:B------:R-:W3:Y:S04]  /*0160*/  LDG.E.CONSTANT R12, desc[UR8][R12.64] ;  /* 0x000000080c0c7981 */ /* 0x000ee8000c1e9900 */
[----:B------:R-:W4:Y:S04]  /*0170*/  LDG.E.64.CONSTANT R10, desc[UR8][R10.64] ;  /* 0x000000080a0a7981 */ /* 0x000f28000c1e9b00 */
[----:B0-----:R-:W5:Y:S01]  /*0180*/  LDG.E.CONSTANT R6, desc[UR8][R6.64] ;  /* 0x0000000806067981 */ /* 0x001f62000c1e9900 */
[----:B------:R-:W0:Y:S01]  /*0190*/  LDCU UR4, c[0x0][0x360] ;  /* 0x00006c00ff0477ac */ /* 0x000e220008000800 */
[----:B------:R-:W1:Y:S01]  /*01a0*/  S2UR UR6, SR_CgaCtaId ;  /* 0x00000000000679c3 */ /* 0x000e620000008800 */
[----:B---3--:R-:W-:Y:S01]  /*01b0*/  HFMA2 R9, R12, 1, 1, R9 ;  /* 0x3c003c000c097831 */ /* 0x008fe20000000009 */
[----:B----4-:R-:W-:-:S02]  /*01c0*/  I2FP.F32.S32 R3, R10 ;  /* 0x0000000a00037245 */ /* 0x010fc40000201400 */
[----:B------:R-:W-:-:S03]  /*01d0*/  I2FP.F32.S32 R14, R11 ;  /* 0x0000000b000e7245 */ /* 0x000fc60000201400 */
[----:B--2---:R-:W-:Y:S02]  /*01e0*/  FMUL.FTZ R3, R4, R3 ;  /* 0x0000000304037220 */ /* 0x004fe40000410000 */
[----:B------:R-:W-:Y:S01]  /*01f0*/  FMUL.FTZ R15, R5, R14 ;  /* 0x0000000e050f7220 */ /* 0x000fe20000410000 */
[--C-:B------:R-:W-:Y:S02]  /*0200*/  HADD2.F32 R14, -RZ, R9.reuse.H0_H0 ;  /* 0x20000009ff0e7230 */ /* 0x100fe40000004100 */
[C---:B-----5:R-:W-:Y:S01]  /*0210*/  FMUL.FTZ R3, R6.reuse, R3 ;  /* 0x0000000306037220 */ /* 0x060fe20000410000 */
[----:B------:R-:W-:Y:S02]  /*0220*/  HADD2.F32 R10, -RZ, R9.H1_H1 ;  /* 0x30000009ff0a7230 */ /* 0x000fe40000004100 */
[----:B------:R-:W-:Y:S01]  /*0230*/  FMUL.FTZ R15, R6, R15 ;  /* 0x0000000f060f7220 */ /* 0x000fe20000410000 */
[----:B------:R-:W-:-:S03]  /*0240*/  FFMA.FTZ R4, R3, 6.1999999161344021559e-05, R14 ;  /* 0x388205ff03047823 */ /* 0x000fc6000001000e */
[----:B------:R-:W-:-:S04]  /*0250*/  FFMA.FTZ R5, R15, 6.1999999161344021559e-05, R10 ;  /* 0x388205ff0f057823 */ /* 0x000fc8000001000a */
        /* <DEDUP_REMOVED lines=21> */
[----:B------:R-:W-:Y:S02]  /*03b0*/  FSETP.GT.FTZ.AND P0, PT, R11, R6, PT ;  /* 0x000000060b00720b */ /* 0x000fe40003f14000 */
[----:B------:R-:W-:Y:S02]  /*03c0*/  MOV R8, RZ ;  /* 0x000000ff00087202 */ /* 0x000fe40000000f00 */
[----:B------:R-:W-:-:S09]  /*03d0*/  LEA R6, R3, UR5, 0x2 ;  /* 0x0000000503067c11 */ /* 0x000fd2000f8e10ff */
        /* <DEDUP_REMOVED lines=41> */
[----:B------:R-:W-:Y:S01]  /*0670*/  HFMA2 R3, -RZ, RZ, 0, 0 ;  /* 0x00000000ff037431 */ /* 0x000fe200000001ff */
        /* <DEDUP_REMOVED lines=19> */
[----:B-1----:R-:W-:Y:S02]  /*07b0*/  @!P1 STS [UR4+0x4], R3 ;  /* 0x00000403ff009988 */ /* 0x002fe40008000804 */
[----:B------:R-:W-:Y:S06]  /*07c0*/  BAR.SYNC.DEFER_BLOCKING 0x0 ;  /* 0x0000000000007b1d */ /* 0x000fec0000010000 */
[----:B------:R-:W1:Y:S01]  /*07d0*/  LDS R9, [UR4+0x4] ;  /* 0x00000404ff097984 */ /* 0x000e620008000800 */
[----:B0-----:R-:W-:-:S04]  /*07e0*/  IMAD.WIDE.U32 R6, R0, 0x4, R6 ;  /* 0x0000000400067825 */ /* 0x001fc800078e0006 */
[--C-:B---3--:R-:W-:Y:S02]  /*07f0*/  HADD2.F32 R11, -RZ, R8.reuse.H0_H0 ;  /* 0x20000008ff0b7230 */ /* 0x108fe40000004100 */
[----:B------:R-:W-:Y:S02]  /*0800*/  HADD2.F32 R8, -RZ, R8.H1_H1 ;  /* 0x30000008ff087230 */ /* 0x000fe40000004100 */
[--C-:B----4-:R-:W-:Y:S02]  /*0810*/  HADD2.F32 R13, -RZ, R2.reuse.H0_H0 ;  /* 0x20000002ff0d7230 */ /* 0x110fe40000004100 */
[----:B------:R-:W-:Y:S02]  /*0820*/  HADD2.F32 R2, -RZ, R2.H1_H1 ;  /* 0x30000002ff027230 */ /* 0x000fe40000004100 */
[-C--:B-1----:R-:W-:Y:S01]  /*0830*/  FMUL.FTZ R4, R4, R9.reuse ;  /* 0x0000000904047220 */ /* 0x082fe20000410000 */
[----:B------:R-:W-:-:S03]  /*0840*/  FMUL.FTZ R5, R5, R9 ;  /* 0x0000000905057220 */ /* 0x000fc60000410000 */
[----:B------:R-:W-:Y:S01]  /*0850*/  FFMA.FTZ R4, R4, R13, R11 ;  /* 0x0000000d04047223 */ /* 0x000fe2000001000b */
[----:B------:R-:W-:-:S05]  /*0860*/  FFMA.FTZ R5, R5, R2, R8 ;  /* 0x0000000205057223 */ /* 0x000fca0000010008 */
[----:B------:R-:W-:-:S05]  /*0870*/  F2FP.F16.F32.PACK_AB R5, R5, R4 ;  /* 0x000000040505723e */ /* 0x000fca00000000ff */
[----:B------:R-:W-:Y:S01]  /*0880*/  STG.E desc[UR8][R6.64], R5 ;  /* 0x0000000506007986 */ /* 0x000fe2000c101908 */
[----:B------:R-:W-:Y:S05]  /*0890*/  EXIT ;  /* 0x000000000000794d */ /* 0x000fea0003800000 */
.L_x_584:
        /* <DEDUP_REMOVED lines=14> */
.L_x_625:


//--------------------- .text._ZN17fastertransformer47add_bias_input_layernorm_COL32_int32I_DataTypeOEPfPKiPKfS4_S4_S4_iiS4_S4_ --------------------------
	.section	.text._ZN17fastertransformer47add_bias_input_layernorm_COL32_int32I_DataTypeOEPfPKiPKfS4_S4_S4_iiS4_S4_,"ax",@progbits
	.align	128
        .global         _ZN17fastertransformer47add_bias_input_layernorm_COL32_int32I_DataTypeOEPfPKiPKfS4_S4_S4_iiS4_S4_
        .type           _ZN17fastertransformer47add_bias_input_layernorm_COL32_int32I_DataTypeOEPfPKiPKfS4_S4_S4_iiS4_S4_,@function
        .size           _ZN17fastertransformer47add_bias_input_layernorm_COL32_int32I_DataTypeOEPfPKiPKfS4_S4_S4_iiS4_S4_,(.L_x_626 - _ZN17fastertransformer47add_bias_input_layernorm_COL32_int32I_DataTypeOEPfPKiPKfS4_S4_S4_iiS4_S4_)
        .other          _ZN17fastertransformer47add_bias_input_layernorm_COL32_int32I_DataTypeOEPfPKiPKfS4_S4_S4_iiS4_S4_,@"STO_CUDA_ENTRY STV_DEFAULT"
_ZN17fastertransformer47add_bias_input_layernorm_COL32_int32I_DataTypeOEPfPKiPKfS4_S4_S4_iiS4_S4_:
.text._ZN17fastertransformer47add_bias_input_layernorm_COL32_int32I_DataTypeOEPfPKiPKfS4_S4_S4_iiS4_S4_:
[----:B------:R-:W-:Y:S01]  /*0000*/  LDC R1, c[0x0][0x37c] ;  /* 0x0000df00ff017b82 */ /* 0x000fe20000000800 */
[----:B------:R-:W0:Y:S07]  /*0010*/  S2R R3, SR_TID.X ;  /* 0x0000000000037919 */ /* 0x000e2e0000002100 */
[----:B------:R-:W1:Y:S01]  /*0020*/  LDC.64 R10, c[0x0][0x388] ;  /* 0x0000e200ff0a7b82 */ /* 0x000e620000000a00 */
[----:B------:R-:W2:Y:S01]  /*0030*/  LDCU UR4, c[0x0][0x3b0] ;  /* 0x00007600ff0477ac */ /* 0x000ea20008000800 */
[----:B------:R-:W3:Y:S01]  /*0040*/  S2R R15, SR_CTAID.X ;  /* 0x00000000000f7919 */ /* 0x000ee20000002500 */
[----:B------:R-:W4:Y:S05]  /*0050*/  LDCU.64 UR8, c[0x0][0x358] ;  /* 0x00006b00ff0877ac */ /* 0x000f2a0008000a00 */
[----:B------:R-:W5:Y:S08]  /*0060*/  LDC.64 R12, c[0x0][0x3b8] ;  /* 0x0000ee00ff0c7b82 */ /* 0x000f700000000a00 */
[----:B------:R-:W4:Y:S08]  /*0070*/  LDC.64 R8, c[0x0][0x390] ;  /* 0x0000e400ff087b82 */ /* 0x000f300000000a00 */
[----:B------:R-:W4:Y:S01]  /*0080*/  LDC.64 R6, c[0x0][0x3c0] ;  /* 0x0000f000ff067b82 */ /* 0x000f220000000a00 */
[----:B0-----:R-:W-:-:S07]  /*0090*/  LOP3.LUT P1, R0, R3, 0x1f, RZ, 0xc0, !PT ;  /* 0x0000001f03007812 */ /* 0x001fce000782c0ff */
[----:B------:R-:W0:Y:S01]  /*00a0*/  LDC.64 R4, c[0x0][0x398] ;  /* 0x0000e600ff047b82 */ /* 0x000e220000000a00 */
[----:B------:R-:W-:Y:S02]  /*00b0*/  LOP3.LUT R2, R3, 0x3e0, RZ, 0xc0, !PT ;  /* 0x000003e003027812 */ /* 0x000fe400078ec0ff */
[----:B---3--:R-:W-:-:S05]  /*00c0*/  LEA R15, R15, R0, 0x5 ;  /* 0x000000000f0f7211 */ /* 0x008fca00078e28ff */
[----:B--2---:R-:W-:-:S04]  /*00d0*/  IMAD R2, R2, UR4, R15 ;  /* 0x0000000402027c24 */ /* 0x004fc8000f8e020f */
[----:B-1----:R-:W-:-:S04]  /*00e0*/  IMAD.WIDE R10, R2, 0x4, R10 ;  /* 0x00000004020a7825 */ /* 0x002fc800078e020a */
[----:B-----5:R-:W-:Y:S01]  /*00f0*/  IMAD.WIDE.U32 R12, R3, 0x4, R12 ;  /* 0x00000004030c7825 */ /* 0x020fe200078e000c */
[----:B----4-:R-:W2:Y:S04]  /*0100*/  LDG.E.CONSTANT R6, desc[UR8][R6.64] ;  /* 0x0000000806067981 */ /* 0x010ea8000c1e9900 */
[----:B------:R-:W3:Y:S01]  /*0110*/  LDG.E.CONSTANT R10, desc[UR8][R10.64] ;  /* 0x000000080a0a7981 */ /* 0x000ee2000c1e9900 */
[----:B------:R-:W-:-:S03]  /*0120*/  IMAD.WIDE R8, R2, 0x4, R8 ;  /* 0x0000000402087825 */ /* 0x000fc600078e0208 */
[----:B------:R-:W4:Y:S01]  /*0130*/  LDG.E.CONSTANT R13, desc[UR8][R12.64] ;  /* 0x000000080c0d7981 */ /* 0x000f22000c1e9900 */
[----:B0-----:R-:W-:-:S03]  /*0140*/  IMAD.WIDE.U32 R14, R3, 0x4, R4 ;  /* 0x00000004030e7825 */ /* 0x001fc600078e0004 */
[----:B------:R-:W5:Y:S04]  /*0150*/  LDG.E.CONSTANT R8, desc[UR8][R8.64] ;  /* 0x0000000808087981 */ /* 0x000f68000c1e9900 */
[----:B------:R-:W5:Y:S01]  /*0160*/  LDG.E.CONSTANT R14, desc[UR8][R14.64] ;  /* 0x000000080e0e7981 */ /* 0x000f62000c1e9900 */
[----:B------:R-:W0:Y:S01]  /*0170*/  LDCU UR4, c[0x0][0x360] ;  /* 0x00006c00ff0477ac */ /* 0x000e220008000800 */
[----:B------:R-:W1:Y:S01]  /*0180*/  S2UR UR6, SR_CgaCtaId ;  /* 0x00000000000679c3 */ /* 0x000e620000008800 */
[----:B---3--:R-:W-:-:S05]  /*0190*/  I2FP.F32.S32 R4, R10 ;  /* 0x0000000a00047245 */ /* 0x008fca0000201400 */
[----:B----4-:R-:W-:-:S04]  /*01a0*/  FMUL.FTZ R5, R4, R13 ;  /* 0x0000000d04057220 */ /* 0x010fc80000410000 */
[----:B--2---:R-:W-:-:S04]  /*01b0*/  FMUL.FTZ R5, R6, R5 ;  /* 0x0000000506057220 */ /* 0x004fc80000410000 */
[----:B-----5:R-:W-:-:S04]  /*01c0*/  FFMA.FTZ R5, R5, 6.1999999161344021559e-05, R8 ;  /* 0x388205ff05057823 */ /* 0x020fc80000010008 */
        /* <DEDUP_REMOVED lines=90> */
.L_x_585:
        /* <DEDUP_REMOVED lines=9> */
.L_x_626:


//--------------------- .nv.global.init           --------------------------
	.section	.nv.global.init,"aw",@progbits
	.align	4
.nv.global.init:
	.type		mrg32k3aM1SubSeq,@object
	.size		mrg32k3aM1SubSeq,(mrg32k3aM2SubSeq - mrg32k3aM1SubSeq)
mrg32k3aM1SubSeq:
        /*0000*/ 	.byte	0x0b, 0xcc, 0xee, 0x04, 0x73, 0x29, 0x8b, 0x6f, 0xf6, 0x53, 0x03, 0xf6, 0x23, 0xf6, 0xea, 0xda
        /* <DEDUP_REMOVED lines=125> */
	.type		mrg32k3aM2SubSeq,@object
	.size		mrg32k3aM2SubSeq,(mrg32k3aM1 - mrg32k3aM2SubSeq)
mrg32k3aM2SubSeq:
        /* <DEDUP_REMOVED lines=126> */
	.type		mrg32k3aM1,@object
	.size		mrg32k3aM1,(mrg32k3aM1Seq - mrg32k3aM1)
mrg32k3aM1:
        /* <DEDUP_REMOVED lines=144> */
	.type		mrg32k3aM1Seq,@object
	.size		mrg32k3aM1Seq,(mrg32k3aM2 - mrg32k3aM1Seq)
mrg32k3aM1Seq:
        /* <DEDUP_REMOVED lines=144> */
	.type		mrg32k3aM2,@object
	.size		mrg32k3aM2,(mrg32k3aM2Seq - mrg32k3aM2)
mrg32k3aM2:
        /* <DEDUP_REMOVED lines=144> */
	.type		mrg32k3aM2Seq,@object
	.size		mrg32k3aM2Seq,(precalc_xorwow_matrix - mrg32k3aM2Seq)
mrg32k3aM2Seq:
        /* <DEDUP_REMOVED lines=144> */
	.type		precalc_xorwow_matrix,@object
	.size		precalc_xorwow_matrix,(precalc_xorwow_offset_matrix - precalc_xorwow_matrix)
precalc_xorwow_matrix:
        /* <DEDUP_REMOVED lines=6400> */
	.type		precalc_xorwow_offset_matrix,@object
	.size		precalc_xorwow_offset_matrix,(.L_1 - precalc_xorwow_offset_matrix)
precalc_xorwow_offset_matrix:
        /* <DEDUP_REMOVED lines=6400> */
.L_1:


//--------------------- .nv.shared._ZN17fastertransformer44add_bias_input_layernorm_ROW_int8I_DataTypeOI6__halfEEvPT_PKaS5_PKS2_S7_S7_iiPKfS9_ --------------------------
	.section	.nv.shared._ZN17fastertransformer44add_bias_input_layernorm_ROW_int8I_DataTypeOI6__halfEEvPT_PKaS5_PKS2_S7_S7_iiPKfS9_,"aw",@nobits
	.sectionflags	@""
	.align	4
.nv.shared._ZN17fastertransformer44add_bias_input_layernorm_ROW_int8I_DataTypeOI6__halfEEvPT_PKaS5_PKS2_S7_S7_iiPKfS9_:
	.zero		1160


//--------------------- .nv.shared.reserved.0     --------------------------
	.section	.nv.shared.reserved.0,"aw",@nobits
	.weak		__nv_reservedSMEM_offset_0_alias
	.size		__nv_reservedSMEM_offset_0_alias, 0, 64
	.other		__nv_reservedSMEM_offset_0_alias,@"STO_CUDA_RESERVED_SHARED STV_DEFAULT"
__nv_reservedSMEM_offset_0_alias:
	.zero		0
	.zero		64


//--------------------- .nv.global                --------------------------
	.section	.nv.global,"aw",@nobits
.nv.global:
	.type		_ZN56_INTERNAL_8748ddb6_25_layernorm_int8_kernels_cu_ae8c707c4cuda3std6ranges3__45__cpo9iter_moveE,@object
	.size		_ZN56_INTERNAL_8748ddb6_25_layernorm_int8_kernels_cu_ae8c707c4cuda3std6ranges3__45__cpo9iter_moveE,(_ZN56_INTERNAL_8748ddb6_25_layernorm_int8_kernels_cu_ae8c707c4cuda3std3__458_GLOBAL__N__8748ddb6_25_layernorm_int8_kernels_cu_ae8c707c6ignoreE - _ZN56_INTERNAL_8748ddb6_25_layernorm_int8_kernels_cu_ae8c707c4cuda3std6ranges3__45__cpo9iter_moveE)
_ZN56_INTERNAL_8748ddb6_25_layernorm_int8_kernels_cu_ae8c707c4cuda3std6ranges3__45__cpo9iter_moveE:
	.zero		1
	.type		_ZN56_INTERNAL_8748ddb6_25_layernorm_int8_kernels_cu_ae8c707c4cuda3std3__458_GLOBAL__N__8748ddb6_25_layernorm_int8_kernels_cu_ae8c707c6ignoreE,@object
	.size		_ZN56_INTERNAL_8748ddb6_25_layernorm_int8_kernels_cu_ae8c707c4cuda3std3__458_GLOBAL__N__8748ddb6_25_layernorm_int8_kernels_cu_ae8c707c6ignoreE,(_ZN56_INTERNAL_8748ddb6_25_layernorm_int8_kernels_cu_ae8c707c4cuda3std3__45__cpo4cendE - _ZN56_INTERNAL_8748ddb6_25_layernorm_int8_kernels_cu_ae8c707c4cuda3std3__458_GLOBAL__N__8748ddb6_25_layernorm_int8_kernels_cu_ae8c707c6ignoreE)
_ZN56_INTERNAL_8748ddb6_25_layernorm_int8_kernels_cu_ae8c707c4cuda3std3__458_GLOBAL__N__8748ddb6_25_layernorm_int8_kernels_cu_ae8c707c6ignoreE:
	.zero		1
	.type		_ZN56_INTERNAL_8748ddb6_25_layernorm_int8_kernels_cu_ae8c707c4cuda3std3__45__cpo4cendE,@object
	.size		_ZN56_INTERNAL_8748ddb6_25_layernorm_int8_kernels_cu_ae8c707c4cuda3std3__45__cpo4cendE,(_ZN56_INTERNAL_8748ddb6_25_layernorm_int8_kernels_cu_ae8c707c4cuda3std3__45__cpo3endE - _ZN56_INTERNAL_8748ddb6_25_layernorm_int8_kernels_cu_ae8c707c4cuda3std3__45__cpo4cendE)
_ZN56_INTERNAL_8748ddb6_25_layernorm_int8_kernels_cu_ae8c707c4cuda3std3__45__cpo4cendE:
	.zero		1
	.type		_ZN56_INTERNAL_8748ddb6_25_layernorm_int8_kernels_cu_ae8c707c4cuda3std3__45__cpo3endE,@object
	.size		_ZN56_INTERNAL_8748ddb6_25_layernorm_int8_kernels_cu_ae8c707c4cuda3std3__45__cpo3endE,(_ZN56_INTERNAL_8748ddb6_25_layernorm_int8_kernels_cu_ae8c707c4cuda3std3__48in_placeE - _ZN56_INTERNAL_8748ddb6_25_layernorm_int8_kernels_cu_ae8c707c4cuda3std3__45__cpo3endE)
_ZN56_INTERNAL_8748ddb6_25_layernorm_int8_kernels_cu_ae8c707c4cuda3std3__45__cpo3endE:
	.zero		1
	.type		_ZN56_INTERNAL_8748ddb6_25_layernorm_int8_kernels_cu_ae8c707c4cuda3std3__48in_placeE,@object
	.size		_ZN56_INTERNAL_8748ddb6_25_layernorm_int8_kernels_cu_ae8c707c4cuda3std3__48in_placeE,(_ZN56_INTERNAL_8748ddb6_25_layernorm_int8_kernels_cu_ae8c707c4cuda3std6ranges3__45__cpo7advanceE - _ZN56_INTERNAL_8748ddb6_25_layernorm_int8_kernels_cu_ae8c707c4cuda3std3__48in_placeE)
_ZN56_INTERNAL_8748ddb6_25_layernorm_int8_kernels_cu_ae8c707c4cuda3std3__48in_placeE:
	.zero		1
	.type		_ZN56_INTERNAL_8748ddb6_25_layernorm_int8_kernels_cu_ae8c707c4cuda3std6ranges3__45__cpo7advanceE,@object
	.size		_ZN56_INTERNAL_8748ddb6_25_layernorm_int8_kernels_cu_ae8c707c4cuda3std6ranges3__45__cpo7advanceE,(_ZN56_INTERNAL_8748ddb6_25_layernorm_int8_kernels_cu_ae8c707c4cuda3std3__45__cpo5beginE - _ZN56_INTERNAL_8748ddb6_25_layernorm_int8_kernels_cu_ae8c707c4cuda3std6ranges3__45__cpo7advanceE)
_ZN56_INTERNAL_8748ddb6_25_layernorm_int8_kernels_cu_ae8c707c4cuda3std6ranges3__45__cpo7advanceE:
	.zero		1
	.type		_ZN56_INTERNAL_8748ddb6_25_layernorm_int8_kernels_cu_ae8c707c4cuda3std3__45__cpo5beginE,@object
	.size		_ZN56_INTERNAL_8748ddb6_25_layernorm_int8_kernels_cu_ae8c707c4cuda3std3__45__cpo5beginE,(_ZN56_INTERNAL_8748ddb6_25_layernorm_int8_kernels_cu_ae8c707c4cuda3std3__419piecewise_constructE - _ZN56_INTERNAL_8748ddb6_25_layernorm_int8_kernels_cu_ae8c707c4cuda3std3__45__cpo5beginE)
_ZN56_INTERNAL_8748ddb6_25_layernorm_int8_kernels_cu_ae8c707c4cuda3std3__45__cpo5beginE:
	.zero		1
	.type		_ZN56_INTERNAL_8748ddb6_25_layernorm_int8_kernels_cu_ae8c707c4cuda3std3__419piecewise_constructE,@object
	.size		_ZN56_INTERNAL_8748ddb6_25_layernorm_int8_kernels_cu_ae8c707c4cuda3std3__419piecewise_constructE,(_ZN56_INTERNAL_8748ddb6_25_layernorm_int8_kernels_cu_ae8c707c4cuda3std3__45__cpo6cbeginE - _ZN56_INTERNAL_8748ddb6_25_layernorm_int8_kernels_cu_ae8c707c4cuda3std3__419piecewise_constructE)
_ZN56_INTERNAL_8748ddb6_25_layernorm_int8_kernels_cu_ae8c707c4cuda3std3__419piecewise_constructE:
	.zero		1
	.type		_ZN56_INTERNAL_8748ddb6_25_layernorm_int8_kernels_cu_ae8c707c4cuda3std3__45__cpo6cbeginE,@object
	.size		_ZN56_INTERNAL_8748ddb6_25_layernorm_int8_kernels_cu_ae8c707c4cuda3std3__45__cpo6cbeginE,(_ZN56_INTERNAL_8748ddb6_25_layernorm_int8_kernels_cu_ae8c707c4cuda3std6ranges3__45__cpo4swapE - _ZN56_INTERNAL_8748ddb6_25_layernorm_int8_kernels_cu_ae8c707c4cuda3std3__45__cpo6cbeginE)
_ZN56_INTERNAL_8748ddb6_25_layernorm_int8_kernels_cu_ae8c707c4cuda3std3__45__cpo6cbeginE:
	.zero		1
	.type		_ZN56_INTERNAL_8748ddb6_25_layernorm_int8_kernels_cu_ae8c707c4cuda3std6ranges3__45__cpo4swapE,@object
	.size		_ZN56_INTERNAL_8748ddb6_25_layernorm_int8_kernels_cu_ae8c707c4cuda3std6ranges3__45__cpo4swapE,(.L_16 - _ZN56_INTERNAL_8748ddb6_25_layernorm_int8_kernels_cu_ae8c707c4cuda3std6ranges3__45__cpo4swapE)
_ZN56_INTERNAL_8748ddb6_25_layernorm_int8_kernels_cu_ae8c707c4cuda3std6ranges3__45__cpo4swapE:
	.zero		1
.L_16:


//--------------------- .nv.shared._ZN17fastertransformer44add_bias_input_layernorm_ROW_int8I_DataTypeOIfEEvPT_PKaS4_PKS1_S6_S6_iiPKfS8_ --------------------------
	.section	.nv.shared._ZN17fastertransformer44add_bias_input_layernorm_ROW_int8I_DataTypeOIfEEvPT_PKaS4_PKS1_S6_S6_iiPKfS8_,"aw",@nobits
	.sectionflags	@""
	.align	4
.nv.shared._ZN17fastertransformer44add_bias_input_layernorm_ROW_int8I_DataTypeOIfEEvPT_PKaS4_PKS1_S6_S6_iiPKfS8_:
	.zero		1160


//--------------------- .nv.shared._ZN17fastertransformer35add_bias_input_layernorm_ROW_int8IOI6__halfEEvPaPKaS4_PKT_S7_S7_iiPKfS9_S9_ --------------------------
	.section	.nv.shared._ZN17fastertransformer35add_bias_input_layernorm_ROW_int8IOI6__halfEEvPaPKaS4_PKT_S7_S7_iiPKfS9_S9_,"aw",@nobits
	.sectionflags	@""
	.align	4
.nv.shared._ZN17fastertransformer35add_bias_input_layernorm_ROW_int8IOI6__halfEEvPaPKaS4_PKT_S7_S7_iiPKfS9_S9_:
	.zero		1160


//--------------------- .nv.shared._ZN17fastertransformer35add_bias_input_layernorm_ROW_int8IOIfEEvPaPKaS3_PKT_S6_S6_iiPKfS8_S8_ --------------------------
	.section	.nv.shared._ZN17fastertransformer35add_bias_input_layernorm_ROW_int8IOIfEEvPaPKaS3_PKT_S6_S6_iiPKfS8_S8_,"aw",@nobits
	.sectionflags	@""
	.align	4
.nv.shared._ZN17fastertransformer35add_bias_input_layernorm_ROW_int8IOIfEEvPaPKaS3_PKT_S6_S6_iiPKfS8_S8_:
	.zero		1160


//--------------------- .nv.shared._ZN17fastertransformer18merge_layernorm_v2I6__halfEEvPaPKT_S5_S5_iPKfiii --------------------------
	.section	.nv.shared._ZN17fastertransformer18merge_layernorm_v2I6__halfEEvPaPKT_S5_S5_iPKfiii,"aw",@nobits
	.sectionflags	@""
	.align	4
.nv.shared._ZN17fastertransformer18merge_layernorm_v2I6__halfEEvPaPKT_S5_S5_iPKfiii:
	.zero		1160


//--------------------- .nv.shared._ZN17fastertransformer18merge_layernorm_v2IfEEvPaPKT_S4_S4_iPKfiii --------------------------
	.section	.nv.shared._ZN17fastertransformer18merge_layernorm_v2IfEEvPaPKT_S4_S4_iPKfiii,"aw",@nobits
	.sectionflags	@""
	.align	4
.nv.shared._ZN17fastertransformer18merge_layernorm_v2IfEEvPaPKT_S4_S4_iPKfiii:
	.zero		1160


//--------------------- .nv.shared._ZN17fastertransformer31layernorm_COL32_INT8I_DataTypeOI6__halfEEvPT_PKaPKS2_S7_iiPKf --------------------------
	.section	.nv.shared._ZN17fastertransformer31layernorm_COL32_INT8I_DataTypeOI6__halfEEvPT_PKaPKS2_S7_iiPKf,"aw",@nobits
	.sectionflags	@""
	.align	4
.nv.shared._ZN17fastertransformer31layernorm_COL32_INT8I_DataTypeOI6__halfEEvPT_PKaPKS2_S7_iiPKf:
	.zero		1160


//--------------------- .nv.shared._ZN17fastertransformer31layernorm_COL32_INT8I_DataTypeOIfEEvPT_PKaPKS1_S6_iiPKf --------------------------
	.section	.nv.shared._ZN17fastertransformer31layernorm_COL32_INT8I_DataTypeOIfEEvPT_PKaPKS1_S6_iiPKf,"aw",@nobits
	.sectionflags	@""
	.align	4
.nv.shared._ZN17fastertransformer31layernorm_COL32_INT8I_DataTypeOIfEEvPT_PKaPKS1_S6_iiPKf:
	.zero		1160


//--------------------- .nv.shared._ZN17fastertransformer31layernorm_COL32_DataTypeI_int8OI6__halfEEvPaPKT_S5_S5_iiPKf --------------------------
	.section	.nv.shared._ZN17fastertransformer31layernorm_COL32_DataTypeI_int8OI6__halfEEvPaPKT_S5_S5_iiPKf,"aw",@nobits
	.sectionflags	@""
	.align	4
.nv.shared._ZN17fastertransformer31layernorm_COL32_DataTypeI_int8OI6__halfEEvPaPKT_S5_S5_iiPKf:
	.zero		1160


//--------------------- .nv.shared._ZN17fastertransformer31layernorm_COL32_DataTypeI_int8OIfEEvPaPKT_S4_S4_iiPKf --------------------------
	.section	.nv.shared._ZN17fastertransformer31layernorm_COL32_DataTypeI_int8OIfEEvPaPKT_S4_S4_iiPKf,"aw",@nobits
	.sectionflags	@""
	.align	4
.nv.shared._ZN17fastertransformer31layernorm_COL32_DataTypeI_int8OIfEEvPaPKT_S4_S4_iiPKf:
	.zero		1160


//--------------------- .nv.shared._ZN17fastertransformer43add_bias_input_layernorm_COL32_int8IO_noResI6__halfEEvPaPiPT_PKS4_S7_S7_iiPKfS9_S9_ --------------------------
	.section	.nv.shared._ZN17fastertransformer43add_bias_input_layernorm_COL32_int8IO_noResI6__halfEEvPaPiPT_PKS4_S7_S7_iiPKfS9_S9_,"aw",@nobits
	.sectionflags	@""
	.align	4
.nv.shared._ZN17fastertransformer43add_bias_input_layernorm_COL32_int8IO_noResI6__halfEEvPaPiPT_PKS4_S7_S7_iiPKfS9_S9_:
	.zero		1160


//--------------------- .nv.shared._ZN17fastertransformer43add_bias_input_layernorm_COL32_int8IO_noResIfEEvPaPiPT_PKS3_S6_S6_iiPKfS8_S8_ --------------------------
	.section	.nv.shared._ZN17fastertransformer43add_bias_input_layernorm_COL32_int8IO_noResIfEEvPaPiPT_PKS3_S6_S6_iiPKfS8_S8_,"aw",@nobits
	.sectionflags	@""
	.align	4
.nv.shared._ZN17fastertransformer43add_bias_input_layernorm_COL32_int8IO_noResIfEEvPaPiPT_PKS3_S6_S6_iiPKfS8_S8_:
	.zero		1160


//--------------------- .nv.shared._ZN17fastertransformer26add_bias_layernorm_add_resI6__halfLi32EEEvPaPKaPT_PKS5_S8_S8_fiiPKfSA_ --------------------------
	.section	.nv.shared._ZN17fastertransformer26add_bias_layernorm_add_resI6__halfLi32EEEvPaPKaPT_PKS5_S8_S8_fiiPKfSA_,"aw",@nobits
	.sectionflags	@""
	.align	4
.nv.shared._ZN17fastertransformer26add_bias_layernorm_add_resI6__halfLi32EEEvPaPKaPT_PKS5_S8_S8_fiiPKfSA_:
	.zero		1160


//--------------------- .nv.shared._ZN17fastertransformer29add_bias_layernorm_add_res_e2ILi32EEEvP5char2PKS1_P7__half2PKS5_S8_S8_fiiPKfSA_ --------------------------
	.section	.nv.shared._ZN17fastertransformer29add_bias_layernorm_add_res_e2ILi32EEEvP5char2PKS1_P7__half2PKS5_S8_S8_fiiPKfSA_,"aw",@nobits
	.sectionflags	@""
	.align	4
.nv.shared._ZN17fastertransformer29add_bias_layernorm_add_res_e2ILi32EEEvP5char2PKS1_P7__half2PKS5_S8_S8_fiiPKfSA_:
	.zero		1160


//--------------------- .nv.shared._ZN17fastertransformer26add_bias_layernorm_add_resI6__halfLi16EEEvPaPKaPT_PKS5_S8_S8_fiiPKfSA_ --------------------------
	.section	.nv.shared._ZN17fastertransformer26add_bias_layernorm_add_resI6__halfLi16EEEvPaPKaPT_PKS5_S8_S8_fiiPKfSA_,"aw",@nobits
	.sectionflags	@""
	.align	4
.nv.shared._ZN17fastertransformer26add_bias_layernorm_add_resI6__halfLi16EEEvPaPKaPT_PKS5_S8_S8_fiiPKfSA_:
	.zero		1160


//--------------------- .nv.shared._ZN17fastertransformer29add_bias_layernorm_add_res_e2ILi16EEEvP5char2PKS1_P7__half2PKS5_S8_S8_fiiPKfSA_ --------------------------
	.section	.nv.shared._ZN17fastertransformer29add_bias_layernorm_add_res_e2ILi16EEEvP5char2PKS1_P7__half2PKS5_S8_S8_fiiPKfSA_,"aw",@nobits
	.sectionflags	@""
	.align	4
.nv.shared._ZN17fastertransformer29add_bias_layernorm_add_res_e2ILi16EEEvP5char2PKS1_P7__half2PKS5_S8_S8_fiiPKfSA_:
	.zero		1160


//--------------------- .nv.shared._ZN17fastertransformer26add_bias_layernorm_add_resI6__halfLi8EEEvPaPKaPT_PKS5_S8_S8_fiiPKfSA_ --------------------------
	.section	.nv.shared._ZN17fastertransformer26add_bias_layernorm_add_resI6__halfLi8EEEvPaPKaPT_PKS5_S8_S8_fiiPKfSA_,"aw",@nobits
	.sectionflags	@""
	.align	4
.nv.shared._ZN17fastertransformer26add_bias_layernorm_add_resI6__halfLi8EEEvPaPKaPT_PKS5_S8_S8_fiiPKfSA_:
	.zero		1160


//--------------------- .nv.shared._ZN17fastertransformer29add_bias_layernorm_add_res_e2ILi8EEEvP5char2PKS1_P7__half2PKS5_S8_S8_fiiPKfSA_ --------------------------
	.section	.nv.shared._ZN17fastertransformer29add_bias_layernorm_add_res_e2ILi8EEEvP5char2PKS1_P7__half2PKS5_S8_S8_fiiPKfSA_,"aw",@nobits
	.sectionflags	@""
	.align	4
.nv.shared._ZN17fastertransformer29add_bias_layernorm_add_res_e2ILi8EEEvP5char2PKS1_P7__half2PKS5_S8_S8_fiiPKfSA_:
	.zero		1160


//--------------------- .nv.shared._ZN17fastertransformer26add_bias_layernorm_add_resI6__halfLi4EEEvPaPKaPT_PKS5_S8_S8_fiiPKfSA_ --------------------------
	.section	.nv.shared._ZN17fastertransformer26add_bias_layernorm_add_resI6__halfLi4EEEvPaPKaPT_PKS5_S8_S8_fiiPKfSA_,"aw",@nobits
	.sectionflags	@""
	.align	4
.nv.shared._ZN17fastertransformer26add_bias_layernorm_add_resI6__halfLi4EEEvPaPKaPT_PKS5_S8_S8_fiiPKfSA_:
	.zero		1160


//--------------------- .nv.shared._ZN17fastertransformer29add_bias_layernorm_add_res_e2ILi4EEEvP5char2PKS1_P7__half2PKS5_S8_S8_fiiPKfSA_ --------------------------
	.section	.nv.shared._ZN17fastertransformer29add_bias_layernorm_add_res_e2ILi4EEEvP5char2PKS1_P7__half2PKS5_S8_S8_fiiPKfSA_,"aw",@nobits
	.sectionflags	@""
	.align	4
.nv.shared._ZN17fastertransformer29add_bias_layernorm_add_res_e2ILi4EEEvP5char2PKS1_P7__half2PKS5_S8_S8_fiiPKfSA_:
	.zero		1160


//--------------------- .nv.shared._ZN17fastertransformer26add_bias_layernorm_add_resI6__halfLi2EEEvPaPKaPT_PKS5_S8_S8_fiiPKfSA_ --------------------------
	.section	.nv.shared._ZN17fastertransformer26add_bias_layernorm_add_resI6__halfLi2EEEvPaPKaPT_PKS5_S8_S8_fiiPKfSA_,"aw",@nobits
	.sectionflags	@""
	.align	4
.nv.shared._ZN17fastertransformer26add_bias_layernorm_add_resI6__halfLi2EEEvPaPKaPT_PKS5_S8_S8_fiiPKfSA_:
	.zero		1160


//--------------------- .nv.shared._ZN17fastertransformer29add_bias_layernorm_add_res_e2ILi2EEEvP5char2PKS1_P7__half2PKS5_S8_S8_fiiPKfSA_ --------------------------
	.section	.nv.shared._ZN17fastertransformer29add_bias_layernorm_add_res_e2ILi2EEEvP5char2PKS1_P7__half2PKS5_S8_S8_fiiPKfSA_,"aw",@nobits
	.sectionflags	@""
	.align	4
.nv.shared._ZN17fastertransformer29add_bias_layernorm_add_res_e2ILi2EEEvP5char2PKS1_P7__half2PKS5_S8_S8_fiiPKfSA_:
	.zero		1160


//--------------------- .nv.shared._ZN17fastertransformer26add_bias_layernorm_add_resI6__halfLi1EEEvPaPKaPT_PKS5_S8_S8_fiiPKfSA_ --------------------------
	.section	.nv.shared._ZN17fastertransformer26add_bias_layernorm_add_resI6__halfLi1EEEvPaPKaPT_PKS5_S8_S8_fiiPKfSA_,"aw",@nobits
	.sectionflags	@""
	.align	4
.nv.shared._ZN17fastertransformer26add_bias_layernorm_add_resI6__halfLi1EEEvPaPKaPT_PKS5_S8_S8_fiiPKfSA_:
	.zero		1160


//--------------------- .nv.shared._ZN17fastertransformer29add_bias_layernorm_add_res_e2ILi1EEEvP5char2PKS1_P7__half2PKS5_S8_S8_fiiPKfSA_ --------------------------
	.section	.nv.shared._ZN17fastertransformer29add_bias_layernorm_add_res_e2ILi1EEEvP5char2PKS1_P7__half2PKS5_S8_S8_fiiPKfSA_,"aw",@nobits
	.sectionflags	@""
	.align	4
.nv.shared._ZN17fastertransformer29add_bias_layernorm_add_res_e2ILi1EEEvP5char2PKS1_P7__half2PKS5_S8_S8_fiiPKfSA_:
	.zero		1160


//--------------------- .nv.shared._ZN17fastertransformer46add_bias_input_layernorm_COL32_int8I_DataTypeOI6__halfEEvPT_PKaS5_PKS2_S7_S7_iiPKfS9_ --------------------------
	.section	.nv.shared._ZN17fastertransformer46add_bias_input_layernorm_COL32_int8I_DataTypeOI6__halfEEvPT_PKaS5_PKS2_S7_S7_iiPKfS9_,"aw",@nobits
	.sectionflags	@""
	.align	4
.nv.shared._ZN17fastertransformer46add_bias_input_layernorm_COL32_int8I_DataTypeOI6__halfEEvPT_PKaS5_PKS2_S7_S7_iiPKfS9_:
	.zero		1160


//--------------------- .nv.shared._ZN17fastertransformer46add_bias_input_layernorm_COL32_int8I_DataTypeOIfEEvPT_PKaS4_PKS1_S6_S6_iiPKfS8_ --------------------------
	.section	.nv.shared._ZN17fastertransformer46add_bias_input_layernorm_COL32_int8I_DataTypeOIfEEvPT_PKaS4_PKS1_S6_S6_iiPKfS8_,"aw",@nobits
	.sectionflags	@""
	.align	4
.nv.shared._ZN17fastertransformer46add_bias_input_layernorm_COL32_int8I_DataTypeOIfEEvPT_PKaS4_PKS1_S6_S6_iiPKfS8_:
	.zero		1160


//--------------------- .nv.shared._ZN17fastertransformer37add_bias_input_layernorm_COL32_int8IOI6__halfEEvPaPKaS4_PKT_S7_S7_iiPKfS9_S9_ --------------------------
	.section	.nv.shared._ZN17fastertransformer37add_bias_input_layernorm_COL32_int8IOI6__halfEEvPaPKaS4_PKT_S7_S7_iiPKfS9_S9_,"aw",@nobits
	.sectionflags	@""
	.align	4
.nv.shared._ZN17fastertransformer37add_bias_input_layernorm_COL32_int8IOI6__halfEEvPaPKaS4_PKT_S7_S7_iiPKfS9_S9_:
	.zero		1160


//--------------------- .nv.shared._ZN17fastertransformer37add_bias_input_layernorm_COL32_int8IOIfEEvPaPKaS3_PKT_S6_S6_iiPKfS8_S8_ --------------------------
	.section	.nv.shared._ZN17fastertransformer37add_bias_input_layernorm_COL32_int8IOIfEEvPaPKaS3_PKT_S6_S6_iiPKfS8_S8_,"aw",@nobits
	.sectionflags	@""
	.align	4
.nv.shared._ZN17fastertransformer37add_bias_input_layernorm_COL32_int8IOIfEEvPaPKaS3_PKT_S6_S6_iiPKfS8_S8_:
	.zero		1160


//--------------------- .nv.shared._ZN17fastertransformer44add_bias_input_layernorm_ROW_int8I_DataTypeOI7__half2EEvPT_PKaS5_PKS2_S7_S7_iiPKfS9_ --------------------------
	.section	.nv.shared._ZN17fastertransformer44add_bias_input_layernorm_ROW_int8I_DataTypeOI7__half2EEvPT_PKaS5_PKS2_S7_S7_iiPKfS9_,"aw",@nobits
	.sectionflags	@""
	.align	4
.nv.shared._ZN17fastertransformer44add_bias_input_layernorm_ROW_int8I_DataTypeOI7__half2EEvPT_PKaS5_PKS2_S7_S7_iiPKfS9_:
	.zero		1160


//--------------------- .nv.shared._ZN17fastertransformer35add_bias_input_layernorm_ROW_int8IOI7__half2EEvPaPKaS4_PKT_S7_S7_iiPKfS9_S9_ --------------------------
	.section	.nv.shared._ZN17fastertransformer35add_bias_input_layernorm_ROW_int8IOI7__half2EEvPaPKaS4_PKT_S7_S7_iiPKfS9_S9_,"aw",@nobits
	.sectionflags	@""
	.align	4
.nv.shared._ZN17fastertransformer35add_bias_input_layernorm_ROW_int8IOI7__half2EEvPaPKaS4_PKT_S7_S7_iiPKfS9_S9_:
	.zero		1160


//--------------------- .nv.shared._ZN17fastertransformer31layernorm_shift_partition_COL32ILi8EEEvPaPK6__halfS4_S4_iiiifii --------------------------
	.section	.nv.shared._ZN17fastertransformer31layernorm_shift_partition_COL32ILi8EEEvPaPK6__halfS4_S4_iiiifii,"aw",@nobits
	.sectionflags	@""
	.align	4
.nv.shared._ZN17fastertransformer31layernorm_shift_partition_COL32ILi8EEEvPaPK6__halfS4_S4_iiiifii:
	.zero		1160


//--------------------- .nv.shared._ZN17fastertransformer42layernorm_shift_partition_COL32_warpReduceILi4ELi8EEEvPaPK6__halfS4_S4_iiiifii --------------------------
	.section	.nv.shared._ZN17fastertransformer42layernorm_shift_partition_COL32_warpReduceILi4ELi8EEEvPaPK6__halfS4_S4_iiiifii,"aw",@nobits
	.sectionflags	@""
	.align	4
.nv.shared._ZN17fastertransformer42layernorm_shift_partition_COL32_warpReduceILi4ELi8EEEvPaPK6__halfS4_S4_iiiifii:
	.zero		1056


//--------------------- .nv.shared._ZN17fastertransformer31layernorm_COL32_INT8I_DataTypeOI7__half2EEvPT_PKaPKS2_S7_iiPKf --------------------------
	.section	.nv.shared._ZN17fastertransformer31layernorm_COL32_INT8I_DataTypeOI7__half2EEvPT_PKaPKS2_S7_iiPKf,"aw",@nobits
	.sectionflags	@""
	.align	4
.nv.shared._ZN17fastertransformer31layernorm_COL32_INT8I_DataTypeOI7__half2EEvPT_PKaPKS2_S7_iiPKf:
	.zero		1296


//--------------------- .nv.shared._ZN17fastertransformer31layernorm_COL32_DataTypeI_int8OI7__half2EEvPaPKT_S5_S5_iiPKf --------------------------
	.section	.nv.shared._ZN17fastertransformer31layernorm_COL32_DataTypeI_int8OI7__half2EEvPaPKT_S5_S5_iiPKf,"aw",@nobits
	.sectionflags	@""
	.align	4
.nv.shared._ZN17fastertransformer31layernorm_COL32_DataTypeI_int8OI7__half2EEvPaPKT_S5_S5_iiPKf:
	.zero		1296


//--------------------- .nv.shared._ZN17fastertransformer43add_bias_input_layernorm_COL32_int8IO_noResI7__half2EEvPaPiPT_PKS4_S7_S7_iiPKfS9_S9_ --------------------------
	.section	.nv.shared._ZN17fastertransformer43add_bias_input_layernorm_COL32_int8IO_noResI7__half2EEvPaPiPT_PKS4_S7_S7_iiPKfS9_S9_,"aw",@nobits
	.sectionflags	@""
	.align	4
.nv.shared._ZN17fastertransformer43add_bias_input_layernorm_COL32_int8IO_noResI7__half2EEvPaPiPT_PKS4_S7_S7_iiPKfS9_S9_:
	.zero		1296


//--------------------- .nv.shared._ZN17fastertransformer37add_bias_input_layernorm_COL32_int8IOILi8ELb1ELb1ELb1EEEvPaS1_P6__halfPKS2_S5_S5_iiff --------------------------
	.section	.nv.shared._ZN17fastertransformer37add_bias_input_layernorm_COL32_int8IOILi8ELb1ELb1ELb1EEEvPaS1_P6__halfPKS2_S5_S5_iiff,"aw",@nobits
	.sectionflags	@""
	.align	4
.nv.shared._ZN17fastertransformer37add_bias_input_layernorm_COL32_int8IOILi8ELb1ELb1ELb1EEEvPaS1_P6__halfPKS2_S5_S5_iiff:
	.zero		1160


//--------------------- .nv.shared._ZN17fastertransformer48add_bias_input_layernorm_COL32_int8IO_warpReduceILi4ELi8ELb1ELb1ELb1EEEvPaS1_P6__halfPKS2_S5_S5_iiff --------------------------
	.section	.nv.shared._ZN17fastertransformer48add_bias_input_layernorm_COL32_int8IO_warpReduceILi4ELi8ELb1ELb1ELb1EEEvPaS1_P6__halfPKS2_S5_S5_iiff,"aw",@nobits
	.sectionflags	@""
	.align	4
.nv.shared._ZN17fastertransformer48add_bias_input_layernorm_COL32_int8IO_warpReduceILi4ELi8ELb1ELb1ELb1EEEvPaS1_P6__halfPKS2_S5_S5_iiff:
	.zero		1056


//--------------------- .nv.shared._ZN17fastertransformer46add_bias_input_layernorm_COL32_int8I_DataTypeOI7__half2EEvPT_PKaS5_PKS2_S7_S7_iiPKfS9_ --------------------------
	.section	.nv.shared._ZN17fastertransformer46add_bias_input_layernorm_COL32_int8I_DataTypeOI7__half2EEvPT_PKaS5_PKS2_S7_S7_iiPKfS9_,"aw",@nobits
	.sectionflags	@""
	.align	4
.nv.shared._ZN17fastertransformer46add_bias_input_layernorm_COL32_int8I_DataTypeOI7__half2EEvPT_PKaS5_PKS2_S7_S7_iiPKfS9_:
	.zero		1160


//--------------------- .nv.shared._ZN17fastertransformer37add_bias_input_layernorm_COL32_int8IOI7__half2EEvPaPKaS4_PKT_S7_S7_iiPKfS9_S9_ --------------------------
	.section	.nv.shared._ZN17fastertransformer37add_bias_input_layernorm_COL32_int8IOI7__half2EEvPaPKaS4_PKT_S7_S7_iiPKfS9_S9_,"aw",@nobits
	.sectionflags	@""
	.align	4
.nv.shared._ZN17fastertransformer37add_bias_input_layernorm_COL32_int8IOI7__half2EEvPaPKaS4_PKT_S7_S7_iiPKfS9_S9_:
	.zero		1160


//--------------------- .nv.shared._ZN17fastertransformer47add_bias_input_layernorm_COL32_int32I_DataTypeOEP7__half2PK4int2PKS0_S6_S6_S6_iiPK6float2PKf --------------------------
	.section	.nv.shared._ZN17fastertransformer47add_bias_input_layernorm_COL32_int32I_DataTypeOEP7__half2PK4int2PKS0_S6_S6_S6_iiPK6float2PKf,"aw",@nobits
	.sectionflags	@""
	.align	4
.nv.shared._ZN17fastertransformer47add_bias_input_layernorm_COL32_int32I_DataTypeOEP7__half2PK4int2PKS0_S6_S6_S6_iiPK6float2PKf:
	.zero		1160


//--------------------- .nv.shared._ZN17fastertransformer47add_bias_input_layernorm_COL32_int32I_DataTypeOEPfPKiPKfS4_S4_S4_iiS4_S4_ --------------------------
	.section	.nv.shared._ZN17fastertransformer47add_bias_input_layernorm_COL32_int32I_DataTypeOEPfPKiPKfS4_S4_S4_iiS4_S4_,"aw",@nobits
	.sectionflags	@""
	.align	4
.nv.shared._ZN17fastertransformer47add_bias_input_layernorm_COL32_int32I_DataTypeOEPfPKiPKfS4_S4_S4_iiS4_S4_:
	.zero		1160


//--------------------- .nv.constant0._ZN17fastertransformer44add_bias_input_layernorm_ROW_int8I_DataTypeOI6__halfEEvPT_PKaS5_PKS2_S7_S7_iiPKfS9_ --------------------------
	.section	.nv.constant0._ZN17fastertransformer44add_bias_input_layernorm_ROW_int8I_DataTypeOI6__halfEEvPT_PKaS5_PKS2_S7_S7_iiPKfS9_,"a",@progbits
	.sectionflags	@""
	.align	4
.nv.constant0._ZN17fastertransformer44add_bias_input_layernorm_ROW_int8I_DataTypeOI6__halfEEvPT_PKaS5_PKS2_S7_S7_iiPKfS9_:
	.zero		968


//--------------------- .nv.constant0._ZN17fastertransformer44add_bias_input_layernorm_ROW_int8I_DataTypeOIfEEvPT_PKaS4_PKS1_S6_S6_iiPKfS8_ --------------------------
	.section	.nv.constant0._ZN17fastertransformer44add_bias_input_layernorm_ROW_int8I_DataTypeOIfEEvPT_PKaS4_PKS1_S6_S6_iiPKfS8_,"a",@progbits
	.sectionflags	@""
	.align	4
.nv.constant0._ZN17fastertransformer44add_bias_input_layernorm_ROW_int8I_DataTypeOIfEEvPT_PKaS4_PKS1_S6_S6_iiPKfS8_:
	.zero		968


//--------------------- .nv.constant0._ZN17fastertransformer35add_bias_input_layernorm_ROW_int8IOI6__halfEEvPaPKaS4_PKT_S7_S7_iiPKfS9_S9_ --------------------------
	.section	.nv.constant0._ZN17fastertransformer35add_bias_input_layernorm_ROW_int8IOI6__halfEEvPaPKaS4_PKT_S7_S7_iiPKfS9_S9_,"a",@progbits
	.sectionflags	@""
	.align	4
.nv.constant0._ZN17fastertransformer35add_bias_input_layernorm_ROW_int8IOI6__halfEEvPaPKaS4_PKT_S7_S7_iiPKfS9_S9_:
	.zero		976


//--------------------- .nv.constant0._ZN17fastertransformer35add_bias_input_layernorm_ROW_int8IOIfEEvPaPKaS3_PKT_S6_S6_iiPKfS8_S8_ --------------------------
	.section	.nv.constant0._ZN17fastertransformer35add_bias_input_layernorm_ROW_int8IOIfEEvPaPKaS3_PKT_S6_S6_iiPKfS8_S8_,"a",@progbits
	.sectionflags	@""
	.align	4
.nv.constant0._ZN17fastertransformer35add_bias_input_layernorm_ROW_int8IOIfEEvPaPKaS3_PKT_S6_S6_iiPKfS8_S8_:
	.zero		976


//--------------------- .nv.constant0._ZN17fastertransformer18merge_layernorm_v2I6__halfEEvPaPKT_S5_S5_iPKfiii --------------------------
	.section	.nv.constant0._ZN17fastertransformer18merge_layernorm_v2I6__halfEEvPaPKT_S5_S5_iPKfiii,"a",@progbits
	.sectionflags	@""
	.align	4
.nv.constant0._ZN17fastertransformer18merge_layernorm_v2I6__halfEEvPaPKT_S5_S5_iPKfiii:
	.zero		956


//--------------------- .nv.constant0._ZN17fastertransformer18merge_layernorm_v2IfEEvPaPKT_S4_S4_iPKfiii --------------------------
	.section	.nv.constant0._ZN17fastertransformer18merge_layernorm_v2IfEEvPaPKT_S4_S4_iPKfiii,"a",@progbits
	.sectionflags	@""
	.align	4
.nv.constant0._ZN17fastertransformer18merge_layernorm_v2IfEEvPaPKT_S4_S4_iPKfiii:
	.zero		956


//--------------------- .nv.constant0._ZN17fastertransformer31layernorm_COL32_INT8I_DataTypeOI6__halfEEvPT_PKaPKS2_S7_iiPKf --------------------------
	.section	.nv.constant0._ZN17fastertransformer31layernorm_COL32_INT8I_DataTypeOI6__halfEEvPT_PKaPKS2_S7_iiPKf,"a",@progbits
	.sectionflags	@""
	.align	4
.nv.constant0._ZN17fastertransformer31layernorm_COL32_INT8I_DataTypeOI6__halfEEvPT_PKaPKS2_S7_iiPKf:
	.zero		944


//--------------------- .nv.constant0._ZN17fastertransformer31layernorm_COL32_INT8I_DataTypeOIfEEvPT_PKaPKS1_S6_iiPKf --------------------------
	.section	.nv.constant0._ZN17fastertransformer31layernorm_COL32_INT8I_DataTypeOIfEEvPT_PKaPKS1_S6_iiPKf,"a",@progbits
	.sectionflags	@""
	.align	4
.nv.constant0._ZN17fastertransformer31layernorm_COL32_INT8I_DataTypeOIfEEvPT_PKaPKS1_S6_iiPKf:
	.zero		944


//--------------------- .nv.constant0._ZN17fastertransformer31layernorm_COL32_DataTypeI_int8OI6__halfEEvPaPKT_S5_S5_iiPKf --------------------------
	.section	.nv.constant0._ZN17fastertransformer31layernorm_COL32_DataTypeI_int8OI6__halfEEvPaPKT_S5_S5_iiPKf,"a",@progbits
	.sectionflags	@""
	.align	4
.nv.constant0._ZN17fastertransformer31layernorm_COL32_DataTypeI_int8OI6__halfEEvPaPKT_S5_S5_iiPKf:
	.zero		944


//--------------------- .nv.constant0._ZN17fastertransformer31layernorm_COL32_DataTypeI_int8OIfEEvPaPKT_S4_S4_iiPKf --------------------------
	.section	.nv.constant0._ZN17fastertransformer31layernorm_COL32_DataTypeI_int8OIfEEvPaPKT_S4_S4_iiPKf,"a",@progbits
	.sectionflags	@""
	.align	4
.nv.constant0._ZN17fastertransformer31layernorm_COL32_DataTypeI_int8OIfEEvPaPKT_S4_S4_iiPKf:
	.zero		944


//--------------------- .nv.constant0._ZN17fastertransformer43add_bias_input_layernorm_COL32_int8IO_noResI6__halfEEvPaPiPT_PKS4_S7_S7_iiPKfS9_S9_ --------------------------
	.section	.nv.constant0._ZN17fastertransformer43add_bias_input_layernorm_COL32_int8IO_noResI6__halfEEvPaPiPT_PKS4_S7_S7_iiPKfS9_S9_,"a",@progbits
	.sectionflags	@""
	.align	4
.nv.constant0._ZN17fastertransformer43add_bias_input_layernorm_COL32_int8IO_noResI6__halfEEvPaPiPT_PKS4_S7_S7_iiPKfS9_S9_:
	.zero		976


//--------------------- .nv.constant0._ZN17fastertransformer43add_bias_input_layernorm_COL32_int8IO_noResIfEEvPaPiPT_PKS3_S6_S6_iiPKfS8_S8_ --------------------------
	.section	.nv.constant0._ZN17fastertransformer43add_bias_input_layernorm_COL32_int8IO_noResIfEEvPaPiPT_PKS3_S6_S6_iiPKfS8_S8_,"a",@progbits
	.sectionflags	@""
	.align	4
.nv.constant0._ZN17fastertransformer43add_bias_input_layernorm_COL32_int8IO_noResIfEEvPaPiPT_PKS3_S6_S6_iiPKfS8_S8_:
	.zero		976


//--------------------- .nv.constant0._ZN17fastertransformer26add_bias_layernorm_add_resI6__halfLi32EEEvPaPKaPT_PKS5_S8_S8_fiiPKfSA_ --------------------------
	.section	.nv.constant0._ZN17fastertransformer26add_bias_layernorm_add_resI6__halfLi32EEEvPaPKaPT_PKS5_S8_S8_fiiPKfSA_,"a",@progbits
	.sectionflags	@""
	.align	4
.nv.constant0._ZN17fastertransformer26add_bias_layernorm_add_resI6__halfLi32EEEvPaPKaPT_PKS5_S8_S8_fiiPKfSA_:
	.zero		976


//--------------------- .nv.constant0._ZN17fastertransformer29add_bias_layernorm_add_res_e2ILi32EEEvP5char2PKS1_P7__half2PKS5_S8_S8_fiiPKfSA_ --------------------------
	.section	.nv.constant0._ZN17fastertransformer29add_bias_layernorm_add_res_e2ILi32EEEvP5char2PKS1_P7__half2PKS5_S8_S8_fiiPKfSA_,"a",@progbits
	.sectionflags	@""
	.align	4
.nv.constant0._ZN17fastertransformer29add_bias_layernorm_add_res_e2ILi32EEEvP5char2PKS1_P7__half2PKS5_S8_S8_fiiPKfSA_:
	.zero		976


//--------------------- .nv.constant0._ZN17fastertransformer26add_bias_layernorm_add_resI6__halfLi16EEEvPaPKaPT_PKS5_S8_S8_fiiPKfSA_ --------------------------
	.section	.nv.constant0._ZN17fastertransformer26add_bias_layernorm_add_resI6__halfLi16EEEvPaPKaPT_PKS5_S8_S8_fiiPKfSA_,"a",@progbits
	.sectionflags	@""
	.align	4
.nv.constant0._ZN17fastertransformer26add_bias_layernorm_add_resI6__halfLi16EEEvPaPKaPT_PKS5_S8_S8_fiiPKfSA_:
	.zero		976


//--------------------- .nv.constant0._ZN17fastertransformer29add_bias_layernorm_add_res_e2ILi16EEEvP5char2PKS1_P7__half2PKS5_S8_S8_fiiPKfSA_ --------------------------
	.section	.nv.constant0._ZN17fastertransformer29add_bias_layernorm_add_res_e2ILi16EEEvP5char2PKS1_P7__half2PKS5_S8_S8_fiiPKfSA_,"a",@progbits
	.sectionflags	@""
	.align	4
.nv.constant0._ZN17fastertransformer29add_bias_layernorm_add_res_e2ILi16EEEvP5char2PKS1_P7__half2PKS5_S8_S8_fiiPKfSA_:
	.zero		976


//--------------------- .nv.constant0._ZN17fastertransformer26add_bias_layernorm_add_resI6__halfLi8EEEvPaPKaPT_PKS5_S8_S8_fiiPKfSA_ --------------------------
	.section	.nv.constant0._ZN17fastertransformer26add_bias_layernorm_add_resI6__halfLi8EEEvPaPKaPT_PKS5_S8_S8_fiiPKfSA_,"a",@progbits
	.sectionflags	@""
	.align	4
.nv.constant0._ZN17fastertransformer26add_bias_layernorm_add_resI6__halfLi8EEEvPaPKaPT_PKS5_S8_S8_fiiPKfSA_:
	.zero		976


//--------------------- .nv.constant0._ZN17fastertransformer29add_bias_layernorm_add_res_e2ILi8EEEvP5char2PKS1_P7__half2PKS5_S8_S8_fiiPKfSA_ --------------------------
	.section	.nv.constant0._ZN17fastertransformer29add_bias_layernorm_add_res_e2ILi8EEEvP5char2PKS1_P7__half2PKS5_S8_S8_fiiPKfSA_,"a",@progbits
	.sectionflags	@""
	.align	4
.nv.constant0._ZN17fastertransformer29add_bias_layernorm_add_res_e2ILi8EEEvP5char2PKS1_P7__half2PKS5_S8_S8_fiiPKfSA_:
	.zero		976


//--------------------- .nv.constant0._ZN17fastertransformer26add_bias_layernorm_add_resI6__halfLi4EEEvPaPKaPT_PKS5_S8_S8_fiiPKfSA_ --------------------------
	.section	.nv.constant0._ZN17fastertransformer26add_bias_layernorm_add_resI6__halfLi4EEEvPaPKaPT_PKS5_S8_S8_fiiPKfSA_,"a",@progbits
	.sectionflags	@""
	.align	4
.nv.constant0._ZN17fastertransformer26add_bias_layernorm_add_resI6__halfLi4EEEvPaPKaPT_PKS5_S8_S8_fiiPKfSA_:
	.zero		976


//--------------------- .nv.constant0._ZN17fastertransformer29add_bias_layernorm_add_res_e2ILi4EEEvP5char2PKS1_P7__half2PKS5_S8_S8_fiiPKfSA_ --------------------------
	.section	.nv.constant0._ZN17fastertransformer29add_bias_layernorm_add_res_e2ILi4EEEvP5char2PKS1_P7__half2PKS5_S8_S8_fiiPKfSA_,"a",@progbits
	.sectionflags	@""
	.align	4
.nv.constant0._ZN17fastertransformer29add_bias_layernorm_add_res_e2ILi4EEEvP5char2PKS1_P7__half2PKS5_S8_S8_fiiPKfSA_:
	.zero		976


//--------------------- .nv.constant0._ZN17fastertransformer26add_bias_layernorm_add_resI6__halfLi2EEEvPaPKaPT_PKS5_S8_S8_fiiPKfSA_ --------------------------
	.section	.nv.constant0._ZN17fastertransformer26add_bias_layernorm_add_resI6__halfLi2EEEvPaPKaPT_PKS5_S8_S8_fiiPKfSA_,"a",@progbits
	.sectionflags	@""
	.align	4
.nv.constant0._ZN17fastertransformer26add_bias_layernorm_add_resI6__halfLi2EEEvPaPKaPT_PKS5_S8_S8_fiiPKfSA_:
	.zero		976


//--------------------- .nv.constant0._ZN17fastertransformer29add_bias_layernorm_add_res_e2ILi2EEEvP5char2PKS1_P7__half2PKS5_S8_S8_fiiPKfSA_ --------------------------
	.section	.nv.constant0._ZN17fastertransformer29add_bias_layernorm_add_res_e2ILi2EEEvP5char2PKS1_P7__half2PKS5_S8_S8_fiiPKfSA_,"a",@progbits
	.sectionflags	@""
	.align	4
.nv.constant0._ZN17fastertransformer29add_bias_layernorm_add_res_e2ILi2EEEvP5char2PKS1_P7__half2PKS5_S8_S8_fiiPKfSA_:
	.zero		976


//--------------------- .nv.constant0._ZN17fastertransformer26add_bias_layernorm_add_resI6__halfLi1EEEvPaPKaPT_PKS5_S8_S8_fiiPKfSA_ --------------------------
	.section	.nv.constant0._ZN17fastertransformer26add_bias_layernorm_add_resI6__halfLi1EEEvPaPKaPT_PKS5_S8_S8_fiiPKfSA_,"a",@progbits
	.sectionflags	@""
	.align	4
.nv.constant0._ZN17fastertransformer26add_bias_layernorm_add_resI6__halfLi1EEEvPaPKaPT_PKS5_S8_S8_fiiPKfSA_:
	.zero		976


//--------------------- .nv.constant0._ZN17fastertransformer29add_bias_layernorm_add_res_e2ILi1EEEvP5char2PKS1_P7__half2PKS5_S8_S8_fiiPKfSA_ --------------------------
	.section	.nv.constant0._ZN17fastertransformer29add_bias_layernorm_add_res_e2ILi1EEEvP5char2PKS1_P7__half2PKS5_S8_S8_fiiPKfSA_,"a",@progbits
	.sectionflags	@""
	.align	4
.nv.constant0._ZN17fastertransformer29add_bias_layernorm_add_res_e2ILi1EEEvP5char2PKS1_P7__half2PKS5_S8_S8_fiiPKfSA_:
	.zero		976


//--------------------- .nv.constant0._ZN17fastertransformer46add_bias_input_layernorm_COL32_int8I_DataTypeOI6__halfEEvPT_PKaS5_PKS2_S7_S7_iiPKfS9_ --------------------------
	.section	.nv.constant0._ZN17fastertransformer46add_bias_input_layernorm_COL32_int8I_DataTypeOI6__halfEEvPT_PKaS5_PKS2_S7_S7_iiPKfS9_,"a",@progbits
	.sectionflags	@""
	.align	4
.nv.constant0._ZN17fastertransformer46add_bias_input_layernorm_COL32_int8I_DataTypeOI6__halfEEvPT_PKaS5_PKS2_S7_S7_iiPKfS9_:
	.zero		968


//--------------------- .nv.constant0._ZN17fastertransformer46add_bias_input_layernorm_COL32_int8I_DataTypeOIfEEvPT_PKaS4_PKS1_S6_S6_iiPKfS8_ --------------------------
	.section	.nv.constant0._ZN17fastertransformer46add_bias_input_layernorm_COL32_int8I_DataTypeOIfEEvPT_PKaS4_PKS1_S6_S6_iiPKfS8_,"a",@progbits
	.sectionflags	@""
	.align	4
.nv.constant0._ZN17fastertransformer46add_bias_input_layernorm_COL32_int8I_DataTypeOIfEEvPT_PKaS4_PKS1_S6_S6_iiPKfS8_:
	.zero		968


//--------------------- .nv.constant0._ZN17fastertransformer37add_bias_input_layernorm_COL32_int8IOI6__halfEEvPaPKaS4_PKT_S7_S7_iiPKfS9_S9_ --------------------------
	.section	.nv.constant0._ZN17fastertransformer37add_bias_input_layernorm_COL32_int8IOI6__halfEEvPaPKaS4_PKT_S7_S7_iiPKfS9_S9_,"a",@progbits
	.sectionflags	@""
	.align	4
.nv.constant0._ZN17fastertransformer37add_bias_input_layernorm_COL32_int8IOI6__halfEEvPaPKaS4_PKT_S7_S7_iiPKfS9_S9_:
	.zero		976


//--------------------- .nv.constant0._ZN17fastertransformer37add_bias_input_layernorm_COL32_int8IOIfEEvPaPKaS3_PKT_S6_S6_iiPKfS8_S8_ --------------------------
	.section	.nv.constant0._ZN17fastertransformer37add_bias_input_layernorm_COL32_int8IOIfEEvPaPKaS3_PKT_S6_S6_iiPKfS8_S8_,"a",@progbits
	.sectionflags	@""
	.align	4
.nv.constant0._ZN17fastertransformer37add_bias_input_layernorm_COL32_int8IOIfEEvPaPKaS3_PKT_S6_S6_iiPKfS8_S8_:
	.zero		976


//--------------------- .nv.constant0._ZN17fastertransformer44add_bias_input_layernorm_ROW_int8I_DataTypeOI7__half2EEvPT_PKaS5_PKS2_S7_S7_iiPKfS9_ --------------------------
	.section	.nv.constant0._ZN17fastertransformer44add_bias_input_layernorm_ROW_int8I_DataTypeOI7__half2EEvPT_PKaS5_PKS2_S7_S7_iiPKfS9_,"a",@progbits
	.sectionflags	@""
	.align	4
.nv.constant0._ZN17fastertransformer44add_bias_input_layernorm_ROW_int8I_DataTypeOI7__half2EEvPT_PKaS5_PKS2_S7_S7_iiPKfS9_:
	.zero		968


//--------------------- .nv.constant0._ZN17fastertransformer35add_bias_input_layernorm_ROW_int8IOI7__half2EEvPaPKaS4_PKT_S7_S7_iiPKfS9_S9_ --------------------------
	.section	.nv.constant0._ZN17fastertransformer35add_bias_input_layernorm_ROW_int8IOI7__half2EEvPaPKaS4_PKT_S7_S7_iiPKfS9_S9_,"a",@progbits
	.sectionflags	@""
	.align	4
.nv.constant0._ZN17fastertransformer35add_bias_input_layernorm_ROW_int8IOI7__half2EEvPaPKaS4_PKT_S7_S7_iiPKfS9_S9_:
	.zero		976


//--------------------- .nv.constant0._ZN17fastertransformer31layernorm_shift_partition_COL32ILi8EEEvPaPK6__halfS4_S4_iiiifii --------------------------
	.section	.nv.constant0._ZN17fastertransformer31layernorm_shift_partition_COL32ILi8EEEvPaPK6__halfS4_S4_iiiifii,"a",@progbits
	.sectionflags	@""
	.align	4
.nv.constant0._ZN17fastertransformer31layernorm_shift_partition_COL32ILi8EEEvPaPK6__halfS4_S4_iiiifii:
	.zero		956


//--------------------- .nv.constant0._ZN17fastertransformer42layernorm_shift_partition_COL32_warpReduceILi4ELi8EEEvPaPK6__halfS4_S4_iiiifii --------------------------
	.section	.nv.constant0._ZN17fastertransformer42layernorm_shift_partition_COL32_warpReduceILi4ELi8EEEvPaPK6__halfS4_S4_iiiifii,"a",@progbits
	.sectionflags	@""
	.align	4
.nv.constant0._ZN17fastertransformer42layernorm_shift_partition_COL32_warpReduceILi4ELi8EEEvPaPK6__halfS4_S4_iiiifii:
	.zero		956


//--------------------- .nv.constant0._ZN17fastertransformer31layernorm_COL32_INT8I_DataTypeOI7__half2EEvPT_PKaPKS2_S7_iiPKf --------------------------
	.section	.nv.constant0._ZN17fastertransformer31layernorm_COL32_INT8I_DataTypeOI7__half2EEvPT_PKaPKS2_S7_iiPKf,"a",@progbits
	.sectionflags	@""
	.align	4
.nv.constant0._ZN17fastertransformer31layernorm_COL32_INT8I_DataTypeOI7__half2EEvPT_PKaPKS2_S7_iiPKf:
	.zero		944


//--------------------- .nv.constant0._ZN17fastertransformer31layernorm_COL32_DataTypeI_int8OI7__half2EEvPaPKT_S5_S5_iiPKf --------------------------
	.section	.nv.constant0._ZN17fastertransformer31layernorm_COL32_DataTypeI_int8OI7__half2EEvPaPKT_S5_S5_iiPKf,"a",@progbits
	.sectionflags	@""
	.align	4
.nv.constant0._ZN17fastertransformer31layernorm_COL32_DataTypeI_int8OI7__half2EEvPaPKT_S5_S5_iiPKf:
	.zero		944


//--------------------- .nv.constant0._ZN17fastertransformer43add_bias_input_layernorm_COL32_int8IO_noResI7__half2EEvPaPiPT_PKS4_S7_S7_iiPKfS9_S9_ --------------------------
	.section	.nv.constant0._ZN17fastertransformer43add_bias_input_layernorm_COL32_int8IO_noResI7__half2EEvPaPiPT_PKS4_S7_S7_iiPKfS9_S9_,"a",@progbits
	.sectionflags	@""
	.align	4
.nv.constant0._ZN17fastertransformer43add_bias_input_layernorm_COL32_int8IO_noResI7__half2EEvPaPiPT_PKS4_S7_S7_iiPKfS9_S9_:
	.zero		976


//--------------------- .nv.constant0._ZN17fastertransformer37add_bias_input_layernorm_COL32_int8IOILi8ELb1ELb1ELb1EEEvPaS1_P6__halfPKS2_S5_S5_iiff --------------------------
	.section	.nv.constant0._ZN17fastertransformer37add_bias_input_layernorm_COL32_int8IOILi8ELb1ELb1ELb1EEEvPaS1_P6__halfPKS2_S5_S5_iiff,"a",@progbits
	.sectionflags	@""
	.align	4
.nv.constant0._ZN17fastertransformer37add_bias_input_layernorm_COL32_int8IOILi8ELb1ELb1ELb1EEEvPaS1_P6__halfPKS2_S5_S5_iiff:
	.zero		960


//--------------------- .nv.constant0._ZN17fastertransformer48add_bias_input_layernorm_COL32_int8IO_warpReduceILi4ELi8ELb1ELb1ELb1EEEvPaS1_P6__halfPKS2_S5_S5_iiff --------------------------
	.section	.nv.constant0._ZN17fastertransformer48add_bias_input_layernorm_COL32_int8IO_warpReduceILi4ELi8ELb1ELb1ELb1EEEvPaS1_P6__halfPKS2_S5_S5_iiff,"a",@progbits
	.sectionflags	@""
	.align	4
.nv.constant0._ZN17fastertransformer48add_bias_input_layernorm_COL32_int8IO_warpReduceILi4ELi8ELb1ELb1ELb1EEEvPaS1_P6__halfPKS2_S5_S5_iiff:
	.zero		960


//--------------------- .nv.constant0._ZN17fastertransformer46add_bias_input_layernorm_COL32_int8I_DataTypeOI7__half2EEvPT_PKaS5_PKS2_S7_S7_iiPKfS9_ --------------------------
	.section	.nv.constant0._ZN17fastertransformer46add_bias_input_layernorm_COL32_int8I_DataTypeOI7__half2EEvPT_PKaS5_PKS2_S7_S7_iiPKfS9_,"a",@progbits
	.sectionflags	@""
	.align	4
.nv.constant0._ZN17fastertransformer46add_bias_input_layernorm_COL32_int8I_DataTypeOI7__half2EEvPT_PKaS5_PKS2_S7_S7_iiPKfS9_:
	.zero		968


//--------------------- .nv.constant0._ZN17fastertransformer37add_bias_input_layernorm_COL32_int8IOI7__half2EEvPaPKaS4_PKT_S7_S7_iiPKfS9_S9_ --------------------------
	.section	.nv.constant0._ZN17fastertransformer37add_bias_input_layernorm_COL32_int8IOI7__half2EEvPaPKaS4_PKT_S7_S7_iiPKfS9_S9_,"a",@progbits
	.sectionflags	@""
	.align	4
.nv.constant0._ZN17fastertransformer37add_bias_input_layernorm_COL32_int8IOI7__half2EEvPaPKaS4_PKT_S7_S7_iiPKfS9_S9_:
	.zero		976


//--------------------- .nv.constant0._ZN17fastertransformer47add_bias_input_layernorm_COL32_int32I_DataTypeOEP7__half2PK4int2PKS0_S6_S6_S6_iiPK6float2PKf --------------------------
	.section	.nv.constant0._ZN17fastertransformer47add_bias_input_layernorm_COL32_int32I_DataTypeOEP7__half2PK4int2PKS0_S6_S6_S6_iiPK6float2PKf,"a",@progbits
	.sectionflags	@""
	.align	4
.nv.constant0._ZN17fastertransformer47add_bias_input_layernorm_COL32_int32I_DataTypeOEP7__half2PK4int2PKS0_S6_S6_S6_iiPK6float2PKf:
	.zero		968


//--------------------- .nv.constant0._ZN17fastertransformer47add_bias_input_layernorm_COL32_int32I_DataTypeOEPfPKiPKfS4_S4_S4_iiS4_S4_ --------------------------
	.section	.nv.constant0._ZN17fastertransformer47add_bias_input_layernorm_COL32_int32I_DataTypeOEPfPKiPKfS4_S4_S4_iiS4_S4_,"a",@progbits
	.sectionflags	@""
	.align	4
.nv.constant0._ZN17fastertransformer47add_bias_input_layernorm_COL32_int32I_DataTypeOEPfPKiPKfS4_S4_S4_iiS4_S4_:
	.zero		968


//--------------------- SYMBOLS --------------------------

	.type		.nv.reservedSmem.offset0,@object
	.size		.nv.reservedSmem.offset0,0x4
	.type		.nv.reservedSmem.cap,@object
	.size		.nv.reservedSmem.cap,0x4
